//
// Generated by NVIDIA NVVM Compiler
//
// Compiler Build ID: CL-36424714
// Cuda compilation tools, release 13.0, V13.0.88
// Based on NVVM 20.0.0
//

.version 9.0
.target sm_100
.address_size 64

	// .globl	default_function_kernel0
// _ZZ24default_function_kernel0E15pad_temp_shared has been demoted
// _ZZ24default_function_kernel0E13kernel_shared has been demoted
// _ZZ6conv2dPfPKfS_E5input has been demoted

.visible .entry default_function_kernel0(
	.param .u64 .ptr .align 1 default_function_kernel0_param_0,
	.param .u64 .ptr .align 1 default_function_kernel0_param_1,
	.param .u64 .ptr .align 1 default_function_kernel0_param_2
)
{
	.reg .pred 	%p<537>;
	.reg .b16 	%rs<89>;
	.reg .b32 	%r<1879>;
	.reg .b32 	%f<488>;
	.reg .b64 	%rd<214>;
	// demoted variable
	.shared .align 4 .b8 _ZZ24default_function_kernel0E15pad_temp_shared[8192];
	// demoted variable
	.shared .align 4 .b8 _ZZ24default_function_kernel0E13kernel_shared[4608];
	ld.param.u64 	%rd8, [default_function_kernel0_param_0];
	ld.param.u64 	%rd9, [default_function_kernel0_param_1];
	cvta.to.global.u64 	%rd1, %rd9;
	cvta.to.global.u64 	%rd2, %rd8;
	mov.u32 	%r100, %ctaid.y;
	mov.u32 	%r1, %tid.x;
	mul.lo.s32 	%r101, %r1, 10;
	shr.u32 	%r102, %r101, 4;
	and.b32  	%r103, %r102, 3;
	and.b32  	%r2, %r101, 14;
	mov.u32 	%r3, %tid.z;
	mul.lo.s32 	%r4, %r3, 3136;
	mul.lo.s32 	%r104, %r1, 74;
	shr.u32 	%r105, %r104, 6;
	mul.lo.s32 	%r5, %r105, 196;
	mul.lo.s32 	%r6, %r100, 28;
	mul.lo.s32 	%r7, %r103, 14;
	add.s32 	%r106, %r4, %r6;
	add.s32 	%r107, %r106, -15;
	add.s32 	%r108, %r107, %r2;
	shl.b32 	%r109, %r3, 10;
	add.s32 	%r110, %r109, %r104;
	shl.b32 	%r111, %r110, 2;
	mov.u32 	%r112, _ZZ24default_function_kernel0E15pad_temp_shared;
	add.s32 	%r8, %r112, %r111;
	or.b32  	%r113, %r101, 1;
	shl.b32 	%r114, %r1, 2;
	mad.lo.s32 	%r115, %r1, 6, %r114;
	and.b32  	%r116, %r113, 15;
	add.s32 	%r117, %r107, %r116;
	add.s32 	%r118, %r101, 2;
	shr.u32 	%r119, %r118, 4;
	and.b32  	%r120, %r119, 3;
	and.b32  	%r121, %r118, 14;
	add.s32 	%r122, %r107, %r121;
	add.s32 	%r123, %r101, 3;
	shr.u32 	%r124, %r123, 4;
	and.b32  	%r125, %r124, 3;
	and.b32  	%r126, %r123, 15;
	add.s32 	%r127, %r107, %r126;
	add.s32 	%r128, %r101, 4;
	shr.u32 	%r129, %r128, 4;
	and.b32  	%r130, %r129, 3;
	and.b32  	%r131, %r128, 14;
	add.s32 	%r132, %r107, %r131;
	add.s32 	%r133, %r101, 5;
	shr.u32 	%r134, %r133, 4;
	and.b32  	%r135, %r134, 3;
	and.b32  	%r136, %r133, 15;
	add.s32 	%r137, %r107, %r136;
	add.s32 	%r138, %r101, 6;
	shr.u32 	%r139, %r138, 4;
	and.b32  	%r140, %r139, 3;
	and.b32  	%r141, %r138, 14;
	add.s32 	%r142, %r107, %r141;
	add.s32 	%r143, %r101, 7;
	shr.u32 	%r144, %r143, 4;
	and.b32  	%r145, %r144, 3;
	and.b32  	%r146, %r143, 15;
	add.s32 	%r147, %r107, %r146;
	add.s32 	%r148, %r101, 8;
	shr.u32 	%r149, %r148, 4;
	and.b32  	%r150, %r149, 3;
	xor.b32  	%r151, %r2, 8;
	add.s32 	%r152, %r107, %r151;
	add.s32 	%r153, %r101, 9;
	shr.u32 	%r154, %r153, 4;
	and.b32  	%r155, %r154, 3;
	and.b32  	%r156, %r153, 15;
	add.s32 	%r157, %r107, %r156;
	add.s32 	%r158, %r115, 10;
	shr.u32 	%r159, %r158, 4;
	and.b32  	%r160, %r159, 3;
	and.b32  	%r161, %r158, 14;
	shr.u32 	%r162, %r158, 6;
	add.s32 	%r163, %r162, %r1;
	mul.lo.s32 	%r164, %r163, 196;
	mul.lo.s32 	%r165, %r160, 14;
	add.s32 	%r166, %r107, %r161;
	add.s32 	%r167, %r166, %r164;
	add.s32 	%r9, %r167, %r165;
	add.s32 	%r168, %r115, 11;
	and.b32  	%r169, %r168, 15;
	add.s32 	%r170, %r107, %r169;
	add.s32 	%r171, %r170, %r164;
	add.s32 	%r10, %r171, %r165;
	add.s32 	%r172, %r115, 12;
	shr.u32 	%r173, %r172, 4;
	and.b32  	%r174, %r173, 3;
	and.b32  	%r175, %r172, 14;
	shr.u32 	%r176, %r172, 6;
	add.s32 	%r177, %r176, %r1;
	mul.lo.s32 	%r178, %r177, 196;
	mul.lo.s32 	%r179, %r174, 14;
	add.s32 	%r180, %r107, %r175;
	add.s32 	%r181, %r180, %r178;
	add.s32 	%r11, %r181, %r179;
	add.s32 	%r182, %r115, 13;
	and.b32  	%r183, %r182, 15;
	add.s32 	%r184, %r107, %r183;
	add.s32 	%r185, %r184, %r178;
	add.s32 	%r12, %r185, %r179;
	add.s32 	%r186, %r115, 14;
	shr.u32 	%r187, %r186, 4;
	and.b32  	%r188, %r187, 3;
	and.b32  	%r189, %r186, 14;
	shr.u32 	%r190, %r186, 6;
	add.s32 	%r191, %r190, %r1;
	mul.lo.s32 	%r192, %r191, 196;
	mul.lo.s32 	%r193, %r188, 14;
	add.s32 	%r194, %r107, %r189;
	add.s32 	%r195, %r194, %r192;
	add.s32 	%r13, %r195, %r193;
	add.s32 	%r196, %r115, -1;
	and.b32  	%r197, %r196, 15;
	add.s32 	%r198, %r107, %r197;
	add.s32 	%r199, %r198, %r192;
	add.s32 	%r14, %r199, %r193;
	add.s32 	%r200, %r115, 17;
	shr.u32 	%r201, %r200, 4;
	and.b32  	%r202, %r201, 3;
	shr.u32 	%r203, %r200, 6;
	add.s32 	%r204, %r203, %r1;
	mad.lo.s32 	%r205, %r204, 196, %r117;
	mad.lo.s32 	%r15, %r202, 14, %r205;
	add.s32 	%r206, %r115, 18;
	shr.u32 	%r207, %r206, 4;
	and.b32  	%r208, %r207, 3;
	shr.u32 	%r209, %r206, 6;
	add.s32 	%r210, %r209, %r1;
	mad.lo.s32 	%r211, %r210, 196, %r122;
	mad.lo.s32 	%r16, %r208, 14, %r211;
	add.s32 	%r212, %r115, 19;
	shr.u32 	%r213, %r212, 4;
	and.b32  	%r214, %r213, 3;
	shr.u32 	%r215, %r212, 6;
	add.s32 	%r216, %r215, %r1;
	mad.lo.s32 	%r217, %r216, 196, %r127;
	mad.lo.s32 	%r17, %r214, 14, %r217;
	add.s32 	%r218, %r115, 20;
	shr.u32 	%r219, %r218, 4;
	and.b32  	%r220, %r219, 3;
	shr.u32 	%r221, %r218, 6;
	add.s32 	%r222, %r221, %r1;
	mad.lo.s32 	%r223, %r222, 196, %r132;
	mad.lo.s32 	%r18, %r220, 14, %r223;
	add.s32 	%r224, %r115, 21;
	shr.u32 	%r225, %r224, 4;
	and.b32  	%r226, %r225, 3;
	shr.u32 	%r227, %r224, 6;
	add.s32 	%r228, %r227, %r1;
	mad.lo.s32 	%r229, %r228, 196, %r137;
	mad.lo.s32 	%r19, %r226, 14, %r229;
	add.s32 	%r230, %r115, 22;
	shr.u32 	%r231, %r230, 4;
	and.b32  	%r232, %r231, 3;
	shr.u32 	%r233, %r230, 6;
	add.s32 	%r234, %r233, %r1;
	mad.lo.s32 	%r235, %r234, 196, %r142;
	mad.lo.s32 	%r20, %r232, 14, %r235;
	add.s32 	%r236, %r115, 23;
	shr.u32 	%r237, %r236, 4;
	and.b32  	%r238, %r237, 3;
	shr.u32 	%r239, %r236, 6;
	add.s32 	%r240, %r239, %r1;
	mad.lo.s32 	%r241, %r240, 196, %r147;
	mad.lo.s32 	%r21, %r238, 14, %r241;
	add.s32 	%r242, %r115, 24;
	shr.u32 	%r243, %r242, 4;
	and.b32  	%r244, %r243, 3;
	shr.u32 	%r245, %r242, 6;
	add.s32 	%r246, %r245, %r1;
	mad.lo.s32 	%r247, %r246, 196, %r152;
	mad.lo.s32 	%r22, %r244, 14, %r247;
	add.s32 	%r248, %r115, 25;
	shr.u32 	%r249, %r248, 4;
	and.b32  	%r250, %r249, 3;
	shr.u32 	%r251, %r248, 6;
	add.s32 	%r252, %r251, %r1;
	mad.lo.s32 	%r253, %r252, 196, %r157;
	mad.lo.s32 	%r23, %r250, 14, %r253;
	add.s32 	%r254, %r115, 26;
	shr.u32 	%r255, %r254, 4;
	and.b32  	%r256, %r255, 3;
	shr.u32 	%r257, %r254, 6;
	add.s32 	%r258, %r257, %r1;
	mad.lo.s32 	%r259, %r258, 196, %r166;
	mad.lo.s32 	%r24, %r256, 14, %r259;
	add.s32 	%r260, %r115, 27;
	shr.u32 	%r261, %r260, 4;
	and.b32  	%r262, %r261, 3;
	shr.u32 	%r263, %r260, 6;
	add.s32 	%r264, %r263, %r1;
	mad.lo.s32 	%r265, %r264, 196, %r170;
	mad.lo.s32 	%r25, %r262, 14, %r265;
	add.s32 	%r266, %r115, 28;
	shr.u32 	%r267, %r266, 4;
	and.b32  	%r268, %r267, 3;
	shr.u32 	%r269, %r266, 6;
	add.s32 	%r270, %r269, %r1;
	mad.lo.s32 	%r271, %r270, 196, %r180;
	mad.lo.s32 	%r26, %r268, 14, %r271;
	add.s32 	%r272, %r115, 29;
	shr.u32 	%r273, %r272, 4;
	and.b32  	%r274, %r273, 3;
	shr.u32 	%r275, %r272, 6;
	add.s32 	%r276, %r275, %r1;
	mad.lo.s32 	%r277, %r276, 196, %r184;
	mad.lo.s32 	%r27, %r274, 14, %r277;
	add.s32 	%r278, %r115, 30;
	shr.u32 	%r279, %r278, 4;
	and.b32  	%r280, %r279, 3;
	shr.u32 	%r281, %r278, 6;
	add.s32 	%r282, %r281, %r1;
	mad.lo.s32 	%r283, %r282, 196, %r194;
	mad.lo.s32 	%r28, %r280, 14, %r283;
	add.s32 	%r284, %r115, 31;
	shr.u32 	%r285, %r284, 4;
	and.b32  	%r286, %r285, 3;
	shl.b32 	%r287, %r1, 6;
	add.s32 	%r288, %r284, %r287;
	shr.u32 	%r289, %r288, 6;
	mad.lo.s32 	%r290, %r289, 196, %r198;
	mad.lo.s32 	%r29, %r286, 14, %r290;
	xor.b32  	%r291, %r103, 2;
	add.s32 	%r292, %r288, 1;
	shr.u32 	%r293, %r292, 6;
	mad.lo.s32 	%r294, %r293, 196, %r108;
	mad.lo.s32 	%r30, %r291, 14, %r294;
	add.s32 	%r295, %r115, 33;
	shr.u32 	%r296, %r295, 4;
	and.b32  	%r297, %r296, 3;
	shr.u32 	%r298, %r295, 6;
	add.s32 	%r299, %r298, %r1;
	mad.lo.s32 	%r300, %r299, 196, %r117;
	mad.lo.s32 	%r31, %r297, 14, %r300;
	add.s32 	%r301, %r115, 34;
	shr.u32 	%r302, %r301, 4;
	and.b32  	%r303, %r302, 3;
	shr.u32 	%r304, %r301, 6;
	add.s32 	%r305, %r304, %r1;
	mad.lo.s32 	%r306, %r305, 196, %r122;
	mad.lo.s32 	%r32, %r303, 14, %r306;
	add.s32 	%r307, %r115, 35;
	shr.u32 	%r308, %r307, 4;
	and.b32  	%r309, %r308, 3;
	shr.u32 	%r310, %r307, 6;
	add.s32 	%r311, %r310, %r1;
	mad.lo.s32 	%r312, %r311, 196, %r127;
	mad.lo.s32 	%r33, %r309, 14, %r312;
	add.s32 	%r313, %r115, 36;
	shr.u32 	%r314, %r313, 4;
	and.b32  	%r315, %r314, 3;
	shr.u32 	%r316, %r313, 6;
	add.s32 	%r317, %r316, %r1;
	mad.lo.s32 	%r318, %r317, 196, %r132;
	mad.lo.s32 	%r34, %r315, 14, %r318;
	add.s32 	%r319, %r115, 37;
	shr.u32 	%r320, %r319, 4;
	and.b32  	%r321, %r320, 3;
	shr.u32 	%r322, %r319, 6;
	add.s32 	%r323, %r322, %r1;
	mad.lo.s32 	%r324, %r323, 196, %r137;
	mad.lo.s32 	%r35, %r321, 14, %r324;
	add.s32 	%r325, %r115, 38;
	shr.u32 	%r326, %r325, 4;
	and.b32  	%r327, %r326, 3;
	shr.u32 	%r328, %r325, 6;
	add.s32 	%r329, %r328, %r1;
	mad.lo.s32 	%r330, %r329, 196, %r142;
	mad.lo.s32 	%r36, %r327, 14, %r330;
	add.s32 	%r331, %r115, 39;
	shr.u32 	%r332, %r331, 4;
	and.b32  	%r333, %r332, 3;
	shr.u32 	%r334, %r331, 6;
	add.s32 	%r335, %r334, %r1;
	mad.lo.s32 	%r336, %r335, 196, %r147;
	mad.lo.s32 	%r37, %r333, 14, %r336;
	add.s32 	%r337, %r115, 40;
	shr.u32 	%r338, %r337, 4;
	and.b32  	%r339, %r338, 3;
	shr.u32 	%r340, %r337, 6;
	add.s32 	%r341, %r340, %r1;
	mad.lo.s32 	%r342, %r341, 196, %r152;
	mad.lo.s32 	%r38, %r339, 14, %r342;
	add.s32 	%r343, %r115, 41;
	shr.u32 	%r344, %r343, 4;
	and.b32  	%r345, %r344, 3;
	shr.u32 	%r346, %r343, 6;
	add.s32 	%r347, %r346, %r1;
	mad.lo.s32 	%r348, %r347, 196, %r157;
	mad.lo.s32 	%r39, %r345, 14, %r348;
	add.s32 	%r349, %r115, 42;
	shr.u32 	%r350, %r349, 4;
	and.b32  	%r351, %r350, 3;
	shr.u32 	%r352, %r349, 6;
	add.s32 	%r353, %r352, %r1;
	mad.lo.s32 	%r354, %r353, 196, %r166;
	mad.lo.s32 	%r40, %r351, 14, %r354;
	add.s32 	%r355, %r115, 43;
	shr.u32 	%r356, %r355, 4;
	and.b32  	%r357, %r356, 3;
	shr.u32 	%r358, %r355, 6;
	add.s32 	%r359, %r358, %r1;
	mad.lo.s32 	%r360, %r359, 196, %r170;
	mad.lo.s32 	%r41, %r357, 14, %r360;
	add.s32 	%r361, %r115, 44;
	shr.u32 	%r362, %r361, 4;
	and.b32  	%r363, %r362, 3;
	shr.u32 	%r364, %r361, 6;
	add.s32 	%r365, %r364, %r1;
	mad.lo.s32 	%r366, %r365, 196, %r180;
	mad.lo.s32 	%r42, %r363, 14, %r366;
	add.s32 	%r367, %r115, 45;
	shr.u32 	%r368, %r367, 4;
	and.b32  	%r369, %r368, 3;
	shr.u32 	%r370, %r367, 6;
	add.s32 	%r371, %r370, %r1;
	mad.lo.s32 	%r372, %r371, 196, %r184;
	mad.lo.s32 	%r43, %r369, 14, %r372;
	add.s32 	%r373, %r115, 46;
	shr.u32 	%r374, %r373, 4;
	and.b32  	%r375, %r374, 3;
	shr.u32 	%r376, %r373, 6;
	add.s32 	%r377, %r376, %r1;
	mad.lo.s32 	%r378, %r377, 196, %r194;
	mad.lo.s32 	%r44, %r375, 14, %r378;
	add.s32 	%r379, %r115, 47;
	shr.u32 	%r380, %r379, 4;
	and.b32  	%r381, %r380, 3;
	shr.u32 	%r382, %r379, 6;
	add.s32 	%r383, %r382, %r1;
	mad.lo.s32 	%r384, %r383, 196, %r198;
	mad.lo.s32 	%r45, %r381, 14, %r384;
	add.s32 	%r385, %r115, 48;
	shr.u32 	%r386, %r385, 4;
	and.b32  	%r387, %r386, 3;
	shr.u32 	%r388, %r385, 6;
	add.s32 	%r389, %r388, %r1;
	mad.lo.s32 	%r390, %r389, 196, %r108;
	mad.lo.s32 	%r46, %r387, 14, %r390;
	add.s32 	%r391, %r115, 49;
	shr.u32 	%r392, %r391, 4;
	and.b32  	%r393, %r392, 3;
	shr.u32 	%r394, %r391, 6;
	add.s32 	%r395, %r394, %r1;
	mad.lo.s32 	%r396, %r395, 196, %r117;
	mad.lo.s32 	%r47, %r393, 14, %r396;
	add.s32 	%r397, %r115, 50;
	shr.u32 	%r398, %r397, 4;
	and.b32  	%r399, %r398, 3;
	shr.u32 	%r400, %r397, 6;
	add.s32 	%r401, %r400, %r1;
	mad.lo.s32 	%r402, %r401, 196, %r122;
	mad.lo.s32 	%r48, %r399, 14, %r402;
	add.s32 	%r403, %r115, 51;
	shr.u32 	%r404, %r403, 4;
	and.b32  	%r405, %r404, 3;
	shr.u32 	%r406, %r403, 6;
	add.s32 	%r407, %r406, %r1;
	mad.lo.s32 	%r408, %r407, 196, %r127;
	mad.lo.s32 	%r49, %r405, 14, %r408;
	add.s32 	%r409, %r115, 52;
	shr.u32 	%r410, %r409, 4;
	and.b32  	%r411, %r410, 3;
	shr.u32 	%r412, %r409, 6;
	add.s32 	%r413, %r412, %r1;
	mad.lo.s32 	%r414, %r413, 196, %r132;
	mad.lo.s32 	%r50, %r411, 14, %r414;
	add.s32 	%r415, %r115, 53;
	shr.u32 	%r416, %r415, 4;
	and.b32  	%r417, %r416, 3;
	shr.u32 	%r418, %r415, 6;
	add.s32 	%r419, %r418, %r1;
	mad.lo.s32 	%r420, %r419, 196, %r137;
	mad.lo.s32 	%r51, %r417, 14, %r420;
	add.s32 	%r421, %r115, 54;
	shr.u32 	%r422, %r421, 4;
	and.b32  	%r423, %r422, 3;
	shr.u32 	%r424, %r421, 6;
	add.s32 	%r425, %r424, %r1;
	mad.lo.s32 	%r426, %r425, 196, %r142;
	mad.lo.s32 	%r52, %r423, 14, %r426;
	add.s32 	%r427, %r115, 55;
	shr.u32 	%r428, %r427, 4;
	and.b32  	%r429, %r428, 3;
	shr.u32 	%r430, %r427, 6;
	add.s32 	%r431, %r430, %r1;
	mad.lo.s32 	%r432, %r431, 196, %r147;
	mad.lo.s32 	%r53, %r429, 14, %r432;
	add.s32 	%r433, %r115, 56;
	shr.u32 	%r434, %r433, 4;
	and.b32  	%r435, %r434, 3;
	shr.u32 	%r436, %r433, 6;
	add.s32 	%r437, %r436, %r1;
	mad.lo.s32 	%r438, %r437, 196, %r152;
	mad.lo.s32 	%r54, %r435, 14, %r438;
	add.s32 	%r439, %r115, 57;
	shr.u32 	%r440, %r439, 4;
	and.b32  	%r441, %r440, 3;
	shr.u32 	%r442, %r439, 6;
	add.s32 	%r443, %r442, %r1;
	mad.lo.s32 	%r444, %r443, 196, %r157;
	mad.lo.s32 	%r55, %r441, 14, %r444;
	add.s32 	%r445, %r115, 58;
	shr.u32 	%r446, %r445, 4;
	and.b32  	%r447, %r446, 3;
	shr.u32 	%r448, %r445, 6;
	add.s32 	%r449, %r448, %r1;
	mad.lo.s32 	%r450, %r449, 196, %r166;
	mad.lo.s32 	%r56, %r447, 14, %r450;
	add.s32 	%r451, %r115, 59;
	shr.u32 	%r452, %r451, 4;
	and.b32  	%r453, %r452, 3;
	shr.u32 	%r454, %r451, 6;
	add.s32 	%r455, %r454, %r1;
	mad.lo.s32 	%r456, %r455, 196, %r170;
	mad.lo.s32 	%r57, %r453, 14, %r456;
	add.s32 	%r457, %r115, 60;
	shr.u32 	%r458, %r457, 4;
	and.b32  	%r459, %r458, 3;
	shr.u32 	%r460, %r457, 6;
	add.s32 	%r461, %r460, %r1;
	mad.lo.s32 	%r462, %r461, 196, %r180;
	mad.lo.s32 	%r58, %r459, 14, %r462;
	add.s32 	%r463, %r115, 61;
	shr.u32 	%r464, %r463, 4;
	and.b32  	%r465, %r464, 3;
	add.s32 	%r466, %r463, %r287;
	shr.u32 	%r467, %r466, 6;
	mad.lo.s32 	%r468, %r467, 196, %r184;
	mad.lo.s32 	%r59, %r465, 14, %r468;
	add.s32 	%r469, %r466, 1;
	shr.u32 	%r470, %r469, 6;
	shl.b32 	%r471, %r3, 6;
	shr.u32 	%r472, %r469, 4;
	setp.gt.u32 	%p15, %r1, 12;
	and.b32  	%r473, %r472, 3;
	mad.lo.s32 	%r474, %r470, 196, %r194;
	mad.lo.s32 	%r60, %r473, 14, %r474;
	add.s32 	%r475, %r466, 2;
	shr.u32 	%r476, %r475, 6;
	shr.u32 	%r477, %r475, 4;
	and.b32  	%r478, %r477, 3;
	mad.lo.s32 	%r479, %r476, 196, %r198;
	mad.lo.s32 	%r61, %r478, 14, %r479;
	add.s32 	%r480, %r466, 4;
	shr.u32 	%r481, %r480, 6;
	mad.lo.s32 	%r482, %r481, 196, %r117;
	add.s32 	%r62, %r482, %r7;
	add.s32 	%r483, %r466, 5;
	shr.u32 	%r484, %r483, 6;
	mad.lo.s32 	%r485, %r484, 196, %r122;
	mad.lo.s32 	%r63, %r120, 14, %r485;
	add.s32 	%r486, %r466, 6;
	shr.u32 	%r487, %r486, 6;
	mad.lo.s32 	%r488, %r487, 196, %r127;
	mad.lo.s32 	%r64, %r125, 14, %r488;
	add.s32 	%r489, %r466, 7;
	shr.u32 	%r490, %r489, 6;
	mad.lo.s32 	%r491, %r490, 196, %r132;
	mad.lo.s32 	%r65, %r130, 14, %r491;
	add.s32 	%r492, %r466, 8;
	shr.u32 	%r493, %r492, 6;
	mad.lo.s32 	%r494, %r493, 196, %r137;
	mad.lo.s32 	%r66, %r135, 14, %r494;
	add.s32 	%r495, %r466, 9;
	shr.u32 	%r496, %r495, 6;
	mad.lo.s32 	%r497, %r496, 196, %r142;
	mad.lo.s32 	%r67, %r140, 14, %r497;
	add.s32 	%r498, %r466, 10;
	shr.u32 	%r499, %r498, 6;
	mad.lo.s32 	%r500, %r499, 196, %r147;
	mad.lo.s32 	%r68, %r145, 14, %r500;
	add.s32 	%r501, %r466, 11;
	shr.u32 	%r502, %r501, 6;
	mad.lo.s32 	%r503, %r502, 196, %r152;
	mad.lo.s32 	%r69, %r150, 14, %r503;
	add.s32 	%r504, %r466, 12;
	shr.u32 	%r505, %r504, 6;
	mad.lo.s32 	%r506, %r505, 196, %r157;
	mad.lo.s32 	%r70, %r155, 14, %r506;
	mov.u32 	%r71, %ctaid.z;
	mul.lo.s32 	%r507, %r3, 1152;
	mad.lo.s32 	%r508, %r71, 2304, %r507;
	mul.lo.s32 	%r509, %r1, 14;
	cvt.u16.u32 	%rs5, %r509;
	mul.hi.u16 	%rs6, %rs5, 10923;
	shr.u16 	%rs7, %rs6, 4;
	mul.wide.u16 	%r510, %rs7, 576;
	add.s32 	%r511, %r510, %r508;
	mul.lo.s16 	%rs8, %rs7, 96;
	sub.s16 	%rs9, %rs5, %rs8;
	mul.lo.s16 	%rs10, %rs9, 3;
	cvt.u32.u16 	%r512, %rs10;
	add.s32 	%r72, %r511, %r512;
	mul.lo.s32 	%r513, %r1, 42;
	mad.lo.s32 	%r514, %r3, 576, %r513;
	shl.b32 	%r515, %r514, 2;
	mov.u32 	%r516, _ZZ24default_function_kernel0E13kernel_shared;
	add.s32 	%r73, %r516, %r515;
	or.b16  	%rs11, %rs5, 1;
	mul.hi.u16 	%rs12, %rs11, 10923;
	shr.u16 	%rs13, %rs12, 4;
	mul.wide.u16 	%r517, %rs13, 576;
	add.s32 	%r518, %r517, %r508;
	mul.lo.s16 	%rs14, %rs13, 96;
	sub.s16 	%rs15, %rs11, %rs14;
	mul.lo.s16 	%rs16, %rs15, 3;
	cvt.u32.u16 	%r519, %rs16;
	add.s32 	%r74, %r518, %r519;
	add.s16 	%rs17, %rs5, 2;
	mul.hi.u16 	%rs18, %rs17, 10923;
	shr.u16 	%rs19, %rs18, 4;
	mul.wide.u16 	%r520, %rs19, 576;
	add.s32 	%r521, %r520, %r508;
	mul.lo.s16 	%rs20, %rs19, 96;
	sub.s16 	%rs21, %rs17, %rs20;
	mul.lo.s16 	%rs22, %rs21, 3;
	cvt.u32.u16 	%r522, %rs22;
	add.s32 	%r75, %r521, %r522;
	add.s16 	%rs23, %rs5, 3;
	mul.hi.u16 	%rs24, %rs23, 10923;
	shr.u16 	%rs25, %rs24, 4;
	mul.wide.u16 	%r523, %rs25, 576;
	add.s32 	%r524, %r523, %r508;
	mul.lo.s16 	%rs26, %rs25, 96;
	sub.s16 	%rs27, %rs23, %rs26;
	mul.lo.s16 	%rs28, %rs27, 3;
	cvt.u32.u16 	%r525, %rs28;
	add.s32 	%r76, %r524, %r525;
	add.s16 	%rs29, %rs5, 4;
	mul.hi.u16 	%rs30, %rs29, 10923;
	shr.u16 	%rs31, %rs30, 4;
	mul.wide.u16 	%r526, %rs31, 576;
	add.s32 	%r527, %r526, %r508;
	mul.lo.s16 	%rs32, %rs31, 96;
	sub.s16 	%rs33, %rs29, %rs32;
	mul.lo.s16 	%rs34, %rs33, 3;
	cvt.u32.u16 	%r528, %rs34;
	add.s32 	%r77, %r527, %r528;
	add.s16 	%rs35, %rs5, 5;
	mul.hi.u16 	%rs36, %rs35, 10923;
	shr.u16 	%rs37, %rs36, 4;
	mul.wide.u16 	%r529, %rs37, 576;
	add.s32 	%r530, %r529, %r508;
	mul.lo.s16 	%rs38, %rs37, 96;
	sub.s16 	%rs39, %rs35, %rs38;
	mul.lo.s16 	%rs40, %rs39, 3;
	cvt.u32.u16 	%r531, %rs40;
	add.s32 	%r78, %r530, %r531;
	add.s16 	%rs41, %rs5, 6;
	mul.hi.u16 	%rs42, %rs41, 10923;
	shr.u16 	%rs43, %rs42, 4;
	mul.wide.u16 	%r532, %rs43, 576;
	add.s32 	%r533, %r532, %r508;
	mul.lo.s16 	%rs44, %rs43, 96;
	sub.s16 	%rs45, %rs41, %rs44;
	mul.lo.s16 	%rs46, %rs45, 3;
	cvt.u32.u16 	%r534, %rs46;
	add.s32 	%r79, %r533, %r534;
	add.s16 	%rs47, %rs5, 7;
	mul.hi.u16 	%rs48, %rs47, 10923;
	shr.u16 	%rs49, %rs48, 4;
	mul.wide.u16 	%r535, %rs49, 576;
	add.s32 	%r536, %r535, %r508;
	mul.lo.s16 	%rs50, %rs49, 96;
	sub.s16 	%rs51, %rs47, %rs50;
	mul.lo.s16 	%rs52, %rs51, 3;
	cvt.u32.u16 	%r537, %rs52;
	add.s32 	%r80, %r536, %r537;
	add.s16 	%rs53, %rs5, 8;
	mul.hi.u16 	%rs54, %rs53, 10923;
	shr.u16 	%rs55, %rs54, 4;
	mul.wide.u16 	%r538, %rs55, 576;
	add.s32 	%r539, %r538, %r508;
	mul.lo.s16 	%rs56, %rs55, 96;
	sub.s16 	%rs57, %rs53, %rs56;
	mul.lo.s16 	%rs58, %rs57, 3;
	cvt.u32.u16 	%r540, %rs58;
	add.s32 	%r81, %r539, %r540;
	add.s16 	%rs59, %rs5, 9;
	mul.hi.u16 	%rs60, %rs59, 10923;
	shr.u16 	%rs61, %rs60, 4;
	mul.wide.u16 	%r541, %rs61, 576;
	add.s32 	%r542, %r541, %r508;
	mul.lo.s16 	%rs62, %rs61, 96;
	sub.s16 	%rs63, %rs59, %rs62;
	mul.lo.s16 	%rs64, %rs63, 3;
	cvt.u32.u16 	%r543, %rs64;
	add.s32 	%r82, %r542, %r543;
	shl.b32 	%r544, %r3, 1;
	add.s16 	%rs65, %rs5, 10;
	mul.hi.u16 	%rs66, %rs65, 10923;
	shr.u16 	%rs67, %rs66, 4;
	cvt.u32.u16 	%r545, %rs67;
	add.s32 	%r83, %r544, %r545;
	mul.hi.u16 	%rs68, %rs65, 21846;
	cvt.u32.u16 	%r546, %rs68;
	add.s32 	%r547, %r471, %r546;
	setp.gt.u32 	%p16, %r547, 127;
	mad.lo.s32 	%r548, %r3, 192, %r509;
	setp.gt.u32 	%p17, %r548, 373;
	setp.gt.u32 	%p18, %r514, 1121;
	or.pred  	%p19, %p15, %p18;
	mul.wide.u16 	%r550, %rs67, 576;
	add.s32 	%r84, %r550, %r508;
	mul.lo.s16 	%rs69, %rs67, 96;
	sub.s16 	%rs70, %rs65, %rs69;
	mul.lo.s16 	%rs1, %rs70, 3;
	setp.gt.u32 	%p21, %r514, 1120;
	or.pred  	%p22, %p15, %p21;
	setp.gt.u32 	%p24, %r514, 1119;
	or.pred  	%p25, %p15, %p24;
	add.s16 	%rs71, %rs5, 11;
	mul.hi.u16 	%rs72, %rs71, 10923;
	shr.u16 	%rs73, %rs72, 4;
	cvt.u32.u16 	%r551, %rs73;
	add.s32 	%r85, %r544, %r551;
	mul.hi.u16 	%rs74, %rs71, 21846;
	cvt.u32.u16 	%r552, %rs74;
	add.s32 	%r553, %r471, %r552;
	setp.gt.u32 	%p27, %r553, 127;
	setp.gt.u32 	%p28, %r548, 372;
	setp.gt.u32 	%p29, %r514, 1118;
	or.pred  	%p30, %p15, %p29;
	mul.wide.u16 	%r554, %rs73, 576;
	add.s32 	%r86, %r554, %r508;
	mul.lo.s16 	%rs75, %rs73, 96;
	sub.s16 	%rs76, %rs71, %rs75;
	mul.lo.s16 	%rs2, %rs76, 3;
	setp.gt.u32 	%p32, %r514, 1117;
	or.pred  	%p33, %p15, %p32;
	setp.gt.u32 	%p35, %r514, 1116;
	or.pred  	%p36, %p15, %p35;
	add.s16 	%rs77, %rs5, 12;
	mul.hi.u16 	%rs78, %rs77, 10923;
	shr.u16 	%rs79, %rs78, 4;
	cvt.u32.u16 	%r555, %rs79;
	add.s32 	%r87, %r544, %r555;
	mul.hi.u16 	%rs80, %rs5, 21846;
	cvt.u32.u16 	%r556, %rs80;
	add.s32 	%r557, %r471, %r556;
	setp.gt.u32 	%p38, %r557, 123;
	setp.gt.u32 	%p39, %r548, 371;
	setp.gt.u32 	%p40, %r514, 1115;
	or.pred  	%p41, %p15, %p40;
	mul.wide.u16 	%r558, %rs79, 576;
	add.s32 	%r88, %r558, %r508;
	mul.lo.s16 	%rs81, %rs79, 96;
	sub.s16 	%rs82, %rs77, %rs81;
	mul.lo.s16 	%rs3, %rs82, 3;
	setp.gt.u32 	%p43, %r514, 1114;
	or.pred  	%p44, %p15, %p43;
	setp.gt.u32 	%p46, %r514, 1113;
	or.pred  	%p47, %p15, %p46;
	add.s16 	%rs83, %rs5, 13;
	mul.hi.u16 	%rs84, %rs83, 10923;
	shr.u16 	%rs85, %rs84, 4;
	cvt.u32.u16 	%r559, %rs85;
	add.s32 	%r89, %r544, %r559;
	mul.hi.u16 	%rs86, %rs83, 21846;
	cvt.u32.u16 	%r560, %rs86;
	add.s32 	%r561, %r471, %r560;
	setp.gt.u32 	%p49, %r561, 127;
	setp.gt.u32 	%p50, %r548, 370;
	setp.gt.u32 	%p51, %r514, 1112;
	or.pred  	%p52, %p15, %p51;
	mul.wide.u16 	%r562, %rs85, 576;
	add.s32 	%r90, %r562, %r508;
	mul.lo.s16 	%rs87, %rs85, 96;
	sub.s16 	%rs88, %rs83, %rs87;
	mul.lo.s16 	%rs4, %rs88, 3;
	setp.gt.u32 	%p54, %r514, 1111;
	or.pred  	%p55, %p15, %p54;
	setp.gt.u32 	%p57, %r514, 1110;
	or.pred  	%p58, %p15, %p57;
	or.pred  	%p60, %p16, %p17;
	or.pred  	%p1, %p60, %p19;
	or.pred  	%p2, %p60, %p22;
	or.pred  	%p3, %p60, %p25;
	or.pred  	%p61, %p27, %p28;
	or.pred  	%p4, %p61, %p30;
	or.pred  	%p5, %p61, %p33;
	or.pred  	%p6, %p61, %p36;
	or.pred  	%p62, %p38, %p39;
	or.pred  	%p7, %p62, %p41;
	or.pred  	%p8, %p62, %p44;
	or.pred  	%p9, %p62, %p47;
	or.pred  	%p63, %p49, %p50;
	or.pred  	%p10, %p63, %p52;
	or.pred  	%p11, %p63, %p55;
	or.pred  	%p12, %p63, %p58;
	add.s32 	%r91, %r112, %r114;
	mov.f32 	%f484, 0f00000000;
	mov.b32 	%r1876, 0;
	mov.pred 	%p536, -1;
	mad.lo.s32 	%r603, %r1, 10, 2;
	mad.lo.s32 	%r648, %r1, 10, 4;
	mad.lo.s32 	%r693, %r1, 10, 6;
	mov.f32 	%f485, %f484;
	mov.f32 	%f486, %f484;
	mov.f32 	%f487, %f484;
$L__BB0_1:
	mov.pred 	%p13, %p536;
	bar.sync 	0;
	mul.lo.s32 	%r563, %r1, 10;
	shr.u32 	%r564, %r563, 4;
	and.b32  	%r565, %r564, 3;
	mov.u32 	%r566, %ctaid.y;
	shl.b32 	%r567, %r566, 1;
	or.b32  	%r568, %r565, %r567;
	setp.eq.s32 	%p64, %r568, 0;
	add.s32 	%r569, %r567, %r565;
	setp.gt.u32 	%p65, %r569, 14;
	setp.eq.s32 	%p66, %r2, 0;
	or.pred  	%p67, %p64, %p66;
	or.pred  	%p68, %p67, %p65;
	mov.f32 	%f410, 0f00000000;
	@%p68 bra 	$L__BB0_3;
	add.s32 	%r573, %r106, %r2;
	add.s32 	%r574, %r573, %r5;
	add.s32 	%r575, %r574, %r7;
	mad.lo.s32 	%r576, %r1876, 6272, %r575;
	add.s32 	%r577, %r576, -15;
	mul.wide.s32 	%rd10, %r577, 4;
	add.s64 	%rd11, %rd2, %rd10;
	ld.global.nc.f32 	%f410, [%rd11];
$L__BB0_3:
	st.shared.f32 	[%r8], %f410;
	mul.lo.s32 	%r579, %r1, 10;
	shr.u32 	%r580, %r579, 4;
	and.b32  	%r581, %r580, 3;
	mov.u32 	%r582, %ctaid.y;
	shl.b32 	%r583, %r582, 1;
	or.b32  	%r584, %r581, %r583;
	setp.eq.s32 	%p69, %r584, 0;
	add.s32 	%r585, %r583, %r581;
	setp.gt.u32 	%p70, %r585, 14;
	mad.lo.s32 	%r587, %r1, 6, 14;
	and.b32  	%r588, %r587, 14;
	setp.eq.s32 	%p71, %r588, 0;
	or.pred  	%p72, %p69, %p71;
	or.pred  	%p73, %p72, %p70;
	mov.f32 	%f411, 0f00000000;
	@%p73 bra 	$L__BB0_5;
	mul.lo.s32 	%r590, %r1, 10;
	or.b32  	%r591, %r590, 1;
	and.b32  	%r592, %r591, 15;
	add.s32 	%r593, %r106, %r592;
	shr.u32 	%r594, %r590, 6;
	add.s32 	%r595, %r594, %r1;
	mad.lo.s32 	%r596, %r595, 196, %r593;
	shr.u32 	%r597, %r590, 4;
	and.b32  	%r598, %r597, 3;
	mad.lo.s32 	%r599, %r598, 14, %r596;
	mad.lo.s32 	%r600, %r1876, 6272, %r599;
	add.s32 	%r601, %r600, -15;
	mul.wide.s32 	%rd12, %r601, 4;
	add.s64 	%rd13, %rd2, %rd12;
	ld.global.nc.f32 	%f411, [%rd13];
$L__BB0_5:
	st.shared.f32 	[%r8+4], %f411;
	shr.u32 	%r604, %r603, 4;
	and.b32  	%r605, %r604, 3;
	mov.u32 	%r606, %ctaid.y;
	shl.b32 	%r608, %r606, 1;
	or.b32  	%r609, %r605, %r608;
	setp.eq.s32 	%p74, %r609, 0;
	add.s32 	%r610, %r608, %r605;
	setp.gt.u32 	%p75, %r610, 14;
	and.b32  	%r611, %r603, 14;
	setp.eq.s32 	%p76, %r611, 0;
	or.pred  	%p77, %p74, %p76;
	or.pred  	%p78, %p77, %p75;
	mov.f32 	%f412, 0f00000000;
	@%p78 bra 	$L__BB0_7;
	mad.lo.s32 	%r613, %r1, 10, 2;
	and.b32  	%r614, %r613, 14;
	add.s32 	%r615, %r106, %r614;
	shr.u32 	%r616, %r613, 6;
	add.s32 	%r617, %r616, %r1;
	mad.lo.s32 	%r618, %r617, 196, %r615;
	shr.u32 	%r619, %r613, 4;
	and.b32  	%r620, %r619, 3;
	mad.lo.s32 	%r621, %r620, 14, %r618;
	mad.lo.s32 	%r622, %r1876, 6272, %r621;
	add.s32 	%r623, %r622, -15;
	mul.wide.s32 	%rd14, %r623, 4;
	add.s64 	%rd15, %rd2, %rd14;
	ld.global.nc.f32 	%f412, [%rd15];
$L__BB0_7:
	st.shared.f32 	[%r8+8], %f412;
	mad.lo.s32 	%r625, %r1, 10, 3;
	shr.u32 	%r626, %r625, 4;
	and.b32  	%r627, %r626, 3;
	mov.u32 	%r628, %ctaid.y;
	shl.b32 	%r629, %r628, 1;
	or.b32  	%r630, %r627, %r629;
	setp.eq.s32 	%p79, %r630, 0;
	add.s32 	%r631, %r629, %r627;
	setp.gt.u32 	%p80, %r631, 14;
	mad.lo.s32 	%r633, %r1, 6, 12;
	and.b32  	%r634, %r633, 14;
	setp.eq.s32 	%p81, %r634, 0;
	or.pred  	%p82, %p79, %p81;
	or.pred  	%p83, %p82, %p80;
	mov.f32 	%f413, 0f00000000;
	@%p83 bra 	$L__BB0_9;
	mad.lo.s32 	%r636, %r1, 10, 3;
	and.b32  	%r637, %r636, 15;
	add.s32 	%r638, %r106, %r637;
	shr.u32 	%r639, %r636, 6;
	add.s32 	%r640, %r639, %r1;
	mad.lo.s32 	%r641, %r640, 196, %r638;
	shr.u32 	%r642, %r636, 4;
	and.b32  	%r643, %r642, 3;
	mad.lo.s32 	%r644, %r643, 14, %r641;
	mad.lo.s32 	%r645, %r1876, 6272, %r644;
	add.s32 	%r646, %r645, -15;
	mul.wide.s32 	%rd16, %r646, 4;
	add.s64 	%rd17, %rd2, %rd16;
	ld.global.nc.f32 	%f413, [%rd17];
$L__BB0_9:
	st.shared.f32 	[%r8+12], %f413;
	shr.u32 	%r649, %r648, 4;
	and.b32  	%r650, %r649, 3;
	mov.u32 	%r651, %ctaid.y;
	shl.b32 	%r653, %r651, 1;
	or.b32  	%r654, %r650, %r653;
	setp.eq.s32 	%p84, %r654, 0;
	add.s32 	%r655, %r653, %r650;
	setp.gt.u32 	%p85, %r655, 14;
	and.b32  	%r656, %r648, 14;
	setp.eq.s32 	%p86, %r656, 0;
	or.pred  	%p87, %p84, %p86;
	or.pred  	%p88, %p87, %p85;
	mov.f32 	%f414, 0f00000000;
	@%p88 bra 	$L__BB0_11;
	mad.lo.s32 	%r658, %r1, 10, 4;
	and.b32  	%r659, %r658, 14;
	add.s32 	%r660, %r106, %r659;
	shr.u32 	%r661, %r658, 6;
	add.s32 	%r662, %r661, %r1;
	mad.lo.s32 	%r663, %r662, 196, %r660;
	shr.u32 	%r664, %r658, 4;
	and.b32  	%r665, %r664, 3;
	mad.lo.s32 	%r666, %r665, 14, %r663;
	mad.lo.s32 	%r667, %r1876, 6272, %r666;
	add.s32 	%r668, %r667, -15;
	mul.wide.s32 	%rd18, %r668, 4;
	add.s64 	%rd19, %rd2, %rd18;
	ld.global.nc.f32 	%f414, [%rd19];
$L__BB0_11:
	st.shared.f32 	[%r8+16], %f414;
	mad.lo.s32 	%r670, %r1, 10, 5;
	shr.u32 	%r671, %r670, 4;
	and.b32  	%r672, %r671, 3;
	mov.u32 	%r673, %ctaid.y;
	shl.b32 	%r674, %r673, 1;
	or.b32  	%r675, %r672, %r674;
	setp.eq.s32 	%p89, %r675, 0;
	add.s32 	%r676, %r674, %r672;
	setp.gt.u32 	%p90, %r676, 14;
	mad.lo.s32 	%r678, %r1, 6, 10;
	and.b32  	%r679, %r678, 14;
	setp.eq.s32 	%p91, %r679, 0;
	or.pred  	%p92, %p89, %p91;
	or.pred  	%p93, %p92, %p90;
	mov.f32 	%f415, 0f00000000;
	@%p93 bra 	$L__BB0_13;
	mad.lo.s32 	%r681, %r1, 10, 5;
	and.b32  	%r682, %r681, 15;
	add.s32 	%r683, %r106, %r682;
	shr.u32 	%r684, %r681, 6;
	add.s32 	%r685, %r684, %r1;
	mad.lo.s32 	%r686, %r685, 196, %r683;
	shr.u32 	%r687, %r681, 4;
	and.b32  	%r688, %r687, 3;
	mad.lo.s32 	%r689, %r688, 14, %r686;
	mad.lo.s32 	%r690, %r1876, 6272, %r689;
	add.s32 	%r691, %r690, -15;
	mul.wide.s32 	%rd20, %r691, 4;
	add.s64 	%rd21, %rd2, %rd20;
	ld.global.nc.f32 	%f415, [%rd21];
$L__BB0_13:
	st.shared.f32 	[%r8+20], %f415;
	shr.u32 	%r694, %r693, 4;
	and.b32  	%r695, %r694, 3;
	mov.u32 	%r696, %ctaid.y;
	shl.b32 	%r698, %r696, 1;
	or.b32  	%r699, %r695, %r698;
	setp.eq.s32 	%p94, %r699, 0;
	add.s32 	%r700, %r698, %r695;
	setp.gt.u32 	%p95, %r700, 14;
	and.b32  	%r701, %r693, 14;
	setp.eq.s32 	%p96, %r701, 0;
	or.pred  	%p97, %p94, %p96;
	or.pred  	%p98, %p97, %p95;
	mov.f32 	%f416, 0f00000000;
	@%p98 bra 	$L__BB0_15;
	mad.lo.s32 	%r703, %r1, 10, 6;
	and.b32  	%r704, %r703, 14;
	add.s32 	%r705, %r106, %r704;
	shr.u32 	%r706, %r703, 6;
	add.s32 	%r707, %r706, %r1;
	mad.lo.s32 	%r708, %r707, 196, %r705;
	shr.u32 	%r709, %r703, 4;
	and.b32  	%r710, %r709, 3;
	mad.lo.s32 	%r711, %r710, 14, %r708;
	mad.lo.s32 	%r712, %r1876, 6272, %r711;
	add.s32 	%r713, %r712, -15;
	mul.wide.s32 	%rd22, %r713, 4;
	add.s64 	%rd23, %rd2, %rd22;
	ld.global.nc.f32 	%f416, [%rd23];
$L__BB0_15:
	st.shared.f32 	[%r8+24], %f416;
	mad.lo.s32 	%r715, %r1, 10, 7;
	shr.u32 	%r716, %r715, 4;
	and.b32  	%r717, %r716, 3;
	mov.u32 	%r718, %ctaid.y;
	shl.b32 	%r719, %r718, 1;
	or.b32  	%r720, %r717, %r719;
	setp.eq.s32 	%p99, %r720, 0;
	add.s32 	%r721, %r719, %r717;
	setp.gt.u32 	%p100, %r721, 14;
	mul.lo.s32 	%r723, %r1, 6;
	and.b32  	%r724, %r723, 14;
	setp.eq.s32 	%p101, %r724, 8;
	or.pred  	%p102, %p99, %p101;
	or.pred  	%p103, %p102, %p100;
	mov.f32 	%f417, 0f00000000;
	@%p103 bra 	$L__BB0_17;
	mad.lo.s32 	%r726, %r1, 10, 7;
	and.b32  	%r727, %r726, 15;
	add.s32 	%r728, %r106, %r727;
	shr.u32 	%r729, %r726, 6;
	add.s32 	%r730, %r729, %r1;
	mad.lo.s32 	%r731, %r730, 196, %r728;
	shr.u32 	%r732, %r726, 4;
	and.b32  	%r733, %r732, 3;
	mad.lo.s32 	%r734, %r733, 14, %r731;
	mad.lo.s32 	%r735, %r1876, 6272, %r734;
	add.s32 	%r736, %r735, -15;
	mul.wide.s32 	%rd24, %r736, 4;
	add.s64 	%rd25, %rd2, %rd24;
	ld.global.nc.f32 	%f417, [%rd25];
$L__BB0_17:
	st.shared.f32 	[%r8+28], %f417;
	mad.lo.s32 	%r737, %r1, 10, 8;
	shr.u32 	%r738, %r737, 4;
	and.b32  	%r739, %r738, 3;
	mov.u32 	%r740, %ctaid.y;
	shl.b32 	%r741, %r740, 1;
	or.b32  	%r742, %r739, %r741;
	setp.eq.s32 	%p104, %r742, 0;
	add.s32 	%r743, %r741, %r739;
	setp.gt.u32 	%p105, %r743, 14;
	setp.eq.s32 	%p106, %r2, 8;
	or.pred  	%p107, %p104, %p106;
	or.pred  	%p108, %p107, %p105;
	mov.f32 	%f418, 0f00000000;
	@%p108 bra 	$L__BB0_19;
	xor.b32  	%r747, %r2, 8;
	add.s32 	%r748, %r106, %r747;
	mad.lo.s32 	%r749, %r1, 10, 8;
	shr.u32 	%r750, %r749, 6;
	add.s32 	%r751, %r750, %r1;
	mad.lo.s32 	%r752, %r751, 196, %r748;
	shr.u32 	%r753, %r749, 4;
	and.b32  	%r754, %r753, 3;
	mad.lo.s32 	%r755, %r754, 14, %r752;
	mad.lo.s32 	%r756, %r1876, 6272, %r755;
	add.s32 	%r757, %r756, -15;
	mul.wide.s32 	%rd26, %r757, 4;
	add.s64 	%rd27, %rd2, %rd26;
	ld.global.nc.f32 	%f418, [%rd27];
$L__BB0_19:
	st.shared.f32 	[%r8+32], %f418;
	mul.lo.s32 	%r758, %r1, 10;
	add.s32 	%r759, %r758, 9;
	shr.u32 	%r760, %r759, 4;
	and.b32  	%r761, %r760, 3;
	mov.u32 	%r762, %ctaid.y;
	shl.b32 	%r763, %r762, 1;
	or.b32  	%r764, %r761, %r763;
	setp.eq.s32 	%p109, %r764, 0;
	add.s32 	%r765, %r763, %r761;
	setp.gt.u32 	%p110, %r765, 14;
	mad.lo.s32 	%r767, %r1, 12, %r758;
	add.s32 	%r769, %r767, 6;
	and.b32  	%r770, %r769, 14;
	setp.eq.s32 	%p111, %r770, 0;
	or.pred  	%p112, %p109, %p111;
	or.pred  	%p113, %p112, %p110;
	mov.f32 	%f419, 0f00000000;
	@%p113 bra 	$L__BB0_21;
	mad.lo.s32 	%r772, %r1, 10, 9;
	and.b32  	%r773, %r772, 15;
	add.s32 	%r774, %r106, %r773;
	shr.u32 	%r775, %r772, 6;
	add.s32 	%r776, %r775, %r1;
	mad.lo.s32 	%r777, %r776, 196, %r774;
	shr.u32 	%r778, %r772, 4;
	and.b32  	%r779, %r778, 3;
	mad.lo.s32 	%r780, %r779, 14, %r777;
	mad.lo.s32 	%r781, %r1876, 6272, %r780;
	add.s32 	%r782, %r781, -15;
	mul.wide.s32 	%rd28, %r782, 4;
	add.s64 	%rd29, %rd2, %rd28;
	ld.global.nc.f32 	%f419, [%rd29];
$L__BB0_21:
	st.shared.f32 	[%r8+36], %f419;
	shl.b32 	%r783, %r1, 2;
	mad.lo.s32 	%r784, %r1, 6, %r783;
	add.s32 	%r786, %r784, 10;
	shr.u32 	%r787, %r786, 4;
	and.b32  	%r788, %r787, 3;
	mov.u32 	%r789, %ctaid.y;
	shl.b32 	%r791, %r789, 1;
	or.b32  	%r792, %r788, %r791;
	setp.eq.s32 	%p114, %r792, 0;
	add.s32 	%r793, %r791, %r788;
	setp.gt.u32 	%p115, %r793, 14;
	and.b32  	%r794, %r786, 14;
	setp.eq.s32 	%p116, %r794, 0;
	or.pred  	%p117, %p114, %p116;
	or.pred  	%p118, %p117, %p115;
	mov.f32 	%f420, 0f00000000;
	@%p118 bra 	$L__BB0_23;
	mad.lo.s32 	%r795, %r1876, 6272, %r9;
	mul.wide.s32 	%rd30, %r795, 4;
	add.s64 	%rd31, %rd2, %rd30;
	ld.global.nc.f32 	%f420, [%rd31];
$L__BB0_23:
	st.shared.f32 	[%r8+40], %f420;
	shl.b32 	%r796, %r1, 2;
	mad.lo.s32 	%r797, %r1, 6, %r796;
	add.s32 	%r798, %r797, 10;
	shr.u32 	%r799, %r798, 4;
	and.b32  	%r800, %r799, 3;
	mov.u32 	%r801, %ctaid.y;
	shl.b32 	%r802, %r801, 1;
	or.b32  	%r803, %r800, %r802;
	setp.eq.s32 	%p119, %r803, 0;
	add.s32 	%r804, %r802, %r800;
	setp.gt.u32 	%p120, %r804, 14;
	mul.lo.s32 	%r806, %r1, 12;
	mad.lo.s32 	%r807, %r1, 10, %r806;
	add.s32 	%r809, %r807, 4;
	and.b32  	%r810, %r809, 14;
	setp.eq.s32 	%p121, %r810, 0;
	or.pred  	%p122, %p119, %p121;
	or.pred  	%p123, %p122, %p120;
	mov.f32 	%f421, 0f00000000;
	@%p123 bra 	$L__BB0_25;
	mad.lo.s32 	%r811, %r1876, 6272, %r10;
	mul.wide.s32 	%rd32, %r811, 4;
	add.s64 	%rd33, %rd2, %rd32;
	ld.global.nc.f32 	%f421, [%rd33];
$L__BB0_25:
	st.shared.f32 	[%r8+44], %f421;
	shl.b32 	%r812, %r1, 2;
	mad.lo.s32 	%r813, %r1, 6, %r812;
	add.s32 	%r815, %r813, 12;
	shr.u32 	%r816, %r815, 4;
	and.b32  	%r817, %r816, 3;
	mov.u32 	%r818, %ctaid.y;
	shl.b32 	%r820, %r818, 1;
	or.b32  	%r821, %r817, %r820;
	setp.eq.s32 	%p124, %r821, 0;
	add.s32 	%r822, %r820, %r817;
	setp.gt.u32 	%p125, %r822, 14;
	and.b32  	%r823, %r815, 14;
	setp.eq.s32 	%p126, %r823, 0;
	or.pred  	%p127, %p124, %p126;
	or.pred  	%p128, %p127, %p125;
	mov.f32 	%f422, 0f00000000;
	@%p128 bra 	$L__BB0_27;
	mad.lo.s32 	%r824, %r1876, 6272, %r11;
	mul.wide.s32 	%rd34, %r824, 4;
	add.s64 	%rd35, %rd2, %rd34;
	ld.global.nc.f32 	%f422, [%rd35];
$L__BB0_27:
	st.shared.f32 	[%r8+48], %f422;
	shl.b32 	%r825, %r1, 2;
	mad.lo.s32 	%r826, %r1, 6, %r825;
	add.s32 	%r827, %r826, 12;
	shr.u32 	%r828, %r827, 4;
	and.b32  	%r829, %r828, 3;
	mov.u32 	%r830, %ctaid.y;
	shl.b32 	%r831, %r830, 1;
	or.b32  	%r832, %r829, %r831;
	setp.eq.s32 	%p129, %r832, 0;
	add.s32 	%r833, %r831, %r829;
	setp.gt.u32 	%p130, %r833, 14;
	mul.lo.s32 	%r835, %r1, 12;
	mad.lo.s32 	%r836, %r1, 10, %r835;
	add.s32 	%r838, %r836, 2;
	and.b32  	%r839, %r838, 14;
	setp.eq.s32 	%p131, %r839, 0;
	or.pred  	%p132, %p129, %p131;
	or.pred  	%p133, %p132, %p130;
	mov.f32 	%f423, 0f00000000;
	@%p133 bra 	$L__BB0_29;
	mad.lo.s32 	%r840, %r1876, 6272, %r12;
	mul.wide.s32 	%rd36, %r840, 4;
	add.s64 	%rd37, %rd2, %rd36;
	ld.global.nc.f32 	%f423, [%rd37];
$L__BB0_29:
	st.shared.f32 	[%r8+52], %f423;
	shl.b32 	%r841, %r1, 2;
	mad.lo.s32 	%r842, %r1, 6, %r841;
	add.s32 	%r844, %r842, 14;
	shr.u32 	%r845, %r844, 4;
	and.b32  	%r846, %r845, 3;
	mov.u32 	%r847, %ctaid.y;
	shl.b32 	%r849, %r847, 1;
	or.b32  	%r850, %r846, %r849;
	setp.eq.s32 	%p134, %r850, 0;
	add.s32 	%r851, %r849, %r846;
	setp.gt.u32 	%p135, %r851, 14;
	and.b32  	%r852, %r844, 14;
	setp.eq.s32 	%p136, %r852, 0;
	or.pred  	%p137, %p134, %p136;
	or.pred  	%p138, %p137, %p135;
	mov.f32 	%f424, 0f00000000;
	@%p138 bra 	$L__BB0_31;
	mad.lo.s32 	%r853, %r1876, 6272, %r13;
	mul.wide.s32 	%rd38, %r853, 4;
	add.s64 	%rd39, %rd2, %rd38;
	ld.global.nc.f32 	%f424, [%rd39];
$L__BB0_31:
	st.shared.f32 	[%r8+56], %f424;
	mul.lo.s32 	%r855, %r1, 6;
	shl.b32 	%r856, %r1, 2;
	add.s32 	%r857, %r855, %r856;
	add.s32 	%r858, %r857, 14;
	shr.u32 	%r859, %r858, 4;
	and.b32  	%r860, %r859, 3;
	mov.u32 	%r861, %ctaid.y;
	shl.b32 	%r862, %r861, 1;
	or.b32  	%r863, %r860, %r862;
	setp.eq.s32 	%p139, %r863, 0;
	add.s32 	%r864, %r862, %r860;
	setp.gt.u32 	%p140, %r864, 14;
	and.b32  	%r866, %r855, 14;
	setp.eq.s32 	%p141, %r866, 0;
	or.pred  	%p142, %p139, %p141;
	or.pred  	%p143, %p142, %p140;
	mov.f32 	%f425, 0f00000000;
	@%p143 bra 	$L__BB0_33;
	mad.lo.s32 	%r867, %r1876, 6272, %r14;
	mul.wide.s32 	%rd40, %r867, 4;
	add.s64 	%rd41, %rd2, %rd40;
	ld.global.nc.f32 	%f425, [%rd41];
$L__BB0_33:
	st.shared.f32 	[%r8+60], %f425;
	shl.b32 	%r868, %r1, 2;
	mad.lo.s32 	%r869, %r1, 6, %r868;
	add.s32 	%r870, %r869, 16;
	shr.u32 	%r871, %r870, 4;
	and.b32  	%r872, %r871, 3;
	mov.u32 	%r873, %ctaid.y;
	shl.b32 	%r874, %r873, 1;
	or.b32  	%r875, %r872, %r874;
	setp.eq.s32 	%p144, %r875, 0;
	add.s32 	%r876, %r874, %r872;
	setp.gt.u32 	%p145, %r876, 14;
	setp.eq.s32 	%p146, %r2, 0;
	or.pred  	%p147, %p144, %p146;
	or.pred  	%p148, %p147, %p145;
	mov.f32 	%f426, 0f00000000;
	@%p148 bra 	$L__BB0_35;
	add.s32 	%r880, %r106, %r2;
	shl.b32 	%r881, %r1, 2;
	mad.lo.s32 	%r882, %r1, 6, %r881;
	add.s32 	%r883, %r882, 16;
	shr.u32 	%r884, %r883, 6;
	add.s32 	%r885, %r884, %r1;
	mad.lo.s32 	%r886, %r885, 196, %r880;
	shr.u32 	%r887, %r883, 4;
	and.b32  	%r888, %r887, 3;
	mad.lo.s32 	%r889, %r888, 14, %r886;
	mad.lo.s32 	%r890, %r1876, 6272, %r889;
	add.s32 	%r891, %r890, -15;
	mul.wide.s32 	%rd42, %r891, 4;
	add.s64 	%rd43, %rd2, %rd42;
	ld.global.nc.f32 	%f426, [%rd43];
$L__BB0_35:
	st.shared.f32 	[%r8+64], %f426;
	mad.lo.s32 	%r893, %r1, 6, 14;
	shl.b32 	%r894, %r1, 2;
	add.s32 	%r895, %r893, %r894;
	add.s32 	%r896, %r895, 3;
	shr.u32 	%r897, %r896, 4;
	and.b32  	%r898, %r897, 3;
	mov.u32 	%r899, %ctaid.y;
	shl.b32 	%r900, %r899, 1;
	or.b32  	%r901, %r898, %r900;
	setp.eq.s32 	%p149, %r901, 0;
	add.s32 	%r902, %r900, %r898;
	setp.gt.u32 	%p150, %r902, 14;
	and.b32  	%r904, %r893, 14;
	setp.eq.s32 	%p151, %r904, 0;
	or.pred  	%p152, %p149, %p151;
	or.pred  	%p153, %p152, %p150;
	mov.f32 	%f427, 0f00000000;
	@%p153 bra 	$L__BB0_37;
	mad.lo.s32 	%r905, %r1876, 6272, %r15;
	mul.wide.s32 	%rd44, %r905, 4;
	add.s64 	%rd45, %rd2, %rd44;
	ld.global.nc.f32 	%f427, [%rd45];
$L__BB0_37:
	st.shared.f32 	[%r8+68], %f427;
	shl.b32 	%r907, %r1, 2;
	mad.lo.s32 	%r908, %r1, 6, %r907;
	add.s32 	%r909, %r908, 18;
	shr.u32 	%r910, %r909, 4;
	and.b32  	%r911, %r910, 3;
	mov.u32 	%r912, %ctaid.y;
	shl.b32 	%r913, %r912, 1;
	or.b32  	%r914, %r911, %r913;
	setp.eq.s32 	%p154, %r914, 0;
	add.s32 	%r915, %r913, %r911;
	setp.gt.u32 	%p155, %r915, 14;
	mad.lo.s32 	%r917, %r1, 10, 2;
	and.b32  	%r918, %r917, 14;
	setp.eq.s32 	%p156, %r918, 0;
	or.pred  	%p157, %p154, %p156;
	or.pred  	%p158, %p157, %p155;
	mov.f32 	%f428, 0f00000000;
	@%p158 bra 	$L__BB0_39;
	mad.lo.s32 	%r919, %r1876, 6272, %r16;
	mul.wide.s32 	%rd46, %r919, 4;
	add.s64 	%rd47, %rd2, %rd46;
	ld.global.nc.f32 	%f428, [%rd47];
$L__BB0_39:
	st.shared.f32 	[%r8+72], %f428;
	mul.lo.s32 	%r921, %r1, 6;
	shl.b32 	%r922, %r1, 2;
	add.s32 	%r923, %r921, %r922;
	add.s32 	%r924, %r923, 19;
	shr.u32 	%r925, %r924, 4;
	and.b32  	%r926, %r925, 3;
	mov.u32 	%r927, %ctaid.y;
	shl.b32 	%r928, %r927, 1;
	or.b32  	%r929, %r926, %r928;
	setp.eq.s32 	%p159, %r929, 0;
	add.s32 	%r930, %r928, %r926;
	setp.gt.u32 	%p160, %r930, 14;
	add.s32 	%r932, %r921, 12;
	and.b32  	%r933, %r932, 14;
	setp.eq.s32 	%p161, %r933, 0;
	or.pred  	%p162, %p159, %p161;
	or.pred  	%p163, %p162, %p160;
	mov.f32 	%f429, 0f00000000;
	@%p163 bra 	$L__BB0_41;
	mad.lo.s32 	%r934, %r1876, 6272, %r17;
	mul.wide.s32 	%rd48, %r934, 4;
	add.s64 	%rd49, %rd2, %rd48;
	ld.global.nc.f32 	%f429, [%rd49];
$L__BB0_41:
	st.shared.f32 	[%r8+76], %f429;
	shl.b32 	%r936, %r1, 2;
	mad.lo.s32 	%r937, %r1, 6, %r936;
	add.s32 	%r938, %r937, 20;
	shr.u32 	%r939, %r938, 4;
	and.b32  	%r940, %r939, 3;
	mov.u32 	%r941, %ctaid.y;
	shl.b32 	%r942, %r941, 1;
	or.b32  	%r943, %r940, %r942;
	setp.eq.s32 	%p164, %r943, 0;
	add.s32 	%r944, %r942, %r940;
	setp.gt.u32 	%p165, %r944, 14;
	mad.lo.s32 	%r946, %r1, 10, 4;
	and.b32  	%r947, %r946, 14;
	setp.eq.s32 	%p166, %r947, 0;
	or.pred  	%p167, %p164, %p166;
	or.pred  	%p168, %p167, %p165;
	mov.f32 	%f430, 0f00000000;
	@%p168 bra 	$L__BB0_43;
	mad.lo.s32 	%r948, %r1876, 6272, %r18;
	mul.wide.s32 	%rd50, %r948, 4;
	add.s64 	%rd51, %rd2, %rd50;
	ld.global.nc.f32 	%f430, [%rd51];
$L__BB0_43:
	st.shared.f32 	[%r8+80], %f430;
	mul.lo.s32 	%r950, %r1, 6;
	shl.b32 	%r951, %r1, 2;
	add.s32 	%r952, %r950, %r951;
	add.s32 	%r953, %r952, 21;
	shr.u32 	%r954, %r953, 4;
	and.b32  	%r955, %r954, 3;
	mov.u32 	%r956, %ctaid.y;
	shl.b32 	%r957, %r956, 1;
	or.b32  	%r958, %r955, %r957;
	setp.eq.s32 	%p169, %r958, 0;
	add.s32 	%r959, %r957, %r955;
	setp.gt.u32 	%p170, %r959, 14;
	add.s32 	%r961, %r950, 10;
	and.b32  	%r962, %r961, 14;
	setp.eq.s32 	%p171, %r962, 0;
	or.pred  	%p172, %p169, %p171;
	or.pred  	%p173, %p172, %p170;
	mov.f32 	%f431, 0f00000000;
	@%p173 bra 	$L__BB0_45;
	mad.lo.s32 	%r963, %r1876, 6272, %r19;
	mul.wide.s32 	%rd52, %r963, 4;
	add.s64 	%rd53, %rd2, %rd52;
	ld.global.nc.f32 	%f431, [%rd53];
$L__BB0_45:
	st.shared.f32 	[%r8+84], %f431;
	shl.b32 	%r965, %r1, 2;
	mad.lo.s32 	%r966, %r1, 6, %r965;
	add.s32 	%r967, %r966, 22;
	shr.u32 	%r968, %r967, 4;
	and.b32  	%r969, %r968, 3;
	mov.u32 	%r970, %ctaid.y;
	shl.b32 	%r971, %r970, 1;
	or.b32  	%r972, %r969, %r971;
	setp.eq.s32 	%p174, %r972, 0;
	add.s32 	%r973, %r971, %r969;
	setp.gt.u32 	%p175, %r973, 14;
	mad.lo.s32 	%r975, %r1, 10, 6;
	and.b32  	%r976, %r975, 14;
	setp.eq.s32 	%p176, %r976, 0;
	or.pred  	%p177, %p174, %p176;
	or.pred  	%p178, %p177, %p175;
	mov.f32 	%f432, 0f00000000;
	@%p178 bra 	$L__BB0_47;
	mad.lo.s32 	%r977, %r1876, 6272, %r20;
	mul.wide.s32 	%rd54, %r977, 4;
	add.s64 	%rd55, %rd2, %rd54;
	ld.global.nc.f32 	%f432, [%rd55];
$L__BB0_47:
	st.shared.f32 	[%r8+88], %f432;
	mul.lo.s32 	%r979, %r1, 6;
	shl.b32 	%r980, %r1, 2;
	add.s32 	%r981, %r979, %r980;
	add.s32 	%r982, %r981, 23;
	shr.u32 	%r983, %r982, 4;
	and.b32  	%r984, %r983, 3;
	mov.u32 	%r985, %ctaid.y;
	shl.b32 	%r986, %r985, 1;
	or.b32  	%r987, %r984, %r986;
	setp.eq.s32 	%p179, %r987, 0;
	add.s32 	%r988, %r986, %r984;
	setp.gt.u32 	%p180, %r988, 14;
	and.b32  	%r990, %r979, 14;
	setp.eq.s32 	%p181, %r990, 8;
	or.pred  	%p182, %p179, %p181;
	or.pred  	%p183, %p182, %p180;
	mov.f32 	%f433, 0f00000000;
	@%p183 bra 	$L__BB0_49;
	mad.lo.s32 	%r991, %r1876, 6272, %r21;
	mul.wide.s32 	%rd56, %r991, 4;
	add.s64 	%rd57, %rd2, %rd56;
	ld.global.nc.f32 	%f433, [%rd57];
$L__BB0_49:
	st.shared.f32 	[%r8+92], %f433;
	shl.b32 	%r992, %r1, 2;
	mad.lo.s32 	%r993, %r1, 6, %r992;
	add.s32 	%r994, %r993, 24;
	shr.u32 	%r995, %r994, 4;
	and.b32  	%r996, %r995, 3;
	mov.u32 	%r997, %ctaid.y;
	shl.b32 	%r998, %r997, 1;
	or.b32  	%r999, %r996, %r998;
	setp.eq.s32 	%p184, %r999, 0;
	add.s32 	%r1000, %r998, %r996;
	setp.gt.u32 	%p185, %r1000, 14;
	setp.eq.s32 	%p186, %r2, 8;
	or.pred  	%p187, %p184, %p186;
	or.pred  	%p188, %p187, %p185;
	mov.f32 	%f434, 0f00000000;
	@%p188 bra 	$L__BB0_51;
	mad.lo.s32 	%r1003, %r1876, 6272, %r22;
	mul.wide.s32 	%rd58, %r1003, 4;
	add.s64 	%rd59, %rd2, %rd58;
	ld.global.nc.f32 	%f434, [%rd59];
$L__BB0_51:
	st.shared.f32 	[%r8+96], %f434;
	shl.b32 	%r1004, %r1, 2;
	mad.lo.s32 	%r1005, %r1, 6, %r1004;
	add.s32 	%r1006, %r1005, 25;
	shr.u32 	%r1007, %r1006, 4;
	and.b32  	%r1008, %r1007, 3;
	mov.u32 	%r1009, %ctaid.y;
	shl.b32 	%r1010, %r1009, 1;
	or.b32  	%r1011, %r1008, %r1010;
	setp.eq.s32 	%p189, %r1011, 0;
	add.s32 	%r1012, %r1010, %r1008;
	setp.gt.u32 	%p190, %r1012, 14;
	mul.lo.s32 	%r1014, %r1, 12;
	mad.lo.s32 	%r1015, %r1, 10, %r1014;
	add.s32 	%r1017, %r1015, 6;
	and.b32  	%r1018, %r1017, 14;
	setp.eq.s32 	%p191, %r1018, 0;
	or.pred  	%p192, %p189, %p191;
	or.pred  	%p193, %p192, %p190;
	mov.f32 	%f435, 0f00000000;
	@%p193 bra 	$L__BB0_53;
	mad.lo.s32 	%r1019, %r1876, 6272, %r23;
	mul.wide.s32 	%rd60, %r1019, 4;
	add.s64 	%rd61, %rd2, %rd60;
	ld.global.nc.f32 	%f435, [%rd61];
$L__BB0_53:
	st.shared.f32 	[%r8+100], %f435;
	shl.b32 	%r1020, %r1, 2;
	mad.lo.s32 	%r1021, %r1, 6, %r1020;
	add.s32 	%r1022, %r1021, 26;
	shr.u32 	%r1023, %r1022, 4;
	and.b32  	%r1024, %r1023, 3;
	mov.u32 	%r1025, %ctaid.y;
	shl.b32 	%r1026, %r1025, 1;
	or.b32  	%r1027, %r1024, %r1026;
	setp.eq.s32 	%p194, %r1027, 0;
	add.s32 	%r1028, %r1026, %r1024;
	setp.gt.u32 	%p195, %r1028, 14;
	add.s32 	%r1031, %r1021, 10;
	and.b32  	%r1032, %r1031, 14;
	setp.eq.s32 	%p196, %r1032, 0;
	or.pred  	%p197, %p194, %p196;
	or.pred  	%p198, %p197, %p195;
	mov.f32 	%f436, 0f00000000;
	@%p198 bra 	$L__BB0_55;
	mad.lo.s32 	%r1033, %r1876, 6272, %r24;
	mul.wide.s32 	%rd62, %r1033, 4;
	add.s64 	%rd63, %rd2, %rd62;
	ld.global.nc.f32 	%f436, [%rd63];
$L__BB0_55:
	st.shared.f32 	[%r8+104], %f436;
	shl.b32 	%r1034, %r1, 2;
	mad.lo.s32 	%r1035, %r1, 6, %r1034;
	add.s32 	%r1036, %r1035, 27;
	shr.u32 	%r1037, %r1036, 4;
	and.b32  	%r1038, %r1037, 3;
	mov.u32 	%r1039, %ctaid.y;
	shl.b32 	%r1040, %r1039, 1;
	or.b32  	%r1041, %r1038, %r1040;
	setp.eq.s32 	%p199, %r1041, 0;
	add.s32 	%r1042, %r1040, %r1038;
	setp.gt.u32 	%p200, %r1042, 14;
	mul.lo.s32 	%r1044, %r1, 12;
	mad.lo.s32 	%r1045, %r1, 10, %r1044;
	add.s32 	%r1047, %r1045, 4;
	and.b32  	%r1048, %r1047, 14;
	setp.eq.s32 	%p201, %r1048, 0;
	or.pred  	%p202, %p199, %p201;
	or.pred  	%p203, %p202, %p200;
	mov.f32 	%f437, 0f00000000;
	@%p203 bra 	$L__BB0_57;
	mad.lo.s32 	%r1049, %r1876, 6272, %r25;
	mul.wide.s32 	%rd64, %r1049, 4;
	add.s64 	%rd65, %rd2, %rd64;
	ld.global.nc.f32 	%f437, [%rd65];
$L__BB0_57:
	st.shared.f32 	[%r8+108], %f437;
	shl.b32 	%r1050, %r1, 2;
	mad.lo.s32 	%r1051, %r1, 6, %r1050;
	add.s32 	%r1052, %r1051, 28;
	shr.u32 	%r1053, %r1052, 4;
	and.b32  	%r1054, %r1053, 3;
	mov.u32 	%r1055, %ctaid.y;
	shl.b32 	%r1056, %r1055, 1;
	or.b32  	%r1057, %r1054, %r1056;
	setp.eq.s32 	%p204, %r1057, 0;
	add.s32 	%r1058, %r1056, %r1054;
	setp.gt.u32 	%p205, %r1058, 14;
	add.s32 	%r1061, %r1051, 12;
	and.b32  	%r1062, %r1061, 14;
	setp.eq.s32 	%p206, %r1062, 0;
	or.pred  	%p207, %p204, %p206;
	or.pred  	%p208, %p207, %p205;
	mov.f32 	%f438, 0f00000000;
	@%p208 bra 	$L__BB0_59;
	mad.lo.s32 	%r1063, %r1876, 6272, %r26;
	mul.wide.s32 	%rd66, %r1063, 4;
	add.s64 	%rd67, %rd2, %rd66;
	ld.global.nc.f32 	%f438, [%rd67];
$L__BB0_59:
	st.shared.f32 	[%r8+112], %f438;
	shl.b32 	%r1064, %r1, 2;
	mad.lo.s32 	%r1065, %r1, 6, %r1064;
	add.s32 	%r1066, %r1065, 29;
	shr.u32 	%r1067, %r1066, 4;
	and.b32  	%r1068, %r1067, 3;
	mov.u32 	%r1069, %ctaid.y;
	shl.b32 	%r1070, %r1069, 1;
	or.b32  	%r1071, %r1068, %r1070;
	setp.eq.s32 	%p209, %r1071, 0;
	add.s32 	%r1072, %r1070, %r1068;
	setp.gt.u32 	%p210, %r1072, 14;
	mul.lo.s32 	%r1074, %r1, 12;
	mad.lo.s32 	%r1075, %r1, 10, %r1074;
	add.s32 	%r1077, %r1075, 2;
	and.b32  	%r1078, %r1077, 14;
	setp.eq.s32 	%p211, %r1078, 0;
	or.pred  	%p212, %p209, %p211;
	or.pred  	%p213, %p212, %p210;
	mov.f32 	%f439, 0f00000000;
	@%p213 bra 	$L__BB0_61;
	mad.lo.s32 	%r1079, %r1876, 6272, %r27;
	mul.wide.s32 	%rd68, %r1079, 4;
	add.s64 	%rd69, %rd2, %rd68;
	ld.global.nc.f32 	%f439, [%rd69];
$L__BB0_61:
	st.shared.f32 	[%r8+116], %f439;
	shl.b32 	%r1080, %r1, 2;
	mad.lo.s32 	%r1081, %r1, 6, %r1080;
	add.s32 	%r1083, %r1081, 14;
	add.s32 	%r1084, %r1081, 30;
	shr.u32 	%r1085, %r1084, 4;
	and.b32  	%r1086, %r1085, 3;
	mov.u32 	%r1087, %ctaid.y;
	shl.b32 	%r1089, %r1087, 1;
	or.b32  	%r1090, %r1086, %r1089;
	setp.eq.s32 	%p214, %r1090, 0;
	add.s32 	%r1091, %r1089, %r1086;
	setp.gt.u32 	%p215, %r1091, 14;
	and.b32  	%r1092, %r1083, 14;
	setp.eq.s32 	%p216, %r1092, 0;
	or.pred  	%p217, %p214, %p216;
	or.pred  	%p218, %p217, %p215;
	mov.f32 	%f440, 0f00000000;
	@%p218 bra 	$L__BB0_63;
	mad.lo.s32 	%r1093, %r1876, 6272, %r28;
	mul.wide.s32 	%rd70, %r1093, 4;
	add.s64 	%rd71, %rd2, %rd70;
	ld.global.nc.f32 	%f440, [%rd71];
$L__BB0_63:
	st.shared.f32 	[%r8+120], %f440;
	mul.lo.s32 	%r1095, %r1, 6;
	shl.b32 	%r1096, %r1, 2;
	add.s32 	%r1097, %r1095, %r1096;
	add.s32 	%r1098, %r1097, 31;
	shr.u32 	%r1099, %r1098, 4;
	and.b32  	%r1100, %r1099, 3;
	mov.u32 	%r1101, %ctaid.y;
	shl.b32 	%r1102, %r1101, 1;
	or.b32  	%r1103, %r1100, %r1102;
	setp.eq.s32 	%p219, %r1103, 0;
	add.s32 	%r1104, %r1102, %r1100;
	setp.gt.u32 	%p220, %r1104, 14;
	and.b32  	%r1106, %r1095, 14;
	setp.eq.s32 	%p221, %r1106, 0;
	or.pred  	%p222, %p219, %p221;
	or.pred  	%p223, %p222, %p220;
	mov.f32 	%f441, 0f00000000;
	@%p223 bra 	$L__BB0_65;
	mad.lo.s32 	%r1107, %r1876, 6272, %r29;
	mul.wide.s32 	%rd72, %r1107, 4;
	add.s64 	%rd73, %rd2, %rd72;
	ld.global.nc.f32 	%f441, [%rd73];
$L__BB0_65:
	st.shared.f32 	[%r8+124], %f441;
	mul.lo.s32 	%r1108, %r1, 10;
	shr.u32 	%r1109, %r1108, 4;
	and.b32  	%r1110, %r1109, 3;
	xor.b32  	%r1111, %r1110, 2;
	mov.u32 	%r1112, %ctaid.y;
	shl.b32 	%r1113, %r1112, 1;
	or.b32  	%r1114, %r1111, %r1113;
	setp.eq.s32 	%p224, %r1114, 0;
	add.s32 	%r1115, %r1113, %r1111;
	setp.gt.u32 	%p225, %r1115, 14;
	setp.eq.s32 	%p226, %r2, 0;
	or.pred  	%p227, %p224, %p226;
	or.pred  	%p228, %p227, %p225;
	mov.f32 	%f442, 0f00000000;
	@%p228 bra 	$L__BB0_67;
	mad.lo.s32 	%r1118, %r1876, 6272, %r30;
	mul.wide.s32 	%rd74, %r1118, 4;
	add.s64 	%rd75, %rd2, %rd74;
	ld.global.nc.f32 	%f442, [%rd75];
$L__BB0_67:
	st.shared.f32 	[%r8+128], %f442;
	mad.lo.s32 	%r1120, %r1, 6, 14;
	shl.b32 	%r1121, %r1, 2;
	add.s32 	%r1122, %r1120, %r1121;
	add.s32 	%r1123, %r1122, 19;
	shr.u32 	%r1124, %r1123, 4;
	and.b32  	%r1125, %r1124, 3;
	mov.u32 	%r1126, %ctaid.y;
	shl.b32 	%r1127, %r1126, 1;
	or.b32  	%r1128, %r1125, %r1127;
	setp.eq.s32 	%p229, %r1128, 0;
	add.s32 	%r1129, %r1127, %r1125;
	setp.gt.u32 	%p230, %r1129, 14;
	and.b32  	%r1131, %r1120, 14;
	setp.eq.s32 	%p231, %r1131, 0;
	or.pred  	%p232, %p229, %p231;
	or.pred  	%p233, %p232, %p230;
	mov.f32 	%f443, 0f00000000;
	@%p233 bra 	$L__BB0_69;
	mad.lo.s32 	%r1132, %r1876, 6272, %r31;
	mul.wide.s32 	%rd76, %r1132, 4;
	add.s64 	%rd77, %rd2, %rd76;
	ld.global.nc.f32 	%f443, [%rd77];
$L__BB0_69:
	st.shared.f32 	[%r8+132], %f443;
	shl.b32 	%r1134, %r1, 2;
	mad.lo.s32 	%r1135, %r1, 6, %r1134;
	add.s32 	%r1136, %r1135, 34;
	shr.u32 	%r1137, %r1136, 4;
	and.b32  	%r1138, %r1137, 3;
	mov.u32 	%r1139, %ctaid.y;
	shl.b32 	%r1140, %r1139, 1;
	or.b32  	%r1141, %r1138, %r1140;
	setp.eq.s32 	%p234, %r1141, 0;
	add.s32 	%r1142, %r1140, %r1138;
	setp.gt.u32 	%p235, %r1142, 14;
	mad.lo.s32 	%r1144, %r1, 10, 2;
	and.b32  	%r1145, %r1144, 14;
	setp.eq.s32 	%p236, %r1145, 0;
	or.pred  	%p237, %p234, %p236;
	or.pred  	%p238, %p237, %p235;
	mov.f32 	%f444, 0f00000000;
	@%p238 bra 	$L__BB0_71;
	mad.lo.s32 	%r1146, %r1876, 6272, %r32;
	mul.wide.s32 	%rd78, %r1146, 4;
	add.s64 	%rd79, %rd2, %rd78;
	ld.global.nc.f32 	%f444, [%rd79];
$L__BB0_71:
	st.shared.f32 	[%r8+136], %f444;
	mul.lo.s32 	%r1148, %r1, 6;
	shl.b32 	%r1149, %r1, 2;
	add.s32 	%r1150, %r1148, %r1149;
	add.s32 	%r1151, %r1150, 35;
	shr.u32 	%r1152, %r1151, 4;
	and.b32  	%r1153, %r1152, 3;
	mov.u32 	%r1154, %ctaid.y;
	shl.b32 	%r1155, %r1154, 1;
	or.b32  	%r1156, %r1153, %r1155;
	setp.eq.s32 	%p239, %r1156, 0;
	add.s32 	%r1157, %r1155, %r1153;
	setp.gt.u32 	%p240, %r1157, 14;
	add.s32 	%r1159, %r1148, 12;
	and.b32  	%r1160, %r1159, 14;
	setp.eq.s32 	%p241, %r1160, 0;
	or.pred  	%p242, %p239, %p241;
	or.pred  	%p243, %p242, %p240;
	mov.f32 	%f445, 0f00000000;
	@%p243 bra 	$L__BB0_73;
	mad.lo.s32 	%r1161, %r1876, 6272, %r33;
	mul.wide.s32 	%rd80, %r1161, 4;
	add.s64 	%rd81, %rd2, %rd80;
	ld.global.nc.f32 	%f445, [%rd81];
$L__BB0_73:
	st.shared.f32 	[%r8+140], %f445;
	shl.b32 	%r1163, %r1, 2;
	mad.lo.s32 	%r1164, %r1, 6, %r1163;
	add.s32 	%r1165, %r1164, 36;
	shr.u32 	%r1166, %r1165, 4;
	and.b32  	%r1167, %r1166, 3;
	mov.u32 	%r1168, %ctaid.y;
	shl.b32 	%r1169, %r1168, 1;
	or.b32  	%r1170, %r1167, %r1169;
	setp.eq.s32 	%p244, %r1170, 0;
	add.s32 	%r1171, %r1169, %r1167;
	setp.gt.u32 	%p245, %r1171, 14;
	mad.lo.s32 	%r1173, %r1, 10, 4;
	and.b32  	%r1174, %r1173, 14;
	setp.eq.s32 	%p246, %r1174, 0;
	or.pred  	%p247, %p244, %p246;
	or.pred  	%p248, %p247, %p245;
	mov.f32 	%f446, 0f00000000;
	@%p248 bra 	$L__BB0_75;
	mad.lo.s32 	%r1175, %r1876, 6272, %r34;
	mul.wide.s32 	%rd82, %r1175, 4;
	add.s64 	%rd83, %rd2, %rd82;
	ld.global.nc.f32 	%f446, [%rd83];
$L__BB0_75:
	st.shared.f32 	[%r8+144], %f446;
	mul.lo.s32 	%r1177, %r1, 6;
	shl.b32 	%r1178, %r1, 2;
	add.s32 	%r1179, %r1177, %r1178;
	add.s32 	%r1180, %r1179, 37;
	shr.u32 	%r1181, %r1180, 4;
	and.b32  	%r1182, %r1181, 3;
	mov.u32 	%r1183, %ctaid.y;
	shl.b32 	%r1184, %r1183, 1;
	or.b32  	%r1185, %r1182, %r1184;
	setp.eq.s32 	%p249, %r1185, 0;
	add.s32 	%r1186, %r1184, %r1182;
	setp.gt.u32 	%p250, %r1186, 14;
	add.s32 	%r1188, %r1177, 10;
	and.b32  	%r1189, %r1188, 14;
	setp.eq.s32 	%p251, %r1189, 0;
	or.pred  	%p252, %p249, %p251;
	or.pred  	%p253, %p252, %p250;
	mov.f32 	%f447, 0f00000000;
	@%p253 bra 	$L__BB0_77;
	mad.lo.s32 	%r1190, %r1876, 6272, %r35;
	mul.wide.s32 	%rd84, %r1190, 4;
	add.s64 	%rd85, %rd2, %rd84;
	ld.global.nc.f32 	%f447, [%rd85];
$L__BB0_77:
	st.shared.f32 	[%r8+148], %f447;
	shl.b32 	%r1192, %r1, 2;
	mad.lo.s32 	%r1193, %r1, 6, %r1192;
	add.s32 	%r1194, %r1193, 38;
	shr.u32 	%r1195, %r1194, 4;
	and.b32  	%r1196, %r1195, 3;
	mov.u32 	%r1197, %ctaid.y;
	shl.b32 	%r1198, %r1197, 1;
	or.b32  	%r1199, %r1196, %r1198;
	setp.eq.s32 	%p254, %r1199, 0;
	add.s32 	%r1200, %r1198, %r1196;
	setp.gt.u32 	%p255, %r1200, 14;
	mad.lo.s32 	%r1202, %r1, 10, 6;
	and.b32  	%r1203, %r1202, 14;
	setp.eq.s32 	%p256, %r1203, 0;
	or.pred  	%p257, %p254, %p256;
	or.pred  	%p258, %p257, %p255;
	mov.f32 	%f448, 0f00000000;
	@%p258 bra 	$L__BB0_79;
	mad.lo.s32 	%r1204, %r1876, 6272, %r36;
	mul.wide.s32 	%rd86, %r1204, 4;
	add.s64 	%rd87, %rd2, %rd86;
	ld.global.nc.f32 	%f448, [%rd87];
$L__BB0_79:
	st.shared.f32 	[%r8+152], %f448;
	mul.lo.s32 	%r1206, %r1, 6;
	shl.b32 	%r1207, %r1, 2;
	add.s32 	%r1208, %r1206, %r1207;
	add.s32 	%r1209, %r1208, 39;
	shr.u32 	%r1210, %r1209, 4;
	and.b32  	%r1211, %r1210, 3;
	mov.u32 	%r1212, %ctaid.y;
	shl.b32 	%r1213, %r1212, 1;
	or.b32  	%r1214, %r1211, %r1213;
	setp.eq.s32 	%p259, %r1214, 0;
	add.s32 	%r1215, %r1213, %r1211;
	setp.gt.u32 	%p260, %r1215, 14;
	and.b32  	%r1217, %r1206, 14;
	setp.eq.s32 	%p261, %r1217, 8;
	or.pred  	%p262, %p259, %p261;
	or.pred  	%p263, %p262, %p260;
	mov.f32 	%f449, 0f00000000;
	@%p263 bra 	$L__BB0_81;
	mad.lo.s32 	%r1218, %r1876, 6272, %r37;
	mul.wide.s32 	%rd88, %r1218, 4;
	add.s64 	%rd89, %rd2, %rd88;
	ld.global.nc.f32 	%f449, [%rd89];
$L__BB0_81:
	st.shared.f32 	[%r8+156], %f449;
	shl.b32 	%r1219, %r1, 2;
	mad.lo.s32 	%r1220, %r1, 6, %r1219;
	add.s32 	%r1221, %r1220, 40;
	shr.u32 	%r1222, %r1221, 4;
	and.b32  	%r1223, %r1222, 3;
	mov.u32 	%r1224, %ctaid.y;
	shl.b32 	%r1225, %r1224, 1;
	or.b32  	%r1226, %r1223, %r1225;
	setp.eq.s32 	%p264, %r1226, 0;
	add.s32 	%r1227, %r1225, %r1223;
	setp.gt.u32 	%p265, %r1227, 14;
	setp.eq.s32 	%p266, %r2, 8;
	or.pred  	%p267, %p264, %p266;
	or.pred  	%p268, %p267, %p265;
	mov.f32 	%f450, 0f00000000;
	@%p268 bra 	$L__BB0_83;
	mad.lo.s32 	%r1230, %r1876, 6272, %r38;
	mul.wide.s32 	%rd90, %r1230, 4;
	add.s64 	%rd91, %rd2, %rd90;
	ld.global.nc.f32 	%f450, [%rd91];
$L__BB0_83:
	st.shared.f32 	[%r8+160], %f450;
	shl.b32 	%r1231, %r1, 2;
	mad.lo.s32 	%r1232, %r1, 6, %r1231;
	add.s32 	%r1233, %r1232, 41;
	shr.u32 	%r1234, %r1233, 4;
	and.b32  	%r1235, %r1234, 3;
	mov.u32 	%r1236, %ctaid.y;
	shl.b32 	%r1237, %r1236, 1;
	or.b32  	%r1238, %r1235, %r1237;
	setp.eq.s32 	%p269, %r1238, 0;
	add.s32 	%r1239, %r1237, %r1235;
	setp.gt.u32 	%p270, %r1239, 14;
	mul.lo.s32 	%r1241, %r1, 12;
	mad.lo.s32 	%r1242, %r1, 10, %r1241;
	add.s32 	%r1244, %r1242, 6;
	and.b32  	%r1245, %r1244, 14;
	setp.eq.s32 	%p271, %r1245, 0;
	or.pred  	%p272, %p269, %p271;
	or.pred  	%p273, %p272, %p270;
	mov.f32 	%f451, 0f00000000;
	@%p273 bra 	$L__BB0_85;
	mad.lo.s32 	%r1246, %r1876, 6272, %r39;
	mul.wide.s32 	%rd92, %r1246, 4;
	add.s64 	%rd93, %rd2, %rd92;
	ld.global.nc.f32 	%f451, [%rd93];
$L__BB0_85:
	st.shared.f32 	[%r8+164], %f451;
	shl.b32 	%r1247, %r1, 2;
	mad.lo.s32 	%r1248, %r1, 6, %r1247;
	add.s32 	%r1249, %r1248, 42;
	shr.u32 	%r1250, %r1249, 4;
	and.b32  	%r1251, %r1250, 3;
	mov.u32 	%r1252, %ctaid.y;
	shl.b32 	%r1253, %r1252, 1;
	or.b32  	%r1254, %r1251, %r1253;
	setp.eq.s32 	%p274, %r1254, 0;
	add.s32 	%r1255, %r1253, %r1251;
	setp.gt.u32 	%p275, %r1255, 14;
	add.s32 	%r1258, %r1248, 10;
	and.b32  	%r1259, %r1258, 14;
	setp.eq.s32 	%p276, %r1259, 0;
	or.pred  	%p277, %p274, %p276;
	or.pred  	%p278, %p277, %p275;
	mov.f32 	%f452, 0f00000000;
	@%p278 bra 	$L__BB0_87;
	mad.lo.s32 	%r1260, %r1876, 6272, %r40;
	mul.wide.s32 	%rd94, %r1260, 4;
	add.s64 	%rd95, %rd2, %rd94;
	ld.global.nc.f32 	%f452, [%rd95];
$L__BB0_87:
	st.shared.f32 	[%r8+168], %f452;
	shl.b32 	%r1261, %r1, 2;
	mad.lo.s32 	%r1262, %r1, 6, %r1261;
	add.s32 	%r1263, %r1262, 43;
	shr.u32 	%r1264, %r1263, 4;
	and.b32  	%r1265, %r1264, 3;
	mov.u32 	%r1266, %ctaid.y;
	shl.b32 	%r1267, %r1266, 1;
	or.b32  	%r1268, %r1265, %r1267;
	setp.eq.s32 	%p279, %r1268, 0;
	add.s32 	%r1269, %r1267, %r1265;
	setp.gt.u32 	%p280, %r1269, 14;
	mul.lo.s32 	%r1271, %r1, 12;
	mad.lo.s32 	%r1272, %r1, 10, %r1271;
	add.s32 	%r1274, %r1272, 4;
	and.b32  	%r1275, %r1274, 14;
	setp.eq.s32 	%p281, %r1275, 0;
	or.pred  	%p282, %p279, %p281;
	or.pred  	%p283, %p282, %p280;
	mov.f32 	%f453, 0f00000000;
	@%p283 bra 	$L__BB0_89;
	mad.lo.s32 	%r1276, %r1876, 6272, %r41;
	mul.wide.s32 	%rd96, %r1276, 4;
	add.s64 	%rd97, %rd2, %rd96;
	ld.global.nc.f32 	%f453, [%rd97];
$L__BB0_89:
	st.shared.f32 	[%r8+172], %f453;
	shl.b32 	%r1277, %r1, 2;
	mad.lo.s32 	%r1278, %r1, 6, %r1277;
	add.s32 	%r1279, %r1278, 44;
	shr.u32 	%r1280, %r1279, 4;
	and.b32  	%r1281, %r1280, 3;
	mov.u32 	%r1282, %ctaid.y;
	shl.b32 	%r1283, %r1282, 1;
	or.b32  	%r1284, %r1281, %r1283;
	setp.eq.s32 	%p284, %r1284, 0;
	add.s32 	%r1285, %r1283, %r1281;
	setp.gt.u32 	%p285, %r1285, 14;
	add.s32 	%r1288, %r1278, 12;
	and.b32  	%r1289, %r1288, 14;
	setp.eq.s32 	%p286, %r1289, 0;
	or.pred  	%p287, %p284, %p286;
	or.pred  	%p288, %p287, %p285;
	mov.f32 	%f454, 0f00000000;
	@%p288 bra 	$L__BB0_91;
	mad.lo.s32 	%r1290, %r1876, 6272, %r42;
	mul.wide.s32 	%rd98, %r1290, 4;
	add.s64 	%rd99, %rd2, %rd98;
	ld.global.nc.f32 	%f454, [%rd99];
$L__BB0_91:
	st.shared.f32 	[%r8+176], %f454;
	shl.b32 	%r1291, %r1, 2;
	mad.lo.s32 	%r1292, %r1, 6, %r1291;
	add.s32 	%r1293, %r1292, 45;
	shr.u32 	%r1294, %r1293, 4;
	and.b32  	%r1295, %r1294, 3;
	mov.u32 	%r1296, %ctaid.y;
	shl.b32 	%r1297, %r1296, 1;
	or.b32  	%r1298, %r1295, %r1297;
	setp.eq.s32 	%p289, %r1298, 0;
	add.s32 	%r1299, %r1297, %r1295;
	setp.gt.u32 	%p290, %r1299, 14;
	mul.lo.s32 	%r1301, %r1, 12;
	mad.lo.s32 	%r1302, %r1, 10, %r1301;
	add.s32 	%r1304, %r1302, 2;
	and.b32  	%r1305, %r1304, 14;
	setp.eq.s32 	%p291, %r1305, 0;
	or.pred  	%p292, %p289, %p291;
	or.pred  	%p293, %p292, %p290;
	mov.f32 	%f455, 0f00000000;
	@%p293 bra 	$L__BB0_93;
	mad.lo.s32 	%r1306, %r1876, 6272, %r43;
	mul.wide.s32 	%rd100, %r1306, 4;
	add.s64 	%rd101, %rd2, %rd100;
	ld.global.nc.f32 	%f455, [%rd101];
$L__BB0_93:
	st.shared.f32 	[%r8+180], %f455;
	shl.b32 	%r1307, %r1, 2;
	mad.lo.s32 	%r1308, %r1, 6, %r1307;
	add.s32 	%r1310, %r1308, 14;
	add.s32 	%r1311, %r1308, 46;
	shr.u32 	%r1312, %r1311, 4;
	and.b32  	%r1313, %r1312, 3;
	mov.u32 	%r1314, %ctaid.y;
	shl.b32 	%r1316, %r1314, 1;
	or.b32  	%r1317, %r1313, %r1316;
	setp.eq.s32 	%p294, %r1317, 0;
	add.s32 	%r1318, %r1316, %r1313;
	setp.gt.u32 	%p295, %r1318, 14;
	and.b32  	%r1319, %r1310, 14;
	setp.eq.s32 	%p296, %r1319, 0;
	or.pred  	%p297, %p294, %p296;
	or.pred  	%p298, %p297, %p295;
	mov.f32 	%f456, 0f00000000;
	@%p298 bra 	$L__BB0_95;
	mad.lo.s32 	%r1320, %r1876, 6272, %r44;
	mul.wide.s32 	%rd102, %r1320, 4;
	add.s64 	%rd103, %rd2, %rd102;
	ld.global.nc.f32 	%f456, [%rd103];
$L__BB0_95:
	st.shared.f32 	[%r8+184], %f456;
	mul.lo.s32 	%r1322, %r1, 6;
	shl.b32 	%r1323, %r1, 2;
	add.s32 	%r1324, %r1322, %r1323;
	add.s32 	%r1325, %r1324, 47;
	shr.u32 	%r1326, %r1325, 4;
	and.b32  	%r1327, %r1326, 3;
	mov.u32 	%r1328, %ctaid.y;
	shl.b32 	%r1329, %r1328, 1;
	or.b32  	%r1330, %r1327, %r1329;
	setp.eq.s32 	%p299, %r1330, 0;
	add.s32 	%r1331, %r1329, %r1327;
	setp.gt.u32 	%p300, %r1331, 14;
	and.b32  	%r1333, %r1322, 14;
	setp.eq.s32 	%p301, %r1333, 0;
	or.pred  	%p302, %p299, %p301;
	or.pred  	%p303, %p302, %p300;
	mov.f32 	%f457, 0f00000000;
	@%p303 bra 	$L__BB0_97;
	mad.lo.s32 	%r1334, %r1876, 6272, %r45;
	mul.wide.s32 	%rd104, %r1334, 4;
	add.s64 	%rd105, %rd2, %rd104;
	ld.global.nc.f32 	%f457, [%rd105];
$L__BB0_97:
	st.shared.f32 	[%r8+188], %f457;
	shl.b32 	%r1335, %r1, 2;
	mad.lo.s32 	%r1336, %r1, 6, %r1335;
	add.s32 	%r1337, %r1336, 48;
	shr.u32 	%r1338, %r1337, 4;
	and.b32  	%r1339, %r1338, 3;
	mov.u32 	%r1340, %ctaid.y;
	shl.b32 	%r1341, %r1340, 1;
	or.b32  	%r1342, %r1339, %r1341;
	setp.eq.s32 	%p304, %r1342, 0;
	add.s32 	%r1343, %r1341, %r1339;
	setp.gt.u32 	%p305, %r1343, 14;
	setp.eq.s32 	%p306, %r2, 0;
	or.pred  	%p307, %p304, %p306;
	or.pred  	%p308, %p307, %p305;
	mov.f32 	%f458, 0f00000000;
	@%p308 bra 	$L__BB0_99;
	mad.lo.s32 	%r1346, %r1876, 6272, %r46;
	mul.wide.s32 	%rd106, %r1346, 4;
	add.s64 	%rd107, %rd2, %rd106;
	ld.global.nc.f32 	%f458, [%rd107];
$L__BB0_99:
	st.shared.f32 	[%r8+192], %f458;
	mad.lo.s32 	%r1348, %r1, 6, 14;
	shl.b32 	%r1349, %r1, 2;
	add.s32 	%r1350, %r1348, %r1349;
	add.s32 	%r1351, %r1350, 35;
	shr.u32 	%r1352, %r1351, 4;
	and.b32  	%r1353, %r1352, 3;
	mov.u32 	%r1354, %ctaid.y;
	shl.b32 	%r1355, %r1354, 1;
	or.b32  	%r1356, %r1353, %r1355;
	setp.eq.s32 	%p309, %r1356, 0;
	add.s32 	%r1357, %r1355, %r1353;
	setp.gt.u32 	%p310, %r1357, 14;
	and.b32  	%r1359, %r1348, 14;
	setp.eq.s32 	%p311, %r1359, 0;
	or.pred  	%p312, %p309, %p311;
	or.pred  	%p313, %p312, %p310;
	mov.f32 	%f459, 0f00000000;
	@%p313 bra 	$L__BB0_101;
	mad.lo.s32 	%r1360, %r1876, 6272, %r47;
	mul.wide.s32 	%rd108, %r1360, 4;
	add.s64 	%rd109, %rd2, %rd108;
	ld.global.nc.f32 	%f459, [%rd109];
$L__BB0_101:
	st.shared.f32 	[%r8+196], %f459;
	shl.b32 	%r1362, %r1, 2;
	mad.lo.s32 	%r1363, %r1, 6, %r1362;
	add.s32 	%r1364, %r1363, 50;
	shr.u32 	%r1365, %r1364, 4;
	and.b32  	%r1366, %r1365, 3;
	mov.u32 	%r1367, %ctaid.y;
	shl.b32 	%r1368, %r1367, 1;
	or.b32  	%r1369, %r1366, %r1368;
	setp.eq.s32 	%p314, %r1369, 0;
	add.s32 	%r1370, %r1368, %r1366;
	setp.gt.u32 	%p315, %r1370, 14;
	mad.lo.s32 	%r1372, %r1, 10, 2;
	and.b32  	%r1373, %r1372, 14;
	setp.eq.s32 	%p316, %r1373, 0;
	or.pred  	%p317, %p314, %p316;
	or.pred  	%p318, %p317, %p315;
	mov.f32 	%f460, 0f00000000;
	@%p318 bra 	$L__BB0_103;
	mad.lo.s32 	%r1374, %r1876, 6272, %r48;
	mul.wide.s32 	%rd110, %r1374, 4;
	add.s64 	%rd111, %rd2, %rd110;
	ld.global.nc.f32 	%f460, [%rd111];
$L__BB0_103:
	st.shared.f32 	[%r8+200], %f460;
	mul.lo.s32 	%r1376, %r1, 6;
	shl.b32 	%r1377, %r1, 2;
	add.s32 	%r1378, %r1376, %r1377;
	add.s32 	%r1379, %r1378, 51;
	shr.u32 	%r1380, %r1379, 4;
	and.b32  	%r1381, %r1380, 3;
	mov.u32 	%r1382, %ctaid.y;
	shl.b32 	%r1383, %r1382, 1;
	or.b32  	%r1384, %r1381, %r1383;
	setp.eq.s32 	%p319, %r1384, 0;
	add.s32 	%r1385, %r1383, %r1381;
	setp.gt.u32 	%p320, %r1385, 14;
	add.s32 	%r1387, %r1376, 12;
	and.b32  	%r1388, %r1387, 14;
	setp.eq.s32 	%p321, %r1388, 0;
	or.pred  	%p322, %p319, %p321;
	or.pred  	%p323, %p322, %p320;
	mov.f32 	%f461, 0f00000000;
	@%p323 bra 	$L__BB0_105;
	mad.lo.s32 	%r1389, %r1876, 6272, %r49;
	mul.wide.s32 	%rd112, %r1389, 4;
	add.s64 	%rd113, %rd2, %rd112;
	ld.global.nc.f32 	%f461, [%rd113];
$L__BB0_105:
	st.shared.f32 	[%r8+204], %f461;
	shl.b32 	%r1391, %r1, 2;
	mad.lo.s32 	%r1392, %r1, 6, %r1391;
	add.s32 	%r1393, %r1392, 52;
	shr.u32 	%r1394, %r1393, 4;
	and.b32  	%r1395, %r1394, 3;
	mov.u32 	%r1396, %ctaid.y;
	shl.b32 	%r1397, %r1396, 1;
	or.b32  	%r1398, %r1395, %r1397;
	setp.eq.s32 	%p324, %r1398, 0;
	add.s32 	%r1399, %r1397, %r1395;
	setp.gt.u32 	%p325, %r1399, 14;
	mad.lo.s32 	%r1401, %r1, 10, 4;
	and.b32  	%r1402, %r1401, 14;
	setp.eq.s32 	%p326, %r1402, 0;
	or.pred  	%p327, %p324, %p326;
	or.pred  	%p328, %p327, %p325;
	mov.f32 	%f462, 0f00000000;
	@%p328 bra 	$L__BB0_107;
	mad.lo.s32 	%r1403, %r1876, 6272, %r50;
	mul.wide.s32 	%rd114, %r1403, 4;
	add.s64 	%rd115, %rd2, %rd114;
	ld.global.nc.f32 	%f462, [%rd115];
$L__BB0_107:
	st.shared.f32 	[%r8+208], %f462;
	mul.lo.s32 	%r1405, %r1, 6;
	shl.b32 	%r1406, %r1, 2;
	add.s32 	%r1407, %r1405, %r1406;
	add.s32 	%r1408, %r1407, 53;
	shr.u32 	%r1409, %r1408, 4;
	and.b32  	%r1410, %r1409, 3;
	mov.u32 	%r1411, %ctaid.y;
	shl.b32 	%r1412, %r1411, 1;
	or.b32  	%r1413, %r1410, %r1412;
	setp.eq.s32 	%p329, %r1413, 0;
	add.s32 	%r1414, %r1412, %r1410;
	setp.gt.u32 	%p330, %r1414, 14;
	add.s32 	%r1416, %r1405, 10;
	and.b32  	%r1417, %r1416, 14;
	setp.eq.s32 	%p331, %r1417, 0;
	or.pred  	%p332, %p329, %p331;
	or.pred  	%p333, %p332, %p330;
	mov.f32 	%f463, 0f00000000;
	@%p333 bra 	$L__BB0_109;
	mad.lo.s32 	%r1418, %r1876, 6272, %r51;
	mul.wide.s32 	%rd116, %r1418, 4;
	add.s64 	%rd117, %rd2, %rd116;
	ld.global.nc.f32 	%f463, [%rd117];
$L__BB0_109:
	st.shared.f32 	[%r8+212], %f463;
	shl.b32 	%r1420, %r1, 2;
	mad.lo.s32 	%r1421, %r1, 6, %r1420;
	add.s32 	%r1422, %r1421, 54;
	shr.u32 	%r1423, %r1422, 4;
	and.b32  	%r1424, %r1423, 3;
	mov.u32 	%r1425, %ctaid.y;
	shl.b32 	%r1426, %r1425, 1;
	or.b32  	%r1427, %r1424, %r1426;
	setp.eq.s32 	%p334, %r1427, 0;
	add.s32 	%r1428, %r1426, %r1424;
	setp.gt.u32 	%p335, %r1428, 14;
	mad.lo.s32 	%r1430, %r1, 10, 6;
	and.b32  	%r1431, %r1430, 14;
	setp.eq.s32 	%p336, %r1431, 0;
	or.pred  	%p337, %p334, %p336;
	or.pred  	%p338, %p337, %p335;
	mov.f32 	%f464, 0f00000000;
	@%p338 bra 	$L__BB0_111;
	mad.lo.s32 	%r1432, %r1876, 6272, %r52;
	mul.wide.s32 	%rd118, %r1432, 4;
	add.s64 	%rd119, %rd2, %rd118;
	ld.global.nc.f32 	%f464, [%rd119];
$L__BB0_111:
	st.shared.f32 	[%r8+216], %f464;
	mul.lo.s32 	%r1434, %r1, 6;
	shl.b32 	%r1435, %r1, 2;
	add.s32 	%r1436, %r1434, %r1435;
	add.s32 	%r1437, %r1436, 55;
	shr.u32 	%r1438, %r1437, 4;
	and.b32  	%r1439, %r1438, 3;
	mov.u32 	%r1440, %ctaid.y;
	shl.b32 	%r1441, %r1440, 1;
	or.b32  	%r1442, %r1439, %r1441;
	setp.eq.s32 	%p339, %r1442, 0;
	add.s32 	%r1443, %r1441, %r1439;
	setp.gt.u32 	%p340, %r1443, 14;
	and.b32  	%r1445, %r1434, 14;
	setp.eq.s32 	%p341, %r1445, 8;
	or.pred  	%p342, %p339, %p341;
	or.pred  	%p343, %p342, %p340;
	mov.f32 	%f465, 0f00000000;
	@%p343 bra 	$L__BB0_113;
	mad.lo.s32 	%r1446, %r1876, 6272, %r53;
	mul.wide.s32 	%rd120, %r1446, 4;
	add.s64 	%rd121, %rd2, %rd120;
	ld.global.nc.f32 	%f465, [%rd121];
$L__BB0_113:
	st.shared.f32 	[%r8+220], %f465;
	shl.b32 	%r1447, %r1, 2;
	mad.lo.s32 	%r1448, %r1, 6, %r1447;
	add.s32 	%r1449, %r1448, 56;
	shr.u32 	%r1450, %r1449, 4;
	and.b32  	%r1451, %r1450, 3;
	mov.u32 	%r1452, %ctaid.y;
	shl.b32 	%r1453, %r1452, 1;
	or.b32  	%r1454, %r1451, %r1453;
	setp.eq.s32 	%p344, %r1454, 0;
	add.s32 	%r1455, %r1453, %r1451;
	setp.gt.u32 	%p345, %r1455, 14;
	setp.eq.s32 	%p346, %r2, 8;
	or.pred  	%p347, %p344, %p346;
	or.pred  	%p348, %p347, %p345;
	mov.f32 	%f466, 0f00000000;
	@%p348 bra 	$L__BB0_115;
	mad.lo.s32 	%r1458, %r1876, 6272, %r54;
	mul.wide.s32 	%rd122, %r1458, 4;
	add.s64 	%rd123, %rd2, %rd122;
	ld.global.nc.f32 	%f466, [%rd123];
$L__BB0_115:
	st.shared.f32 	[%r8+224], %f466;
	shl.b32 	%r1459, %r1, 2;
	mad.lo.s32 	%r1460, %r1, 6, %r1459;
	add.s32 	%r1461, %r1460, 57;
	shr.u32 	%r1462, %r1461, 4;
	and.b32  	%r1463, %r1462, 3;
	mov.u32 	%r1464, %ctaid.y;
	shl.b32 	%r1465, %r1464, 1;
	or.b32  	%r1466, %r1463, %r1465;
	setp.eq.s32 	%p349, %r1466, 0;
	add.s32 	%r1467, %r1465, %r1463;
	setp.gt.u32 	%p350, %r1467, 14;
	mul.lo.s32 	%r1469, %r1, 12;
	mad.lo.s32 	%r1470, %r1, 10, %r1469;
	add.s32 	%r1472, %r1470, 6;
	and.b32  	%r1473, %r1472, 14;
	setp.eq.s32 	%p351, %r1473, 0;
	or.pred  	%p352, %p349, %p351;
	or.pred  	%p353, %p352, %p350;
	mov.f32 	%f467, 0f00000000;
	@%p353 bra 	$L__BB0_117;
	mad.lo.s32 	%r1474, %r1876, 6272, %r55;
	mul.wide.s32 	%rd124, %r1474, 4;
	add.s64 	%rd125, %rd2, %rd124;
	ld.global.nc.f32 	%f467, [%rd125];
$L__BB0_117:
	st.shared.f32 	[%r8+228], %f467;
	shl.b32 	%r1475, %r1, 2;
	mad.lo.s32 	%r1476, %r1, 6, %r1475;
	add.s32 	%r1477, %r1476, 58;
	shr.u32 	%r1478, %r1477, 4;
	and.b32  	%r1479, %r1478, 3;
	mov.u32 	%r1480, %ctaid.y;
	shl.b32 	%r1481, %r1480, 1;
	or.b32  	%r1482, %r1479, %r1481;
	setp.eq.s32 	%p354, %r1482, 0;
	add.s32 	%r1483, %r1481, %r1479;
	setp.gt.u32 	%p355, %r1483, 14;
	add.s32 	%r1486, %r1476, 10;
	and.b32  	%r1487, %r1486, 14;
	setp.eq.s32 	%p356, %r1487, 0;
	or.pred  	%p357, %p354, %p356;
	or.pred  	%p358, %p357, %p355;
	mov.f32 	%f468, 0f00000000;
	@%p358 bra 	$L__BB0_119;
	mad.lo.s32 	%r1488, %r1876, 6272, %r56;
	mul.wide.s32 	%rd126, %r1488, 4;
	add.s64 	%rd127, %rd2, %rd126;
	ld.global.nc.f32 	%f468, [%rd127];
$L__BB0_119:
	st.shared.f32 	[%r8+232], %f468;
	shl.b32 	%r1489, %r1, 2;
	mad.lo.s32 	%r1490, %r1, 6, %r1489;
	add.s32 	%r1491, %r1490, 59;
	shr.u32 	%r1492, %r1491, 4;
	and.b32  	%r1493, %r1492, 3;
	mov.u32 	%r1494, %ctaid.y;
	shl.b32 	%r1495, %r1494, 1;
	or.b32  	%r1496, %r1493, %r1495;
	setp.eq.s32 	%p359, %r1496, 0;
	add.s32 	%r1497, %r1495, %r1493;
	setp.gt.u32 	%p360, %r1497, 14;
	mul.lo.s32 	%r1499, %r1, 12;
	mad.lo.s32 	%r1500, %r1, 10, %r1499;
	add.s32 	%r1502, %r1500, 4;
	and.b32  	%r1503, %r1502, 14;
	setp.eq.s32 	%p361, %r1503, 0;
	or.pred  	%p362, %p359, %p361;
	or.pred  	%p363, %p362, %p360;
	mov.f32 	%f469, 0f00000000;
	@%p363 bra 	$L__BB0_121;
	mad.lo.s32 	%r1504, %r1876, 6272, %r57;
	mul.wide.s32 	%rd128, %r1504, 4;
	add.s64 	%rd129, %rd2, %rd128;
	ld.global.nc.f32 	%f469, [%rd129];
$L__BB0_121:
	st.shared.f32 	[%r8+236], %f469;
	shl.b32 	%r1505, %r1, 2;
	mad.lo.s32 	%r1506, %r1, 6, %r1505;
	add.s32 	%r1507, %r1506, 60;
	shr.u32 	%r1508, %r1507, 4;
	and.b32  	%r1509, %r1508, 3;
	mov.u32 	%r1510, %ctaid.y;
	shl.b32 	%r1511, %r1510, 1;
	or.b32  	%r1512, %r1509, %r1511;
	setp.eq.s32 	%p364, %r1512, 0;
	add.s32 	%r1513, %r1511, %r1509;
	setp.gt.u32 	%p365, %r1513, 14;
	add.s32 	%r1516, %r1506, 12;
	and.b32  	%r1517, %r1516, 14;
	setp.eq.s32 	%p366, %r1517, 0;
	or.pred  	%p367, %p364, %p366;
	or.pred  	%p368, %p367, %p365;
	mov.f32 	%f470, 0f00000000;
	@%p368 bra 	$L__BB0_123;
	mad.lo.s32 	%r1518, %r1876, 6272, %r58;
	mul.wide.s32 	%rd130, %r1518, 4;
	add.s64 	%rd131, %rd2, %rd130;
	ld.global.nc.f32 	%f470, [%rd131];
$L__BB0_123:
	st.shared.f32 	[%r8+240], %f470;
	shl.b32 	%r1519, %r1, 2;
	mad.lo.s32 	%r1520, %r1, 6, %r1519;
	add.s32 	%r1521, %r1520, 61;
	shr.u32 	%r1522, %r1521, 4;
	and.b32  	%r1523, %r1522, 3;
	mov.u32 	%r1524, %ctaid.y;
	shl.b32 	%r1525, %r1524, 1;
	or.b32  	%r1526, %r1523, %r1525;
	setp.eq.s32 	%p369, %r1526, 0;
	add.s32 	%r1527, %r1525, %r1523;
	setp.gt.u32 	%p370, %r1527, 14;
	mul.lo.s32 	%r1529, %r1, 12;
	mad.lo.s32 	%r1530, %r1, 10, %r1529;
	add.s32 	%r1532, %r1530, 2;
	and.b32  	%r1533, %r1532, 14;
	setp.eq.s32 	%p371, %r1533, 0;
	or.pred  	%p372, %p369, %p371;
	or.pred  	%p373, %p372, %p370;
	mov.f32 	%f471, 0f00000000;
	@%p373 bra 	$L__BB0_125;
	mad.lo.s32 	%r1534, %r1876, 6272, %r59;
	mul.wide.s32 	%rd132, %r1534, 4;
	add.s64 	%rd133, %rd2, %rd132;
	ld.global.nc.f32 	%f471, [%rd133];
$L__BB0_125:
	st.shared.f32 	[%r8+244], %f471;
	shl.b32 	%r1535, %r3, 4;
	shl.b32 	%r1536, %r1, 2;
	mad.lo.s32 	%r1537, %r1, 6, %r1536;
	shl.b32 	%r1538, %r1, 6;
	add.s32 	%r1539, %r1537, %r1538;
	add.s32 	%r1540, %r1539, 62;
	shr.u32 	%r1541, %r1540, 6;
	add.s32 	%r1542, %r1535, %r1541;
	setp.gt.u32 	%p374, %r1542, 31;
	shl.b32 	%r1543, %r3, 6;
	shr.u32 	%r1544, %r1540, 4;
	add.s32 	%r1545, %r1543, %r1544;
	setp.gt.u32 	%p375, %r1545, 127;
	or.pred  	%p376, %p374, %p375;
	setp.gt.u32 	%p377, %r1, 12;
	shl.b32 	%r1547, %r3, 10;
	mad.lo.s32 	%r1548, %r1, 74, %r1547;
	setp.gt.u32 	%p378, %r1548, 1985;
	or.pred  	%p379, %p377, %p378;
	or.pred  	%p381, %p376, %p379;
	@%p381 bra 	$L__BB0_129;
	shl.b32 	%r1549, %r1, 2;
	mad.lo.s32 	%r1550, %r1, 6, %r1549;
	add.s32 	%r1552, %r1550, 14;
	add.s32 	%r1553, %r1550, 62;
	shr.u32 	%r1554, %r1553, 4;
	and.b32  	%r1555, %r1554, 3;
	mov.u32 	%r1556, %ctaid.y;
	shl.b32 	%r1558, %r1556, 1;
	or.b32  	%r1559, %r1555, %r1558;
	setp.eq.s32 	%p382, %r1559, 0;
	add.s32 	%r1560, %r1558, %r1555;
	setp.gt.u32 	%p383, %r1560, 14;
	and.b32  	%r1561, %r1552, 14;
	setp.eq.s32 	%p384, %r1561, 0;
	or.pred  	%p385, %p382, %p384;
	or.pred  	%p386, %p385, %p383;
	mov.f32 	%f472, 0f00000000;
	@%p386 bra 	$L__BB0_128;
	mad.lo.s32 	%r1562, %r1876, 6272, %r60;
	mul.wide.s32 	%rd134, %r1562, 4;
	add.s64 	%rd135, %rd2, %rd134;
	ld.global.nc.f32 	%f472, [%rd135];
$L__BB0_128:
	st.shared.f32 	[%r8+248], %f472;
$L__BB0_129:
	shl.b32 	%r1563, %r3, 4;
	shl.b32 	%r1564, %r1, 2;
	mad.lo.s32 	%r1565, %r1, 6, %r1564;
	shl.b32 	%r1566, %r1, 6;
	add.s32 	%r1567, %r1565, %r1566;
	add.s32 	%r1568, %r1567, 63;
	shr.u32 	%r1569, %r1568, 6;
	add.s32 	%r1570, %r1563, %r1569;
	setp.gt.u32 	%p387, %r1570, 31;
	shl.b32 	%r1571, %r3, 6;
	shr.u32 	%r1572, %r1568, 4;
	add.s32 	%r1573, %r1571, %r1572;
	setp.gt.u32 	%p388, %r1573, 127;
	or.pred  	%p389, %p387, %p388;
	setp.gt.u32 	%p390, %r1, 12;
	shl.b32 	%r1575, %r3, 10;
	mad.lo.s32 	%r1576, %r1, 74, %r1575;
	setp.gt.u32 	%p391, %r1576, 1984;
	or.pred  	%p392, %p390, %p391;
	or.pred  	%p394, %p389, %p392;
	@%p394 bra 	$L__BB0_133;
	mul.lo.s32 	%r1578, %r1, 6;
	shl.b32 	%r1579, %r1, 2;
	add.s32 	%r1580, %r1578, %r1579;
	add.s32 	%r1581, %r1580, -1;
	shr.u32 	%r1582, %r1581, 4;
	and.b32  	%r1583, %r1582, 3;
	mov.u32 	%r1584, %ctaid.y;
	shl.b32 	%r1585, %r1584, 1;
	or.b32  	%r1586, %r1583, %r1585;
	setp.eq.s32 	%p395, %r1586, 0;
	add.s32 	%r1587, %r1585, %r1583;
	setp.gt.u32 	%p396, %r1587, 14;
	and.b32  	%r1589, %r1578, 14;
	setp.eq.s32 	%p397, %r1589, 0;
	or.pred  	%p398, %p395, %p397;
	or.pred  	%p399, %p398, %p396;
	mov.f32 	%f473, 0f00000000;
	@%p399 bra 	$L__BB0_132;
	mad.lo.s32 	%r1590, %r1876, 6272, %r61;
	mul.wide.s32 	%rd136, %r1590, 4;
	add.s64 	%rd137, %rd2, %rd136;
	ld.global.nc.f32 	%f473, [%rd137];
$L__BB0_132:
	st.shared.f32 	[%r8+252], %f473;
$L__BB0_133:
	shl.b32 	%r1591, %r3, 4;
	mul.lo.s32 	%r1592, %r1, 74;
	shr.u32 	%r1593, %r1592, 6;
	add.s32 	%r1594, %r1591, %r1593;
	setp.gt.u32 	%p400, %r1594, 30;
	shl.b32 	%r1595, %r3, 6;
	shr.u32 	%r1596, %r1592, 4;
	add.s32 	%r1597, %r1595, %r1596;
	setp.gt.u32 	%p401, %r1597, 123;
	or.pred  	%p402, %p400, %p401;
	setp.gt.u32 	%p403, %r1, 12;
	shl.b32 	%r1599, %r3, 10;
	add.s32 	%r1600, %r1599, %r1592;
	setp.gt.u32 	%p404, %r1600, 1983;
	or.pred  	%p405, %p403, %p404;
	or.pred  	%p407, %p402, %p405;
	@%p407 bra 	$L__BB0_137;
	mul.lo.s32 	%r1601, %r1, 10;
	shr.u32 	%r1602, %r1601, 4;
	and.b32  	%r1603, %r1602, 3;
	mov.u32 	%r1604, %ctaid.y;
	shl.b32 	%r1605, %r1604, 1;
	or.b32  	%r1606, %r1603, %r1605;
	setp.eq.s32 	%p408, %r1606, 0;
	add.s32 	%r1607, %r1605, %r1603;
	setp.gt.u32 	%p409, %r1607, 14;
	setp.eq.s32 	%p410, %r2, 0;
	or.pred  	%p411, %p408, %p410;
	or.pred  	%p412, %p411, %p409;
	mov.f32 	%f474, 0f00000000;
	@%p412 bra 	$L__BB0_136;
	add.s32 	%r1611, %r106, %r2;
	add.s32 	%r1612, %r1611, %r5;
	add.s32 	%r1613, %r1612, %r7;
	mad.lo.s32 	%r1614, %r1876, 6272, %r1613;
	mul.wide.u32 	%rd138, %r1614, 4;
	add.s64 	%rd139, %rd2, %rd138;
	ld.global.nc.f32 	%f474, [%rd139+724];
$L__BB0_136:
	st.shared.f32 	[%r8+256], %f474;
$L__BB0_137:
	shl.b32 	%r1615, %r3, 4;
	shl.b32 	%r1616, %r1, 2;
	mad.lo.s32 	%r1617, %r1, 6, %r1616;
	shl.b32 	%r1618, %r1, 6;
	add.s32 	%r1619, %r1617, %r1618;
	add.s32 	%r1620, %r1619, 65;
	shr.u32 	%r1621, %r1620, 6;
	add.s32 	%r1622, %r1615, %r1621;
	setp.gt.u32 	%p413, %r1622, 31;
	shl.b32 	%r1623, %r3, 6;
	shr.u32 	%r1624, %r1620, 4;
	add.s32 	%r1625, %r1623, %r1624;
	setp.gt.u32 	%p414, %r1625, 127;
	or.pred  	%p415, %p413, %p414;
	setp.gt.u32 	%p416, %r1, 12;
	shl.b32 	%r1627, %r3, 10;
	mad.lo.s32 	%r1628, %r1, 74, %r1627;
	setp.gt.u32 	%p417, %r1628, 1982;
	or.pred  	%p418, %p416, %p417;
	or.pred  	%p420, %p415, %p418;
	@%p420 bra 	$L__BB0_141;
	mul.lo.s32 	%r1630, %r1, 10;
	shr.u32 	%r1631, %r1630, 4;
	and.b32  	%r1632, %r1631, 3;
	mov.u32 	%r1633, %ctaid.y;
	shl.b32 	%r1634, %r1633, 1;
	or.b32  	%r1635, %r1632, %r1634;
	setp.eq.s32 	%p421, %r1635, 0;
	add.s32 	%r1636, %r1634, %r1632;
	setp.gt.u32 	%p422, %r1636, 14;
	mad.lo.s32 	%r1638, %r1, 6, 14;
	and.b32  	%r1639, %r1638, 14;
	setp.eq.s32 	%p423, %r1639, 0;
	or.pred  	%p424, %p421, %p423;
	or.pred  	%p425, %p424, %p422;
	mov.f32 	%f475, 0f00000000;
	@%p425 bra 	$L__BB0_140;
	mad.lo.s32 	%r1640, %r1876, 6272, %r62;
	mul.wide.u32 	%rd140, %r1640, 4;
	add.s64 	%rd141, %rd2, %rd140;
	ld.global.nc.f32 	%f475, [%rd141];
$L__BB0_140:
	st.shared.f32 	[%r8+260], %f475;
$L__BB0_141:
	shl.b32 	%r1641, %r3, 4;
	shl.b32 	%r1642, %r1, 2;
	mad.lo.s32 	%r1643, %r1, 6, %r1642;
	shl.b32 	%r1644, %r1, 6;
	add.s32 	%r1645, %r1643, %r1644;
	add.s32 	%r1646, %r1645, 66;
	shr.u32 	%r1647, %r1646, 6;
	add.s32 	%r1648, %r1641, %r1647;
	setp.gt.u32 	%p426, %r1648, 31;
	shl.b32 	%r1649, %r3, 6;
	shr.u32 	%r1650, %r1646, 4;
	add.s32 	%r1651, %r1649, %r1650;
	setp.gt.u32 	%p427, %r1651, 127;
	or.pred  	%p428, %p426, %p427;
	setp.gt.u32 	%p429, %r1, 12;
	shl.b32 	%r1653, %r3, 10;
	mad.lo.s32 	%r1654, %r1, 74, %r1653;
	setp.gt.u32 	%p430, %r1654, 1981;
	or.pred  	%p431, %p429, %p430;
	or.pred  	%p433, %p428, %p431;
	@%p433 bra 	$L__BB0_145;
	shr.u32 	%r1657, %r603, 4;
	and.b32  	%r1658, %r1657, 3;
	mov.u32 	%r1659, %ctaid.y;
	shl.b32 	%r1661, %r1659, 1;
	or.b32  	%r1662, %r1658, %r1661;
	setp.eq.s32 	%p434, %r1662, 0;
	add.s32 	%r1663, %r1661, %r1658;
	setp.gt.u32 	%p435, %r1663, 14;
	and.b32  	%r1664, %r603, 14;
	setp.eq.s32 	%p436, %r1664, 0;
	or.pred  	%p437, %p434, %p436;
	or.pred  	%p438, %p437, %p435;
	mov.f32 	%f476, 0f00000000;
	@%p438 bra 	$L__BB0_144;
	mad.lo.s32 	%r1665, %r1876, 6272, %r63;
	mul.wide.u32 	%rd142, %r1665, 4;
	add.s64 	%rd143, %rd2, %rd142;
	ld.global.nc.f32 	%f476, [%rd143];
$L__BB0_144:
	st.shared.f32 	[%r8+264], %f476;
$L__BB0_145:
	shl.b32 	%r1666, %r3, 4;
	shl.b32 	%r1667, %r1, 2;
	mad.lo.s32 	%r1668, %r1, 6, %r1667;
	shl.b32 	%r1669, %r1, 6;
	add.s32 	%r1670, %r1668, %r1669;
	add.s32 	%r1671, %r1670, 67;
	shr.u32 	%r1672, %r1671, 6;
	add.s32 	%r1673, %r1666, %r1672;
	setp.gt.u32 	%p439, %r1673, 31;
	shl.b32 	%r1674, %r3, 6;
	shr.u32 	%r1675, %r1671, 4;
	add.s32 	%r1676, %r1674, %r1675;
	setp.gt.u32 	%p440, %r1676, 127;
	or.pred  	%p441, %p439, %p440;
	setp.gt.u32 	%p442, %r1, 12;
	shl.b32 	%r1678, %r3, 10;
	mad.lo.s32 	%r1679, %r1, 74, %r1678;
	setp.gt.u32 	%p443, %r1679, 1980;
	or.pred  	%p444, %p442, %p443;
	or.pred  	%p446, %p441, %p444;
	@%p446 bra 	$L__BB0_149;
	mad.lo.s32 	%r1681, %r1, 10, 3;
	shr.u32 	%r1682, %r1681, 4;
	and.b32  	%r1683, %r1682, 3;
	mov.u32 	%r1684, %ctaid.y;
	shl.b32 	%r1685, %r1684, 1;
	or.b32  	%r1686, %r1683, %r1685;
	setp.eq.s32 	%p447, %r1686, 0;
	add.s32 	%r1687, %r1685, %r1683;
	setp.gt.u32 	%p448, %r1687, 14;
	mad.lo.s32 	%r1689, %r1, 6, 12;
	and.b32  	%r1690, %r1689, 14;
	setp.eq.s32 	%p449, %r1690, 0;
	or.pred  	%p450, %p447, %p449;
	or.pred  	%p451, %p450, %p448;
	mov.f32 	%f477, 0f00000000;
	@%p451 bra 	$L__BB0_148;
	mad.lo.s32 	%r1691, %r1876, 6272, %r64;
	mul.wide.u32 	%rd144, %r1691, 4;
	add.s64 	%rd145, %rd2, %rd144;
	ld.global.nc.f32 	%f477, [%rd145];
$L__BB0_148:
	st.shared.f32 	[%r8+268], %f477;
$L__BB0_149:
	shl.b32 	%r1692, %r3, 4;
	shl.b32 	%r1693, %r1, 2;
	mad.lo.s32 	%r1694, %r1, 6, %r1693;
	shl.b32 	%r1695, %r1, 6;
	add.s32 	%r1696, %r1694, %r1695;
	add.s32 	%r1697, %r1696, 68;
	shr.u32 	%r1698, %r1697, 6;
	add.s32 	%r1699, %r1692, %r1698;
	setp.gt.u32 	%p452, %r1699, 31;
	shl.b32 	%r1700, %r3, 6;
	shr.u32 	%r1701, %r1697, 4;
	add.s32 	%r1702, %r1700, %r1701;
	setp.gt.u32 	%p453, %r1702, 127;
	or.pred  	%p454, %p452, %p453;
	setp.gt.u32 	%p455, %r1, 12;
	shl.b32 	%r1704, %r3, 10;
	mad.lo.s32 	%r1705, %r1, 74, %r1704;
	setp.gt.u32 	%p456, %r1705, 1979;
	or.pred  	%p457, %p455, %p456;
	or.pred  	%p459, %p454, %p457;
	@%p459 bra 	$L__BB0_153;
	shr.u32 	%r1708, %r648, 4;
	and.b32  	%r1709, %r1708, 3;
	mov.u32 	%r1710, %ctaid.y;
	shl.b32 	%r1712, %r1710, 1;
	or.b32  	%r1713, %r1709, %r1712;
	setp.eq.s32 	%p460, %r1713, 0;
	add.s32 	%r1714, %r1712, %r1709;
	setp.gt.u32 	%p461, %r1714, 14;
	and.b32  	%r1715, %r648, 14;
	setp.eq.s32 	%p462, %r1715, 0;
	or.pred  	%p463, %p460, %p462;
	or.pred  	%p464, %p463, %p461;
	mov.f32 	%f478, 0f00000000;
	@%p464 bra 	$L__BB0_152;
	mad.lo.s32 	%r1716, %r1876, 6272, %r65;
	mul.wide.u32 	%rd146, %r1716, 4;
	add.s64 	%rd147, %rd2, %rd146;
	ld.global.nc.f32 	%f478, [%rd147];
$L__BB0_152:
	st.shared.f32 	[%r8+272], %f478;
$L__BB0_153:
	shl.b32 	%r1717, %r3, 4;
	shl.b32 	%r1718, %r1, 2;
	mad.lo.s32 	%r1719, %r1, 6, %r1718;
	shl.b32 	%r1720, %r1, 6;
	add.s32 	%r1721, %r1719, %r1720;
	add.s32 	%r1722, %r1721, 69;
	shr.u32 	%r1723, %r1722, 6;
	add.s32 	%r1724, %r1717, %r1723;
	setp.gt.u32 	%p465, %r1724, 31;
	shl.b32 	%r1725, %r3, 6;
	shr.u32 	%r1726, %r1722, 4;
	add.s32 	%r1727, %r1725, %r1726;
	setp.gt.u32 	%p466, %r1727, 127;
	or.pred  	%p467, %p465, %p466;
	setp.gt.u32 	%p468, %r1, 12;
	shl.b32 	%r1729, %r3, 10;
	mad.lo.s32 	%r1730, %r1, 74, %r1729;
	setp.gt.u32 	%p469, %r1730, 1978;
	or.pred  	%p470, %p468, %p469;
	or.pred  	%p472, %p467, %p470;
	@%p472 bra 	$L__BB0_157;
	mad.lo.s32 	%r1732, %r1, 10, 5;
	shr.u32 	%r1733, %r1732, 4;
	and.b32  	%r1734, %r1733, 3;
	mov.u32 	%r1735, %ctaid.y;
	shl.b32 	%r1736, %r1735, 1;
	or.b32  	%r1737, %r1734, %r1736;
	setp.eq.s32 	%p473, %r1737, 0;
	add.s32 	%r1738, %r1736, %r1734;
	setp.gt.u32 	%p474, %r1738, 14;
	mad.lo.s32 	%r1740, %r1, 6, 10;
	and.b32  	%r1741, %r1740, 14;
	setp.eq.s32 	%p475, %r1741, 0;
	or.pred  	%p476, %p473, %p475;
	or.pred  	%p477, %p476, %p474;
	mov.f32 	%f479, 0f00000000;
	@%p477 bra 	$L__BB0_156;
	mad.lo.s32 	%r1742, %r1876, 6272, %r66;
	mul.wide.u32 	%rd148, %r1742, 4;
	add.s64 	%rd149, %rd2, %rd148;
	ld.global.nc.f32 	%f479, [%rd149];
$L__BB0_156:
	st.shared.f32 	[%r8+276], %f479;
$L__BB0_157:
	shl.b32 	%r1743, %r3, 4;
	shl.b32 	%r1744, %r1, 2;
	mad.lo.s32 	%r1745, %r1, 6, %r1744;
	shl.b32 	%r1746, %r1, 6;
	add.s32 	%r1747, %r1745, %r1746;
	add.s32 	%r1748, %r1747, 70;
	shr.u32 	%r1749, %r1748, 6;
	add.s32 	%r1750, %r1743, %r1749;
	setp.gt.u32 	%p478, %r1750, 31;
	shl.b32 	%r1751, %r3, 6;
	shr.u32 	%r1752, %r1748, 4;
	add.s32 	%r1753, %r1751, %r1752;
	setp.gt.u32 	%p479, %r1753, 127;
	or.pred  	%p480, %p478, %p479;
	setp.gt.u32 	%p481, %r1, 12;
	shl.b32 	%r1755, %r3, 10;
	mad.lo.s32 	%r1756, %r1, 74, %r1755;
	setp.gt.u32 	%p482, %r1756, 1977;
	or.pred  	%p483, %p481, %p482;
	or.pred  	%p485, %p480, %p483;
	@%p485 bra 	$L__BB0_161;
	shr.u32 	%r1759, %r693, 4;
	and.b32  	%r1760, %r1759, 3;
	mov.u32 	%r1761, %ctaid.y;
	shl.b32 	%r1763, %r1761, 1;
	or.b32  	%r1764, %r1760, %r1763;
	setp.eq.s32 	%p486, %r1764, 0;
	add.s32 	%r1765, %r1763, %r1760;
	setp.gt.u32 	%p487, %r1765, 14;
	and.b32  	%r1766, %r693, 14;
	setp.eq.s32 	%p488, %r1766, 0;
	or.pred  	%p489, %p486, %p488;
	or.pred  	%p490, %p489, %p487;
	mov.f32 	%f480, 0f00000000;
	@%p490 bra 	$L__BB0_160;
	mad.lo.s32 	%r1767, %r1876, 6272, %r67;
	mul.wide.u32 	%rd150, %r1767, 4;
	add.s64 	%rd151, %rd2, %rd150;
	ld.global.nc.f32 	%f480, [%rd151];
$L__BB0_160:
	st.shared.f32 	[%r8+280], %f480;
$L__BB0_161:
	shl.b32 	%r1768, %r3, 4;
	shl.b32 	%r1769, %r1, 2;
	mad.lo.s32 	%r1770, %r1, 6, %r1769;
	shl.b32 	%r1771, %r1, 6;
	add.s32 	%r1772, %r1770, %r1771;
	add.s32 	%r1773, %r1772, 71;
	shr.u32 	%r1774, %r1773, 6;
	add.s32 	%r1775, %r1768, %r1774;
	setp.gt.u32 	%p491, %r1775, 31;
	shl.b32 	%r1776, %r3, 6;
	shr.u32 	%r1777, %r1773, 4;
	add.s32 	%r1778, %r1776, %r1777;
	setp.gt.u32 	%p492, %r1778, 127;
	or.pred  	%p493, %p491, %p492;
	setp.gt.u32 	%p494, %r1, 12;
	shl.b32 	%r1780, %r3, 10;
	mad.lo.s32 	%r1781, %r1, 74, %r1780;
	setp.gt.u32 	%p495, %r1781, 1976;
	or.pred  	%p496, %p494, %p495;
	or.pred  	%p498, %p493, %p496;
	@%p498 bra 	$L__BB0_165;
	mad.lo.s32 	%r1783, %r1, 10, 7;
	shr.u32 	%r1784, %r1783, 4;
	and.b32  	%r1785, %r1784, 3;
	mov.u32 	%r1786, %ctaid.y;
	shl.b32 	%r1787, %r1786, 1;
	or.b32  	%r1788, %r1785, %r1787;
	setp.eq.s32 	%p499, %r1788, 0;
	add.s32 	%r1789, %r1787, %r1785;
	setp.gt.u32 	%p500, %r1789, 14;
	mul.lo.s32 	%r1791, %r1, 6;
	and.b32  	%r1792, %r1791, 14;
	setp.eq.s32 	%p501, %r1792, 8;
	or.pred  	%p502, %p499, %p501;
	or.pred  	%p503, %p502, %p500;
	mov.f32 	%f481, 0f00000000;
	@%p503 bra 	$L__BB0_164;
	mad.lo.s32 	%r1793, %r1876, 6272, %r68;
	mul.wide.u32 	%rd152, %r1793, 4;
	add.s64 	%rd153, %rd2, %rd152;
	ld.global.nc.f32 	%f481, [%rd153];
$L__BB0_164:
	st.shared.f32 	[%r8+284], %f481;
$L__BB0_165:
	shl.b32 	%r1794, %r3, 4;
	shl.b32 	%r1795, %r1, 2;
	mad.lo.s32 	%r1796, %r1, 6, %r1795;
	shl.b32 	%r1797, %r1, 6;
	add.s32 	%r1798, %r1796, %r1797;
	add.s32 	%r1799, %r1798, 72;
	shr.u32 	%r1800, %r1799, 6;
	add.s32 	%r1801, %r1794, %r1800;
	setp.gt.u32 	%p504, %r1801, 31;
	shl.b32 	%r1802, %r3, 6;
	shr.u32 	%r1803, %r1799, 4;
	add.s32 	%r1804, %r1802, %r1803;
	setp.gt.u32 	%p505, %r1804, 127;
	or.pred  	%p506, %p504, %p505;
	setp.gt.u32 	%p507, %r1, 12;
	shl.b32 	%r1806, %r3, 10;
	mad.lo.s32 	%r1807, %r1, 74, %r1806;
	setp.gt.u32 	%p508, %r1807, 1975;
	or.pred  	%p509, %p507, %p508;
	or.pred  	%p511, %p506, %p509;
	@%p511 bra 	$L__BB0_169;
	mad.lo.s32 	%r1808, %r1, 10, 8;
	shr.u32 	%r1809, %r1808, 4;
	and.b32  	%r1810, %r1809, 3;
	mov.u32 	%r1811, %ctaid.y;
	shl.b32 	%r1812, %r1811, 1;
	or.b32  	%r1813, %r1810, %r1812;
	setp.eq.s32 	%p512, %r1813, 0;
	add.s32 	%r1814, %r1812, %r1810;
	setp.gt.u32 	%p513, %r1814, 14;
	setp.eq.s32 	%p514, %r2, 8;
	or.pred  	%p515, %p512, %p514;
	or.pred  	%p516, %p515, %p513;
	mov.f32 	%f482, 0f00000000;
	@%p516 bra 	$L__BB0_168;
	mad.lo.s32 	%r1817, %r1876, 6272, %r69;
	mul.wide.u32 	%rd154, %r1817, 4;
	add.s64 	%rd155, %rd2, %rd154;
	ld.global.nc.f32 	%f482, [%rd155];
$L__BB0_168:
	st.shared.f32 	[%r8+288], %f482;
$L__BB0_169:
	shl.b32 	%r1818, %r3, 4;
	shl.b32 	%r1819, %r1, 2;
	mad.lo.s32 	%r1820, %r1, 6, %r1819;
	shl.b32 	%r1821, %r1, 6;
	add.s32 	%r1822, %r1820, %r1821;
	add.s32 	%r1823, %r1822, 73;
	shr.u32 	%r1824, %r1823, 6;
	add.s32 	%r1825, %r1818, %r1824;
	setp.gt.u32 	%p517, %r1825, 31;
	shl.b32 	%r1826, %r3, 6;
	shr.u32 	%r1827, %r1823, 4;
	add.s32 	%r1828, %r1826, %r1827;
	setp.gt.u32 	%p518, %r1828, 127;
	or.pred  	%p519, %p517, %p518;
	setp.gt.u32 	%p520, %r1, 12;
	shl.b32 	%r1830, %r3, 10;
	mad.lo.s32 	%r1831, %r1, 74, %r1830;
	setp.gt.u32 	%p521, %r1831, 1974;
	or.pred  	%p522, %p520, %p521;
	or.pred  	%p524, %p519, %p522;
	@%p524 bra 	$L__BB0_173;
	mul.lo.s32 	%r1832, %r1, 10;
	add.s32 	%r1833, %r1832, 9;
	shr.u32 	%r1834, %r1833, 4;
	and.b32  	%r1835, %r1834, 3;
	mov.u32 	%r1836, %ctaid.y;
	shl.b32 	%r1837, %r1836, 1;
	or.b32  	%r1838, %r1835, %r1837;
	setp.eq.s32 	%p525, %r1838, 0;
	add.s32 	%r1839, %r1837, %r1835;
	setp.gt.u32 	%p526, %r1839, 14;
	mad.lo.s32 	%r1841, %r1, 12, %r1832;
	add.s32 	%r1843, %r1841, 6;
	and.b32  	%r1844, %r1843, 14;
	setp.eq.s32 	%p527, %r1844, 0;
	or.pred  	%p528, %p525, %p527;
	or.pred  	%p529, %p528, %p526;
	mov.f32 	%f483, 0f00000000;
	@%p529 bra 	$L__BB0_172;
	mad.lo.s32 	%r1845, %r1876, 6272, %r70;
	mul.wide.u32 	%rd156, %r1845, 4;
	add.s64 	%rd157, %rd2, %rd156;
	ld.global.nc.f32 	%f483, [%rd157];
$L__BB0_172:
	st.shared.f32 	[%r8+292], %f483;
$L__BB0_173:
	setp.gt.u32 	%p530, %r83, 3;
	mul.lo.s32 	%r93, %r1876, 288;
	add.s32 	%r1846, %r72, %r93;
	mul.wide.u32 	%rd158, %r1846, 4;
	add.s64 	%rd159, %rd1, %rd158;
	ld.global.nc.f32 	%f236, [%rd159];
	st.shared.f32 	[%r73], %f236;
	ld.global.nc.f32 	%f237, [%rd159+4];
	st.shared.f32 	[%r73+4], %f237;
	ld.global.nc.f32 	%f238, [%rd159+8];
	st.shared.f32 	[%r73+8], %f238;
	add.s32 	%r1847, %r74, %r93;
	mul.wide.u32 	%rd160, %r1847, 4;
	add.s64 	%rd161, %rd1, %rd160;
	ld.global.nc.f32 	%f239, [%rd161];
	st.shared.f32 	[%r73+12], %f239;
	ld.global.nc.f32 	%f240, [%rd161+4];
	st.shared.f32 	[%r73+16], %f240;
	ld.global.nc.f32 	%f241, [%rd161+8];
	st.shared.f32 	[%r73+20], %f241;
	add.s32 	%r1848, %r75, %r93;
	mul.wide.u32 	%rd162, %r1848, 4;
	add.s64 	%rd163, %rd1, %rd162;
	ld.global.nc.f32 	%f242, [%rd163];
	st.shared.f32 	[%r73+24], %f242;
	ld.global.nc.f32 	%f243, [%rd163+4];
	st.shared.f32 	[%r73+28], %f243;
	ld.global.nc.f32 	%f244, [%rd163+8];
	st.shared.f32 	[%r73+32], %f244;
	add.s32 	%r1849, %r76, %r93;
	mul.wide.u32 	%rd164, %r1849, 4;
	add.s64 	%rd165, %rd1, %rd164;
	ld.global.nc.f32 	%f245, [%rd165];
	st.shared.f32 	[%r73+36], %f245;
	ld.global.nc.f32 	%f246, [%rd165+4];
	st.shared.f32 	[%r73+40], %f246;
	ld.global.nc.f32 	%f247, [%rd165+8];
	st.shared.f32 	[%r73+44], %f247;
	add.s32 	%r1850, %r77, %r93;
	mul.wide.u32 	%rd166, %r1850, 4;
	add.s64 	%rd167, %rd1, %rd166;
	ld.global.nc.f32 	%f248, [%rd167];
	st.shared.f32 	[%r73+48], %f248;
	ld.global.nc.f32 	%f249, [%rd167+4];
	st.shared.f32 	[%r73+52], %f249;
	ld.global.nc.f32 	%f250, [%rd167+8];
	st.shared.f32 	[%r73+56], %f250;
	add.s32 	%r1851, %r78, %r93;
	mul.wide.u32 	%rd168, %r1851, 4;
	add.s64 	%rd169, %rd1, %rd168;
	ld.global.nc.f32 	%f251, [%rd169];
	st.shared.f32 	[%r73+60], %f251;
	ld.global.nc.f32 	%f252, [%rd169+4];
	st.shared.f32 	[%r73+64], %f252;
	ld.global.nc.f32 	%f253, [%rd169+8];
	st.shared.f32 	[%r73+68], %f253;
	add.s32 	%r1852, %r79, %r93;
	mul.wide.u32 	%rd170, %r1852, 4;
	add.s64 	%rd171, %rd1, %rd170;
	ld.global.nc.f32 	%f254, [%rd171];
	st.shared.f32 	[%r73+72], %f254;
	ld.global.nc.f32 	%f255, [%rd171+4];
	st.shared.f32 	[%r73+76], %f255;
	ld.global.nc.f32 	%f256, [%rd171+8];
	st.shared.f32 	[%r73+80], %f256;
	add.s32 	%r1853, %r80, %r93;
	mul.wide.u32 	%rd172, %r1853, 4;
	add.s64 	%rd173, %rd1, %rd172;
	ld.global.nc.f32 	%f257, [%rd173];
	st.shared.f32 	[%r73+84], %f257;
	ld.global.nc.f32 	%f258, [%rd173+4];
	st.shared.f32 	[%r73+88], %f258;
	ld.global.nc.f32 	%f259, [%rd173+8];
	st.shared.f32 	[%r73+92], %f259;
	add.s32 	%r1854, %r81, %r93;
	mul.wide.u32 	%rd174, %r1854, 4;
	add.s64 	%rd175, %rd1, %rd174;
	ld.global.nc.f32 	%f260, [%rd175];
	st.shared.f32 	[%r73+96], %f260;
	ld.global.nc.f32 	%f261, [%rd175+4];
	st.shared.f32 	[%r73+100], %f261;
	ld.global.nc.f32 	%f262, [%rd175+8];
	st.shared.f32 	[%r73+104], %f262;
	add.s32 	%r1855, %r82, %r93;
	mul.wide.u32 	%rd176, %r1855, 4;
	add.s64 	%rd177, %rd1, %rd176;
	ld.global.nc.f32 	%f263, [%rd177];
	st.shared.f32 	[%r73+108], %f263;
	ld.global.nc.f32 	%f264, [%rd177+4];
	st.shared.f32 	[%r73+112], %f264;
	ld.global.nc.f32 	%f265, [%rd177+8];
	st.shared.f32 	[%r73+116], %f265;
	@%p530 bra 	$L__BB0_180;
	@%p1 bra 	$L__BB0_176;
	cvt.u32.u16 	%r1856, %rs1;
	add.s32 	%r1857, %r84, %r1856;
	add.s32 	%r1858, %r1857, %r93;
	mul.wide.u32 	%rd178, %r1858, 4;
	add.s64 	%rd179, %rd1, %rd178;
	ld.global.nc.f32 	%f266, [%rd179];
	st.shared.f32 	[%r73+120], %f266;
$L__BB0_176:
	cvt.u64.u16 	%rd180, %rs1;
	cvt.u64.u32 	%rd181, %r84;
	cvt.u64.u32 	%rd182, %r93;
	add.s64 	%rd183, %rd181, %rd180;
	add.s64 	%rd184, %rd183, %rd182;
	shl.b64 	%rd185, %rd184, 2;
	add.s64 	%rd3, %rd1, %rd185;
	@%p2 bra 	$L__BB0_178;
	ld.global.nc.f32 	%f267, [%rd3+4];
	st.shared.f32 	[%r73+124], %f267;
$L__BB0_178:
	@%p3 bra 	$L__BB0_180;
	ld.global.nc.f32 	%f268, [%rd3+8];
	st.shared.f32 	[%r73+128], %f268;
$L__BB0_180:
	setp.gt.u32 	%p531, %r85, 3;
	@%p531 bra 	$L__BB0_187;
	@%p4 bra 	$L__BB0_183;
	cvt.u32.u16 	%r1859, %rs2;
	add.s32 	%r1860, %r86, %r1859;
	add.s32 	%r1861, %r1860, %r93;
	mul.wide.u32 	%rd186, %r1861, 4;
	add.s64 	%rd187, %rd1, %rd186;
	ld.global.nc.f32 	%f269, [%rd187];
	st.shared.f32 	[%r73+132], %f269;
$L__BB0_183:
	cvt.u64.u16 	%rd188, %rs2;
	cvt.u64.u32 	%rd189, %r86;
	cvt.u64.u32 	%rd190, %r93;
	add.s64 	%rd191, %rd189, %rd188;
	add.s64 	%rd192, %rd191, %rd190;
	shl.b64 	%rd193, %rd192, 2;
	add.s64 	%rd4, %rd1, %rd193;
	@%p5 bra 	$L__BB0_185;
	ld.global.nc.f32 	%f270, [%rd4+4];
	st.shared.f32 	[%r73+136], %f270;
$L__BB0_185:
	@%p6 bra 	$L__BB0_187;
	ld.global.nc.f32 	%f271, [%rd4+8];
	st.shared.f32 	[%r73+140], %f271;
$L__BB0_187:
	setp.gt.u32 	%p532, %r87, 3;
	@%p532 bra 	$L__BB0_194;
	@%p7 bra 	$L__BB0_190;
	cvt.u32.u16 	%r1862, %rs3;
	add.s32 	%r1863, %r88, %r1862;
	add.s32 	%r1864, %r1863, %r93;
	mul.wide.u32 	%rd194, %r1864, 4;
	add.s64 	%rd195, %rd1, %rd194;
	ld.global.nc.f32 	%f272, [%rd195];
	st.shared.f32 	[%r73+144], %f272;
$L__BB0_190:
	cvt.u64.u16 	%rd196, %rs3;
	cvt.u64.u32 	%rd197, %r88;
	cvt.u64.u32 	%rd198, %r93;
	add.s64 	%rd199, %rd197, %rd196;
	add.s64 	%rd200, %rd199, %rd198;
	shl.b64 	%rd201, %rd200, 2;
	add.s64 	%rd5, %rd1, %rd201;
	@%p8 bra 	$L__BB0_192;
	ld.global.nc.f32 	%f273, [%rd5+4];
	st.shared.f32 	[%r73+148], %f273;
$L__BB0_192:
	@%p9 bra 	$L__BB0_194;
	ld.global.nc.f32 	%f274, [%rd5+8];
	st.shared.f32 	[%r73+152], %f274;
$L__BB0_194:
	setp.gt.u32 	%p533, %r89, 3;
	@%p533 bra 	$L__BB0_201;
	@%p10 bra 	$L__BB0_197;
	cvt.u32.u16 	%r1865, %rs4;
	add.s32 	%r1866, %r90, %r1865;
	add.s32 	%r1867, %r1866, %r93;
	mul.wide.u32 	%rd202, %r1867, 4;
	add.s64 	%rd203, %rd1, %rd202;
	ld.global.nc.f32 	%f275, [%rd203];
	st.shared.f32 	[%r73+156], %f275;
$L__BB0_197:
	cvt.u64.u16 	%rd204, %rs4;
	cvt.u64.u32 	%rd205, %r90;
	cvt.u64.u32 	%rd206, %r93;
	add.s64 	%rd207, %rd205, %rd204;
	add.s64 	%rd208, %rd207, %rd206;
	shl.b64 	%rd209, %rd208, 2;
	add.s64 	%rd6, %rd1, %rd209;
	@%p11 bra 	$L__BB0_199;
	ld.global.nc.f32 	%f276, [%rd6+4];
	st.shared.f32 	[%r73+160], %f276;
$L__BB0_199:
	@%p12 bra 	$L__BB0_201;
	ld.global.nc.f32 	%f277, [%rd6+8];
	st.shared.f32 	[%r73+164], %f277;
$L__BB0_201:
	mov.u32 	%r1869, _ZZ24default_function_kernel0E13kernel_shared;
	mad.lo.s32 	%r1870, %r3, 1152, %r1869;
	add.s32 	%r1877, %r1870, 2372;
	bar.sync 	0;
	mov.b32 	%r1878, 256;
$L__BB0_202:
	add.s32 	%r1871, %r91, %r1878;
	ld.shared.f32 	%f278, [%r1871+-256];
	ld.shared.f32 	%f279, [%r1871+-192];
	ld.shared.f32 	%f280, [%r1871+-128];
	ld.shared.f32 	%f281, [%r1871+-64];
	ld.shared.f32 	%f282, [%r1871];
	ld.shared.f32 	%f283, [%r1871+64];
	ld.shared.f32 	%f284, [%r1871+128];
	ld.shared.f32 	%f285, [%r1871+192];
	ld.shared.f32 	%f286, [%r1877+-2372];
	ld.shared.f32 	%f287, [%r1877+-68];
	ld.shared.f32 	%f288, [%r1877+-2360];
	ld.shared.f32 	%f289, [%r1877+-56];
	ld.shared.f32 	%f290, [%r1877+-2348];
	ld.shared.f32 	%f291, [%r1877+-44];
	ld.shared.f32 	%f292, [%r1877+-2336];
	ld.shared.f32 	%f293, [%r1877+-32];
	ld.shared.f32 	%f294, [%r1877+-2324];
	ld.shared.f32 	%f295, [%r1877+-20];
	ld.shared.f32 	%f296, [%r1877+-2312];
	ld.shared.f32 	%f297, [%r1877+-8];
	fma.rn.f32 	%f298, %f278, %f286, %f487;
	fma.rn.f32 	%f299, %f278, %f287, %f485;
	fma.rn.f32 	%f300, %f279, %f286, %f486;
	fma.rn.f32 	%f301, %f279, %f287, %f484;
	fma.rn.f32 	%f302, %f279, %f288, %f298;
	fma.rn.f32 	%f303, %f279, %f289, %f299;
	fma.rn.f32 	%f304, %f280, %f288, %f300;
	fma.rn.f32 	%f305, %f280, %f289, %f301;
	fma.rn.f32 	%f306, %f280, %f290, %f302;
	fma.rn.f32 	%f307, %f280, %f291, %f303;
	fma.rn.f32 	%f308, %f281, %f290, %f304;
	fma.rn.f32 	%f309, %f281, %f291, %f305;
	fma.rn.f32 	%f310, %f282, %f292, %f306;
	fma.rn.f32 	%f311, %f282, %f293, %f307;
	fma.rn.f32 	%f312, %f283, %f292, %f308;
	fma.rn.f32 	%f313, %f283, %f293, %f309;
	fma.rn.f32 	%f314, %f283, %f294, %f310;
	fma.rn.f32 	%f315, %f283, %f295, %f311;
	fma.rn.f32 	%f316, %f284, %f294, %f312;
	fma.rn.f32 	%f317, %f284, %f295, %f313;
	fma.rn.f32 	%f318, %f284, %f296, %f314;
	fma.rn.f32 	%f319, %f284, %f297, %f315;
	fma.rn.f32 	%f320, %f285, %f296, %f316;
	fma.rn.f32 	%f321, %f285, %f297, %f317;
	ld.shared.f32 	%f322, [%r1871+-252];
	ld.shared.f32 	%f323, [%r1871+-188];
	ld.shared.f32 	%f324, [%r1871+-124];
	ld.shared.f32 	%f325, [%r1871+-60];
	ld.shared.f32 	%f326, [%r1871+4];
	ld.shared.f32 	%f327, [%r1871+68];
	ld.shared.f32 	%f328, [%r1871+132];
	ld.shared.f32 	%f329, [%r1871+196];
	ld.shared.f32 	%f330, [%r1877+-2368];
	ld.shared.f32 	%f331, [%r1877+-64];
	ld.shared.f32 	%f332, [%r1877+-2356];
	ld.shared.f32 	%f333, [%r1877+-52];
	ld.shared.f32 	%f334, [%r1877+-2344];
	ld.shared.f32 	%f335, [%r1877+-40];
	ld.shared.f32 	%f336, [%r1877+-2332];
	ld.shared.f32 	%f337, [%r1877+-28];
	ld.shared.f32 	%f338, [%r1877+-2320];
	ld.shared.f32 	%f339, [%r1877+-16];
	ld.shared.f32 	%f340, [%r1877+-2308];
	ld.shared.f32 	%f341, [%r1877+-4];
	fma.rn.f32 	%f342, %f322, %f330, %f318;
	fma.rn.f32 	%f343, %f322, %f331, %f319;
	fma.rn.f32 	%f344, %f323, %f330, %f320;
	fma.rn.f32 	%f345, %f323, %f331, %f321;
	fma.rn.f32 	%f346, %f323, %f332, %f342;
	fma.rn.f32 	%f347, %f323, %f333, %f343;
	fma.rn.f32 	%f348, %f324, %f332, %f344;
	fma.rn.f32 	%f349, %f324, %f333, %f345;
	fma.rn.f32 	%f350, %f324, %f334, %f346;
	fma.rn.f32 	%f351, %f324, %f335, %f347;
	fma.rn.f32 	%f352, %f325, %f334, %f348;
	fma.rn.f32 	%f353, %f325, %f335, %f349;
	fma.rn.f32 	%f354, %f326, %f336, %f350;
	fma.rn.f32 	%f355, %f326, %f337, %f351;
	fma.rn.f32 	%f356, %f327, %f336, %f352;
	fma.rn.f32 	%f357, %f327, %f337, %f353;
	fma.rn.f32 	%f358, %f327, %f338, %f354;
	fma.rn.f32 	%f359, %f327, %f339, %f355;
	fma.rn.f32 	%f360, %f328, %f338, %f356;
	fma.rn.f32 	%f361, %f328, %f339, %f357;
	fma.rn.f32 	%f362, %f328, %f340, %f358;
	fma.rn.f32 	%f363, %f328, %f341, %f359;
	fma.rn.f32 	%f364, %f329, %f340, %f360;
	fma.rn.f32 	%f365, %f329, %f341, %f361;
	ld.shared.f32 	%f366, [%r1871+-248];
	ld.shared.f32 	%f367, [%r1871+-184];
	ld.shared.f32 	%f368, [%r1871+-120];
	ld.shared.f32 	%f369, [%r1871+-56];
	ld.shared.f32 	%f370, [%r1871+8];
	ld.shared.f32 	%f371, [%r1871+72];
	ld.shared.f32 	%f372, [%r1871+136];
	ld.shared.f32 	%f373, [%r1871+200];
	ld.shared.f32 	%f374, [%r1877+-2364];
	ld.shared.f32 	%f375, [%r1877+-60];
	ld.shared.f32 	%f376, [%r1877+-2352];
	ld.shared.f32 	%f377, [%r1877+-48];
	ld.shared.f32 	%f378, [%r1877+-2340];
	ld.shared.f32 	%f379, [%r1877+-36];
	ld.shared.f32 	%f380, [%r1877+-2328];
	ld.shared.f32 	%f381, [%r1877+-24];
	ld.shared.f32 	%f382, [%r1877+-2316];
	ld.shared.f32 	%f383, [%r1877+-12];
	ld.shared.f32 	%f384, [%r1877+-2304];
	ld.shared.f32 	%f385, [%r1877];
	fma.rn.f32 	%f386, %f366, %f374, %f362;
	fma.rn.f32 	%f387, %f366, %f375, %f363;
	fma.rn.f32 	%f388, %f367, %f374, %f364;
	fma.rn.f32 	%f389, %f367, %f375, %f365;
	fma.rn.f32 	%f390, %f367, %f376, %f386;
	fma.rn.f32 	%f391, %f367, %f377, %f387;
	fma.rn.f32 	%f392, %f368, %f376, %f388;
	fma.rn.f32 	%f393, %f368, %f377, %f389;
	fma.rn.f32 	%f394, %f368, %f378, %f390;
	fma.rn.f32 	%f395, %f368, %f379, %f391;
	fma.rn.f32 	%f396, %f369, %f378, %f392;
	fma.rn.f32 	%f397, %f369, %f379, %f393;
	fma.rn.f32 	%f398, %f370, %f380, %f394;
	fma.rn.f32 	%f399, %f370, %f381, %f395;
	fma.rn.f32 	%f400, %f371, %f380, %f396;
	fma.rn.f32 	%f401, %f371, %f381, %f397;
	fma.rn.f32 	%f402, %f371, %f382, %f398;
	fma.rn.f32 	%f403, %f371, %f383, %f399;
	fma.rn.f32 	%f404, %f372, %f382, %f400;
	fma.rn.f32 	%f405, %f372, %f383, %f401;
	fma.rn.f32 	%f487, %f372, %f384, %f402;
	fma.rn.f32 	%f485, %f372, %f385, %f403;
	fma.rn.f32 	%f486, %f373, %f384, %f404;
	fma.rn.f32 	%f484, %f373, %f385, %f405;
	add.s32 	%r1878, %r1878, 512;
	add.s32 	%r1877, %r1877, 72;
	setp.ne.s32 	%p534, %r1878, 8448;
	@%p534 bra 	$L__BB0_202;
	mov.b32 	%r1876, 1;
	mov.pred 	%p536, 0;
	@%p13 bra 	$L__BB0_1;
	ld.param.u64 	%rd213, [default_function_kernel0_param_2];
	cvta.to.global.u64 	%rd210, %rd213;
	mad.lo.s32 	%r1873, %r3, 196, %r1;
	mad.lo.s32 	%r1874, %r71, 784, %r1873;
	add.s32 	%r1875, %r1874, %r6;
	mul.wide.u32 	%rd211, %r1875, 4;
	add.s64 	%rd212, %rd210, %rd211;
	st.global.f32 	[%rd212], %f487;
	st.global.f32 	[%rd212+1568], %f485;
	st.global.f32 	[%rd212+56], %f486;
	st.global.f32 	[%rd212+1624], %f484;
	ret;

}
	// .globl	_Z9transformPfS_
.visible .entry _Z9transformPfS_(
	.param .u64 .ptr .align 1 _Z9transformPfS__param_0,
	.param .u64 .ptr .align 1 _Z9transformPfS__param_1
)
{
	.reg .pred 	%p<7>;
	.reg .b16 	%rs<18>;
	.reg .b32 	%r<41>;
	.reg .b32 	%f<2>;
	.reg .b64 	%rd<9>;

	ld.param.u64 	%rd3, [_Z9transformPfS__param_0];
	ld.param.u64 	%rd4, [_Z9transformPfS__param_1];
	mov.u32 	%r21, %ctaid.x;
	mov.u32 	%r1, %ntid.x;
	mov.u32 	%r22, %tid.x;
	mad.lo.s32 	%r36, %r21, %r1, %r22;
	setp.gt.u32 	%p1, %r36, 12543;
	@%p1 bra 	$L__BB1_9;
	mov.u32 	%r23, %nctaid.x;
	mul.lo.s32 	%r3, %r23, %r1;
	cvta.to.global.u64 	%rd1, %rd3;
	cvta.to.global.u64 	%rd2, %rd4;
$L__BB1_2:
	mul.wide.u32 	%rd5, %r36, 4;
	add.s64 	%rd6, %rd1, %rd5;
	ld.global.f32 	%f1, [%rd6];
	cvt.u16.u32 	%rs1, %r36;
	shr.u16 	%rs2, %rs1, 2;
	mul.hi.u16 	%rs3, %rs2, 2675;
	shr.u16 	%rs4, %rs3, 1;
	mul.lo.s16 	%rs5, %rs4, 196;
	sub.s16 	%rs6, %rs1, %rs5;
	and.b16  	%rs7, %rs6, 254;
	shr.u16 	%rs8, %rs7, 1;
	mul.lo.s16 	%rs9, %rs8, 147;
	shr.u16 	%rs10, %rs9, 10;
	add.s16 	%rs11, %rs10, 1;
	cvt.u32.u16 	%r5, %rs11;
	mul.lo.s16 	%rs12, %rs10, 14;
	sub.s16 	%rs13, %rs6, %rs12;
	add.s16 	%rs14, %rs13, 1;
	cvt.u32.u16 	%r24, %rs14;
	and.b32  	%r6, %r24, 255;
	shr.u32 	%r25, %r5, 1;
	min.u32 	%r37, %r25, 6;
	and.b16  	%rs15, %rs14, 255;
	mul.lo.s16 	%rs16, %rs15, 52;
	shr.u16 	%rs17, %rs16, 8;
	cvt.u32.u16 	%r8, %rs17;
	mul.wide.u16 	%r26, %rs4, 588;
	mul.wide.u16 	%r27, %rs17, 23;
	add.s32 	%r28, %r26, %r27;
	cvt.u32.u16 	%r29, %rs6;
	mul.hi.u32 	%r30, %r29, 306783379;
	mad.lo.s32 	%r31, %r30, 7, %r28;
	add.s32 	%r9, %r31, %r6;
	mul.wide.u16 	%r10, %rs17, 5;
$L__BB1_3:
	shl.b32 	%r32, %r37, 1;
	add.s32 	%r33, %r32, 4;
	setp.le.u32 	%p2, %r33, %r5;
	@%p2 bra 	$L__BB1_8;
	mad.lo.s32 	%r39, %r37, 70, %r9;
	mov.u32 	%r38, %r10;
	mov.u32 	%r40, %r8;
$L__BB1_5:
	add.s32 	%r16, %r38, -5;
	add.s32 	%r34, %r38, 7;
	setp.le.u32 	%p3, %r34, %r6;
	@%p3 bra 	$L__BB1_7;
	add.s32 	%r35, %r39, 7;
	mul.wide.u32 	%rd7, %r35, 4;
	add.s64 	%rd8, %rd2, %rd7;
	st.global.f32 	[%rd8], %f1;
	setp.gt.s32 	%p4, %r40, 0;
	add.s32 	%r40, %r40, -1;
	add.s32 	%r39, %r39, -23;
	mov.u32 	%r38, %r16;
	@%p4 bra 	$L__BB1_5;
$L__BB1_7:
	add.s32 	%r19, %r37, -1;
	setp.gt.s32 	%p5, %r37, 0;
	mov.u32 	%r37, %r19;
	@%p5 bra 	$L__BB1_3;
$L__BB1_8:
	add.s32 	%r36, %r36, %r3;
	setp.lt.u32 	%p6, %r36, 12544;
	@%p6 bra 	$L__BB1_2;
$L__BB1_9:
	ret;

}
	// .globl	_Z6conv2dPfPKfS_
.visible .entry _Z6conv2dPfPKfS_(
	.param .u64 .ptr .align 1 _Z6conv2dPfPKfS__param_0,
	.param .u64 .ptr .align 1 _Z6conv2dPfPKfS__param_1,
	.param .u64 .ptr .align 1 _Z6conv2dPfPKfS__param_2
)
{
	.reg .pred 	%p<14>;
	.reg .b32 	%r<85>;
	.reg .b32 	%f<541>;
	.reg .b64 	%rd<99>;
	// demoted variable
	.shared .align 4 .b8 _ZZ6conv2dPfPKfS_E5input[1792];
	ld.param.u64 	%rd4, [_Z6conv2dPfPKfS__param_0];
	ld.param.u64 	%rd6, [_Z6conv2dPfPKfS__param_2];
	cvta.to.global.u64 	%rd1, %rd6;
	mov.u32 	%r18, %ctaid.x;
	mul.hi.u32 	%r19, %r18, 818089009;
	shr.u32 	%r20, %r19, 2;
	mad.lo.s32 	%r1, %r20, -21, %r18;
	mul.hi.u32 	%r21, %r1, -1431655765;
	shr.u32 	%r22, %r21, 1;
	mul.lo.s32 	%r23, %r22, 3;
	sub.s32 	%r2, %r1, %r23;
	mul.lo.s32 	%r3, %r2, 5;
	mov.u32 	%r4, %tid.x;
	shr.u32 	%r83, %r4, 5;
	and.b32  	%r6, %r4, 31;
	shl.b32 	%r7, %r20, 4;
	setp.gt.u32 	%p2, %r4, 511;
	add.s32 	%r82, %r83, %r7;
	setp.gt.u32 	%p3, %r82, 63;
	or.pred  	%p4, %p2, %p3;
	@%p4 bra 	$L__BB2_5;
	mad.lo.s32 	%r9, %r1, 28, %r6;
	mov.u32 	%r25, %ntid.x;
	shr.u32 	%r10, %r25, 5;
	cvta.to.global.u64 	%rd2, %rd4;
$L__BB2_2:
	setp.gt.u32 	%p5, %r6, 27;
	@%p5 bra 	$L__BB2_4;
	mad.lo.s32 	%r26, %r82, 588, %r9;
	mul.wide.u32 	%rd7, %r26, 4;
	add.s64 	%rd8, %rd2, %rd7;
	ld.global.nc.f32 	%f21, [%rd8];
	mad.lo.s32 	%r27, %r83, 28, %r6;
	shl.b32 	%r28, %r27, 2;
	mov.u32 	%r29, _ZZ6conv2dPfPKfS_E5input;
	add.s32 	%r30, %r29, %r28;
	st.shared.f32 	[%r30], %f21;
$L__BB2_4:
	add.s32 	%r83, %r83, %r10;
	setp.lt.u32 	%p6, %r83, 16;
	add.s32 	%r82, %r83, %r7;
	setp.lt.u32 	%p7, %r82, 64;
	and.pred  	%p8, %p6, %p7;
	@%p8 bra 	$L__BB2_2;
$L__BB2_5:
	bar.sync 	0;
	mov.b32 	%r84, 0;
	mov.f32 	%f531, 0f00000000;
	mov.u32 	%r43, _ZZ6conv2dPfPKfS_E5input;
	mov.f32 	%f532, %f531;
	mov.f32 	%f533, %f531;
	mov.f32 	%f534, %f531;
	mov.f32 	%f535, %f531;
	mov.f32 	%f536, %f531;
	mov.f32 	%f537, %f531;
	mov.f32 	%f538, %f531;
	mov.f32 	%f539, %f531;
	mov.f32 	%f540, %f531;
$L__BB2_6:
	.pragma "nounroll";
	ld.param.u64 	%rd98, [_Z6conv2dPfPKfS__param_1];
	add.s32 	%r33, %r84, %r7;
	mad.lo.s32 	%r34, %r33, 288, %r4;
	cvta.to.global.u64 	%rd9, %rd98;
	mul.wide.u32 	%rd10, %r34, 4;
	add.s64 	%rd11, %rd9, %rd10;
	ld.global.nc.f32 	%f23, [%rd11];
	add.s32 	%r35, %r34, 32;
	mul.wide.u32 	%rd12, %r35, 4;
	add.s64 	%rd13, %rd9, %rd12;
	ld.global.nc.f32 	%f24, [%rd13];
	add.s32 	%r36, %r34, 64;
	mul.wide.u32 	%rd14, %r36, 4;
	add.s64 	%rd15, %rd9, %rd14;
	ld.global.nc.f32 	%f25, [%rd15];
	add.s32 	%r37, %r34, 96;
	mul.wide.u32 	%rd16, %r37, 4;
	add.s64 	%rd17, %rd9, %rd16;
	ld.global.nc.f32 	%f26, [%rd17];
	add.s32 	%r38, %r34, 128;
	mul.wide.u32 	%rd18, %r38, 4;
	add.s64 	%rd19, %rd9, %rd18;
	ld.global.nc.f32 	%f27, [%rd19];
	add.s32 	%r39, %r34, 160;
	mul.wide.u32 	%rd20, %r39, 4;
	add.s64 	%rd21, %rd9, %rd20;
	ld.global.nc.f32 	%f28, [%rd21];
	add.s32 	%r40, %r34, 192;
	mul.wide.u32 	%rd22, %r40, 4;
	add.s64 	%rd23, %rd9, %rd22;
	ld.global.nc.f32 	%f29, [%rd23];
	add.s32 	%r41, %r34, 224;
	mul.wide.u32 	%rd24, %r41, 4;
	add.s64 	%rd25, %rd9, %rd24;
	ld.global.nc.f32 	%f30, [%rd25];
	add.s32 	%r42, %r34, 256;
	mul.wide.u32 	%rd26, %r42, 4;
	add.s64 	%rd27, %rd9, %rd26;
	ld.global.nc.f32 	%f31, [%rd27];
	mad.lo.s32 	%r44, %r84, 112, %r43;
	ld.shared.f32 	%f32, [%r44];
	fma.rn.f32 	%f33, %f32, %f23, %f540;
	ld.shared.f32 	%f34, [%r44+4];
	fma.rn.f32 	%f35, %f34, %f23, %f539;
	fma.rn.f32 	%f36, %f34, %f24, %f33;
	ld.shared.f32 	%f37, [%r44+8];
	fma.rn.f32 	%f38, %f37, %f23, %f538;
	fma.rn.f32 	%f39, %f37, %f24, %f35;
	fma.rn.f32 	%f40, %f37, %f25, %f36;
	ld.shared.f32 	%f41, [%r44+12];
	fma.rn.f32 	%f42, %f41, %f23, %f537;
	fma.rn.f32 	%f43, %f41, %f24, %f38;
	fma.rn.f32 	%f44, %f41, %f25, %f39;
	ld.shared.f32 	%f45, [%r44+16];
	fma.rn.f32 	%f46, %f45, %f23, %f536;
	fma.rn.f32 	%f47, %f45, %f24, %f42;
	fma.rn.f32 	%f48, %f45, %f25, %f43;
	ld.shared.f32 	%f49, [%r44+20];
	fma.rn.f32 	%f50, %f49, %f24, %f46;
	fma.rn.f32 	%f51, %f49, %f25, %f47;
	ld.shared.f32 	%f52, [%r44+24];
	fma.rn.f32 	%f53, %f52, %f25, %f50;
	ld.shared.f32 	%f54, [%r44+28];
	fma.rn.f32 	%f55, %f54, %f23, %f535;
	fma.rn.f32 	%f56, %f54, %f26, %f40;
	ld.shared.f32 	%f57, [%r44+32];
	fma.rn.f32 	%f58, %f57, %f23, %f534;
	fma.rn.f32 	%f59, %f57, %f24, %f55;
	fma.rn.f32 	%f60, %f57, %f26, %f44;
	fma.rn.f32 	%f61, %f57, %f27, %f56;
	ld.shared.f32 	%f62, [%r44+36];
	fma.rn.f32 	%f63, %f62, %f23, %f533;
	fma.rn.f32 	%f64, %f62, %f24, %f58;
	fma.rn.f32 	%f65, %f62, %f25, %f59;
	fma.rn.f32 	%f66, %f62, %f26, %f48;
	fma.rn.f32 	%f67, %f62, %f27, %f60;
	fma.rn.f32 	%f68, %f62, %f28, %f61;
	ld.shared.f32 	%f69, [%r44+40];
	fma.rn.f32 	%f70, %f69, %f23, %f532;
	fma.rn.f32 	%f71, %f69, %f24, %f63;
	fma.rn.f32 	%f72, %f69, %f25, %f64;
	fma.rn.f32 	%f73, %f69, %f26, %f51;
	fma.rn.f32 	%f74, %f69, %f27, %f66;
	fma.rn.f32 	%f75, %f69, %f28, %f67;
	ld.shared.f32 	%f76, [%r44+44];
	fma.rn.f32 	%f77, %f76, %f23, %f531;
	fma.rn.f32 	%f78, %f76, %f24, %f70;
	fma.rn.f32 	%f79, %f76, %f25, %f71;
	fma.rn.f32 	%f80, %f76, %f26, %f53;
	fma.rn.f32 	%f81, %f76, %f27, %f73;
	fma.rn.f32 	%f82, %f76, %f28, %f74;
	ld.shared.f32 	%f83, [%r44+48];
	fma.rn.f32 	%f84, %f83, %f24, %f77;
	fma.rn.f32 	%f85, %f83, %f25, %f78;
	fma.rn.f32 	%f86, %f83, %f27, %f80;
	fma.rn.f32 	%f87, %f83, %f28, %f81;
	ld.shared.f32 	%f88, [%r44+52];
	fma.rn.f32 	%f89, %f88, %f25, %f84;
	fma.rn.f32 	%f90, %f88, %f28, %f86;
	ld.shared.f32 	%f91, [%r44+56];
	fma.rn.f32 	%f92, %f91, %f26, %f65;
	fma.rn.f32 	%f93, %f91, %f29, %f68;
	ld.shared.f32 	%f94, [%r44+60];
	fma.rn.f32 	%f95, %f94, %f26, %f72;
	fma.rn.f32 	%f96, %f94, %f27, %f92;
	fma.rn.f32 	%f97, %f94, %f29, %f75;
	fma.rn.f32 	%f98, %f94, %f30, %f93;
	ld.shared.f32 	%f99, [%r44+64];
	fma.rn.f32 	%f100, %f99, %f26, %f79;
	fma.rn.f32 	%f101, %f99, %f27, %f95;
	fma.rn.f32 	%f102, %f99, %f28, %f96;
	fma.rn.f32 	%f103, %f99, %f29, %f82;
	fma.rn.f32 	%f104, %f99, %f30, %f97;
	fma.rn.f32 	%f105, %f99, %f31, %f98;
	ld.shared.f32 	%f106, [%r44+68];
	fma.rn.f32 	%f107, %f106, %f26, %f85;
	fma.rn.f32 	%f108, %f106, %f27, %f100;
	fma.rn.f32 	%f109, %f106, %f28, %f101;
	fma.rn.f32 	%f110, %f106, %f29, %f87;
	fma.rn.f32 	%f111, %f106, %f30, %f103;
	fma.rn.f32 	%f112, %f106, %f31, %f104;
	ld.shared.f32 	%f113, [%r44+72];
	fma.rn.f32 	%f114, %f113, %f26, %f89;
	fma.rn.f32 	%f115, %f113, %f27, %f107;
	fma.rn.f32 	%f116, %f113, %f28, %f108;
	fma.rn.f32 	%f117, %f113, %f29, %f90;
	fma.rn.f32 	%f118, %f113, %f30, %f110;
	fma.rn.f32 	%f119, %f113, %f31, %f111;
	ld.shared.f32 	%f120, [%r44+76];
	fma.rn.f32 	%f121, %f120, %f27, %f114;
	fma.rn.f32 	%f122, %f120, %f28, %f115;
	fma.rn.f32 	%f123, %f120, %f30, %f117;
	fma.rn.f32 	%f124, %f120, %f31, %f118;
	ld.shared.f32 	%f125, [%r44+80];
	fma.rn.f32 	%f126, %f125, %f28, %f121;
	fma.rn.f32 	%f127, %f125, %f31, %f123;
	ld.shared.f32 	%f128, [%r44+84];
	fma.rn.f32 	%f129, %f128, %f29, %f102;
	ld.shared.f32 	%f130, [%r44+88];
	fma.rn.f32 	%f131, %f130, %f29, %f109;
	fma.rn.f32 	%f132, %f130, %f30, %f129;
	ld.shared.f32 	%f133, [%r44+92];
	fma.rn.f32 	%f134, %f133, %f29, %f116;
	fma.rn.f32 	%f135, %f133, %f30, %f131;
	fma.rn.f32 	%f136, %f133, %f31, %f132;
	ld.shared.f32 	%f137, [%r44+96];
	fma.rn.f32 	%f138, %f137, %f29, %f122;
	fma.rn.f32 	%f139, %f137, %f30, %f134;
	fma.rn.f32 	%f140, %f137, %f31, %f135;
	ld.shared.f32 	%f141, [%r44+100];
	fma.rn.f32 	%f142, %f141, %f29, %f126;
	fma.rn.f32 	%f143, %f141, %f30, %f138;
	fma.rn.f32 	%f144, %f141, %f31, %f139;
	ld.shared.f32 	%f145, [%r44+104];
	fma.rn.f32 	%f146, %f145, %f30, %f142;
	fma.rn.f32 	%f147, %f145, %f31, %f143;
	ld.shared.f32 	%f148, [%r44+108];
	fma.rn.f32 	%f149, %f148, %f31, %f146;
	add.s32 	%r45, %r34, 288;
	mul.wide.u32 	%rd28, %r45, 4;
	add.s64 	%rd29, %rd9, %rd28;
	ld.global.nc.f32 	%f150, [%rd29];
	add.s32 	%r46, %r34, 320;
	mul.wide.u32 	%rd30, %r46, 4;
	add.s64 	%rd31, %rd9, %rd30;
	ld.global.nc.f32 	%f151, [%rd31];
	add.s32 	%r47, %r34, 352;
	mul.wide.u32 	%rd32, %r47, 4;
	add.s64 	%rd33, %rd9, %rd32;
	ld.global.nc.f32 	%f152, [%rd33];
	add.s32 	%r48, %r34, 384;
	mul.wide.u32 	%rd34, %r48, 4;
	add.s64 	%rd35, %rd9, %rd34;
	ld.global.nc.f32 	%f153, [%rd35];
	add.s32 	%r49, %r34, 416;
	mul.wide.u32 	%rd36, %r49, 4;
	add.s64 	%rd37, %rd9, %rd36;
	ld.global.nc.f32 	%f154, [%rd37];
	add.s32 	%r50, %r34, 448;
	mul.wide.u32 	%rd38, %r50, 4;
	add.s64 	%rd39, %rd9, %rd38;
	ld.global.nc.f32 	%f155, [%rd39];
	add.s32 	%r51, %r34, 480;
	mul.wide.u32 	%rd40, %r51, 4;
	add.s64 	%rd41, %rd9, %rd40;
	ld.global.nc.f32 	%f156, [%rd41];
	add.s32 	%r52, %r34, 512;
	mul.wide.u32 	%rd42, %r52, 4;
	add.s64 	%rd43, %rd9, %rd42;
	ld.global.nc.f32 	%f157, [%rd43];
	add.s32 	%r53, %r34, 544;
	mul.wide.u32 	%rd44, %r53, 4;
	add.s64 	%rd45, %rd9, %rd44;
	ld.global.nc.f32 	%f158, [%rd45];
	ld.shared.f32 	%f159, [%r44+112];
	fma.rn.f32 	%f160, %f159, %f150, %f105;
	ld.shared.f32 	%f161, [%r44+116];
	fma.rn.f32 	%f162, %f161, %f150, %f112;
	fma.rn.f32 	%f163, %f161, %f151, %f160;
	ld.shared.f32 	%f164, [%r44+120];
	fma.rn.f32 	%f165, %f164, %f150, %f119;
	fma.rn.f32 	%f166, %f164, %f151, %f162;
	fma.rn.f32 	%f167, %f164, %f152, %f163;
	ld.shared.f32 	%f168, [%r44+124];
	fma.rn.f32 	%f169, %f168, %f150, %f124;
	fma.rn.f32 	%f170, %f168, %f151, %f165;
	fma.rn.f32 	%f171, %f168, %f152, %f166;
	ld.shared.f32 	%f172, [%r44+128];
	fma.rn.f32 	%f173, %f172, %f150, %f127;
	fma.rn.f32 	%f174, %f172, %f151, %f169;
	fma.rn.f32 	%f175, %f172, %f152, %f170;
	ld.shared.f32 	%f176, [%r44+132];
	fma.rn.f32 	%f177, %f176, %f151, %f173;
	fma.rn.f32 	%f178, %f176, %f152, %f174;
	ld.shared.f32 	%f179, [%r44+136];
	fma.rn.f32 	%f180, %f179, %f152, %f177;
	ld.shared.f32 	%f181, [%r44+140];
	fma.rn.f32 	%f182, %f181, %f150, %f136;
	fma.rn.f32 	%f183, %f181, %f153, %f167;
	ld.shared.f32 	%f184, [%r44+144];
	fma.rn.f32 	%f185, %f184, %f150, %f140;
	fma.rn.f32 	%f186, %f184, %f151, %f182;
	fma.rn.f32 	%f187, %f184, %f153, %f171;
	fma.rn.f32 	%f188, %f184, %f154, %f183;
	ld.shared.f32 	%f189, [%r44+148];
	fma.rn.f32 	%f190, %f189, %f150, %f144;
	fma.rn.f32 	%f191, %f189, %f151, %f185;
	fma.rn.f32 	%f192, %f189, %f152, %f186;
	fma.rn.f32 	%f193, %f189, %f153, %f175;
	fma.rn.f32 	%f194, %f189, %f154, %f187;
	fma.rn.f32 	%f195, %f189, %f155, %f188;
	ld.shared.f32 	%f196, [%r44+152];
	fma.rn.f32 	%f197, %f196, %f150, %f147;
	fma.rn.f32 	%f198, %f196, %f151, %f190;
	fma.rn.f32 	%f199, %f196, %f152, %f191;
	fma.rn.f32 	%f200, %f196, %f153, %f178;
	fma.rn.f32 	%f201, %f196, %f154, %f193;
	fma.rn.f32 	%f202, %f196, %f155, %f194;
	ld.shared.f32 	%f203, [%r44+156];
	fma.rn.f32 	%f204, %f203, %f150, %f149;
	fma.rn.f32 	%f205, %f203, %f151, %f197;
	fma.rn.f32 	%f206, %f203, %f152, %f198;
	fma.rn.f32 	%f207, %f203, %f153, %f180;
	fma.rn.f32 	%f208, %f203, %f154, %f200;
	fma.rn.f32 	%f209, %f203, %f155, %f201;
	ld.shared.f32 	%f210, [%r44+160];
	fma.rn.f32 	%f211, %f210, %f151, %f204;
	fma.rn.f32 	%f212, %f210, %f152, %f205;
	fma.rn.f32 	%f213, %f210, %f154, %f207;
	fma.rn.f32 	%f214, %f210, %f155, %f208;
	ld.shared.f32 	%f215, [%r44+164];
	fma.rn.f32 	%f216, %f215, %f152, %f211;
	fma.rn.f32 	%f217, %f215, %f155, %f213;
	ld.shared.f32 	%f218, [%r44+168];
	fma.rn.f32 	%f219, %f218, %f153, %f192;
	fma.rn.f32 	%f220, %f218, %f156, %f195;
	ld.shared.f32 	%f221, [%r44+172];
	fma.rn.f32 	%f222, %f221, %f153, %f199;
	fma.rn.f32 	%f223, %f221, %f154, %f219;
	fma.rn.f32 	%f224, %f221, %f156, %f202;
	fma.rn.f32 	%f225, %f221, %f157, %f220;
	ld.shared.f32 	%f226, [%r44+176];
	fma.rn.f32 	%f227, %f226, %f153, %f206;
	fma.rn.f32 	%f228, %f226, %f154, %f222;
	fma.rn.f32 	%f229, %f226, %f155, %f223;
	fma.rn.f32 	%f230, %f226, %f156, %f209;
	fma.rn.f32 	%f231, %f226, %f157, %f224;
	fma.rn.f32 	%f232, %f226, %f158, %f225;
	ld.shared.f32 	%f233, [%r44+180];
	fma.rn.f32 	%f234, %f233, %f153, %f212;
	fma.rn.f32 	%f235, %f233, %f154, %f227;
	fma.rn.f32 	%f236, %f233, %f155, %f228;
	fma.rn.f32 	%f237, %f233, %f156, %f214;
	fma.rn.f32 	%f238, %f233, %f157, %f230;
	fma.rn.f32 	%f239, %f233, %f158, %f231;
	ld.shared.f32 	%f240, [%r44+184];
	fma.rn.f32 	%f241, %f240, %f153, %f216;
	fma.rn.f32 	%f242, %f240, %f154, %f234;
	fma.rn.f32 	%f243, %f240, %f155, %f235;
	fma.rn.f32 	%f244, %f240, %f156, %f217;
	fma.rn.f32 	%f245, %f240, %f157, %f237;
	fma.rn.f32 	%f246, %f240, %f158, %f238;
	ld.shared.f32 	%f247, [%r44+188];
	fma.rn.f32 	%f248, %f247, %f154, %f241;
	fma.rn.f32 	%f249, %f247, %f155, %f242;
	fma.rn.f32 	%f250, %f247, %f157, %f244;
	fma.rn.f32 	%f251, %f247, %f158, %f245;
	ld.shared.f32 	%f252, [%r44+192];
	fma.rn.f32 	%f253, %f252, %f155, %f248;
	fma.rn.f32 	%f254, %f252, %f158, %f250;
	ld.shared.f32 	%f255, [%r44+196];
	fma.rn.f32 	%f256, %f255, %f156, %f229;
	ld.shared.f32 	%f257, [%r44+200];
	fma.rn.f32 	%f258, %f257, %f156, %f236;
	fma.rn.f32 	%f259, %f257, %f157, %f256;
	ld.shared.f32 	%f260, [%r44+204];
	fma.rn.f32 	%f261, %f260, %f156, %f243;
	fma.rn.f32 	%f262, %f260, %f157, %f258;
	fma.rn.f32 	%f263, %f260, %f158, %f259;
	ld.shared.f32 	%f264, [%r44+208];
	fma.rn.f32 	%f265, %f264, %f156, %f249;
	fma.rn.f32 	%f266, %f264, %f157, %f261;
	fma.rn.f32 	%f267, %f264, %f158, %f262;
	ld.shared.f32 	%f268, [%r44+212];
	fma.rn.f32 	%f269, %f268, %f156, %f253;
	fma.rn.f32 	%f270, %f268, %f157, %f265;
	fma.rn.f32 	%f271, %f268, %f158, %f266;
	ld.shared.f32 	%f272, [%r44+216];
	fma.rn.f32 	%f273, %f272, %f157, %f269;
	fma.rn.f32 	%f274, %f272, %f158, %f270;
	ld.shared.f32 	%f275, [%r44+220];
	fma.rn.f32 	%f276, %f275, %f158, %f273;
	add.s32 	%r54, %r34, 576;
	mul.wide.u32 	%rd46, %r54, 4;
	add.s64 	%rd47, %rd9, %rd46;
	ld.global.nc.f32 	%f277, [%rd47];
	add.s32 	%r55, %r34, 608;
	mul.wide.u32 	%rd48, %r55, 4;
	add.s64 	%rd49, %rd9, %rd48;
	ld.global.nc.f32 	%f278, [%rd49];
	add.s32 	%r56, %r34, 640;
	mul.wide.u32 	%rd50, %r56, 4;
	add.s64 	%rd51, %rd9, %rd50;
	ld.global.nc.f32 	%f279, [%rd51];
	add.s32 	%r57, %r34, 672;
	mul.wide.u32 	%rd52, %r57, 4;
	add.s64 	%rd53, %rd9, %rd52;
	ld.global.nc.f32 	%f280, [%rd53];
	add.s32 	%r58, %r34, 704;
	mul.wide.u32 	%rd54, %r58, 4;
	add.s64 	%rd55, %rd9, %rd54;
	ld.global.nc.f32 	%f281, [%rd55];
	add.s32 	%r59, %r34, 736;
	mul.wide.u32 	%rd56, %r59, 4;
	add.s64 	%rd57, %rd9, %rd56;
	ld.global.nc.f32 	%f282, [%rd57];
	add.s32 	%r60, %r34, 768;
	mul.wide.u32 	%rd58, %r60, 4;
	add.s64 	%rd59, %rd9, %rd58;
	ld.global.nc.f32 	%f283, [%rd59];
	add.s32 	%r61, %r34, 800;
	mul.wide.u32 	%rd60, %r61, 4;
	add.s64 	%rd61, %rd9, %rd60;
	ld.global.nc.f32 	%f284, [%rd61];
	add.s32 	%r62, %r34, 832;
	mul.wide.u32 	%rd62, %r62, 4;
	add.s64 	%rd63, %rd9, %rd62;
	ld.global.nc.f32 	%f285, [%rd63];
	ld.shared.f32 	%f286, [%r44+224];
	fma.rn.f32 	%f287, %f286, %f277, %f232;
	ld.shared.f32 	%f288, [%r44+228];
	fma.rn.f32 	%f289, %f288, %f277, %f239;
	fma.rn.f32 	%f290, %f288, %f278, %f287;
	ld.shared.f32 	%f291, [%r44+232];
	fma.rn.f32 	%f292, %f291, %f277, %f246;
	fma.rn.f32 	%f293, %f291, %f278, %f289;
	fma.rn.f32 	%f294, %f291, %f279, %f290;
	ld.shared.f32 	%f295, [%r44+236];
	fma.rn.f32 	%f296, %f295, %f277, %f251;
	fma.rn.f32 	%f297, %f295, %f278, %f292;
	fma.rn.f32 	%f298, %f295, %f279, %f293;
	ld.shared.f32 	%f299, [%r44+240];
	fma.rn.f32 	%f300, %f299, %f277, %f254;
	fma.rn.f32 	%f301, %f299, %f278, %f296;
	fma.rn.f32 	%f302, %f299, %f279, %f297;
	ld.shared.f32 	%f303, [%r44+244];
	fma.rn.f32 	%f304, %f303, %f278, %f300;
	fma.rn.f32 	%f305, %f303, %f279, %f301;
	ld.shared.f32 	%f306, [%r44+248];
	fma.rn.f32 	%f307, %f306, %f279, %f304;
	ld.shared.f32 	%f308, [%r44+252];
	fma.rn.f32 	%f309, %f308, %f277, %f263;
	fma.rn.f32 	%f310, %f308, %f280, %f294;
	ld.shared.f32 	%f311, [%r44+256];
	fma.rn.f32 	%f312, %f311, %f277, %f267;
	fma.rn.f32 	%f313, %f311, %f278, %f309;
	fma.rn.f32 	%f314, %f311, %f280, %f298;
	fma.rn.f32 	%f315, %f311, %f281, %f310;
	ld.shared.f32 	%f316, [%r44+260];
	fma.rn.f32 	%f317, %f316, %f277, %f271;
	fma.rn.f32 	%f318, %f316, %f278, %f312;
	fma.rn.f32 	%f319, %f316, %f279, %f313;
	fma.rn.f32 	%f320, %f316, %f280, %f302;
	fma.rn.f32 	%f321, %f316, %f281, %f314;
	fma.rn.f32 	%f322, %f316, %f282, %f315;
	ld.shared.f32 	%f323, [%r44+264];
	fma.rn.f32 	%f324, %f323, %f277, %f274;
	fma.rn.f32 	%f325, %f323, %f278, %f317;
	fma.rn.f32 	%f326, %f323, %f279, %f318;
	fma.rn.f32 	%f327, %f323, %f280, %f305;
	fma.rn.f32 	%f328, %f323, %f281, %f320;
	fma.rn.f32 	%f329, %f323, %f282, %f321;
	ld.shared.f32 	%f330, [%r44+268];
	fma.rn.f32 	%f331, %f330, %f277, %f276;
	fma.rn.f32 	%f332, %f330, %f278, %f324;
	fma.rn.f32 	%f333, %f330, %f279, %f325;
	fma.rn.f32 	%f334, %f330, %f280, %f307;
	fma.rn.f32 	%f335, %f330, %f281, %f327;
	fma.rn.f32 	%f336, %f330, %f282, %f328;
	ld.shared.f32 	%f337, [%r44+272];
	fma.rn.f32 	%f338, %f337, %f278, %f331;
	fma.rn.f32 	%f339, %f337, %f279, %f332;
	fma.rn.f32 	%f340, %f337, %f281, %f334;
	fma.rn.f32 	%f341, %f337, %f282, %f335;
	ld.shared.f32 	%f342, [%r44+276];
	fma.rn.f32 	%f343, %f342, %f279, %f338;
	fma.rn.f32 	%f344, %f342, %f282, %f340;
	ld.shared.f32 	%f345, [%r44+280];
	fma.rn.f32 	%f346, %f345, %f280, %f319;
	fma.rn.f32 	%f347, %f345, %f283, %f322;
	ld.shared.f32 	%f348, [%r44+284];
	fma.rn.f32 	%f349, %f348, %f280, %f326;
	fma.rn.f32 	%f350, %f348, %f281, %f346;
	fma.rn.f32 	%f351, %f348, %f283, %f329;
	fma.rn.f32 	%f352, %f348, %f284, %f347;
	ld.shared.f32 	%f353, [%r44+288];
	fma.rn.f32 	%f354, %f353, %f280, %f333;
	fma.rn.f32 	%f355, %f353, %f281, %f349;
	fma.rn.f32 	%f356, %f353, %f282, %f350;
	fma.rn.f32 	%f357, %f353, %f283, %f336;
	fma.rn.f32 	%f358, %f353, %f284, %f351;
	fma.rn.f32 	%f359, %f353, %f285, %f352;
	ld.shared.f32 	%f360, [%r44+292];
	fma.rn.f32 	%f361, %f360, %f280, %f339;
	fma.rn.f32 	%f362, %f360, %f281, %f354;
	fma.rn.f32 	%f363, %f360, %f282, %f355;
	fma.rn.f32 	%f364, %f360, %f283, %f341;
	fma.rn.f32 	%f365, %f360, %f284, %f357;
	fma.rn.f32 	%f366, %f360, %f285, %f358;
	ld.shared.f32 	%f367, [%r44+296];
	fma.rn.f32 	%f368, %f367, %f280, %f343;
	fma.rn.f32 	%f369, %f367, %f281, %f361;
	fma.rn.f32 	%f370, %f367, %f282, %f362;
	fma.rn.f32 	%f371, %f367, %f283, %f344;
	fma.rn.f32 	%f372, %f367, %f284, %f364;
	fma.rn.f32 	%f373, %f367, %f285, %f365;
	ld.shared.f32 	%f374, [%r44+300];
	fma.rn.f32 	%f375, %f374, %f281, %f368;
	fma.rn.f32 	%f376, %f374, %f282, %f369;
	fma.rn.f32 	%f377, %f374, %f284, %f371;
	fma.rn.f32 	%f378, %f374, %f285, %f372;
	ld.shared.f32 	%f379, [%r44+304];
	fma.rn.f32 	%f380, %f379, %f282, %f375;
	fma.rn.f32 	%f381, %f379, %f285, %f377;
	ld.shared.f32 	%f382, [%r44+308];
	fma.rn.f32 	%f383, %f382, %f283, %f356;
	ld.shared.f32 	%f384, [%r44+312];
	fma.rn.f32 	%f385, %f384, %f283, %f363;
	fma.rn.f32 	%f386, %f384, %f284, %f383;
	ld.shared.f32 	%f387, [%r44+316];
	fma.rn.f32 	%f388, %f387, %f283, %f370;
	fma.rn.f32 	%f389, %f387, %f284, %f385;
	fma.rn.f32 	%f390, %f387, %f285, %f386;
	ld.shared.f32 	%f391, [%r44+320];
	fma.rn.f32 	%f392, %f391, %f283, %f376;
	fma.rn.f32 	%f393, %f391, %f284, %f388;
	fma.rn.f32 	%f394, %f391, %f285, %f389;
	ld.shared.f32 	%f395, [%r44+324];
	fma.rn.f32 	%f396, %f395, %f283, %f380;
	fma.rn.f32 	%f397, %f395, %f284, %f392;
	fma.rn.f32 	%f398, %f395, %f285, %f393;
	ld.shared.f32 	%f399, [%r44+328];
	fma.rn.f32 	%f400, %f399, %f284, %f396;
	fma.rn.f32 	%f401, %f399, %f285, %f397;
	ld.shared.f32 	%f402, [%r44+332];
	fma.rn.f32 	%f403, %f402, %f285, %f400;
	add.s32 	%r63, %r34, 864;
	mul.wide.u32 	%rd64, %r63, 4;
	add.s64 	%rd65, %rd9, %rd64;
	ld.global.nc.f32 	%f404, [%rd65];
	add.s32 	%r64, %r34, 896;
	mul.wide.u32 	%rd66, %r64, 4;
	add.s64 	%rd67, %rd9, %rd66;
	ld.global.nc.f32 	%f405, [%rd67];
	add.s32 	%r65, %r34, 928;
	mul.wide.u32 	%rd68, %r65, 4;
	add.s64 	%rd69, %rd9, %rd68;
	ld.global.nc.f32 	%f406, [%rd69];
	add.s32 	%r66, %r34, 960;
	mul.wide.u32 	%rd70, %r66, 4;
	add.s64 	%rd71, %rd9, %rd70;
	ld.global.nc.f32 	%f407, [%rd71];
	add.s32 	%r67, %r34, 992;
	mul.wide.u32 	%rd72, %r67, 4;
	add.s64 	%rd73, %rd9, %rd72;
	ld.global.nc.f32 	%f408, [%rd73];
	add.s32 	%r68, %r34, 1024;
	mul.wide.u32 	%rd74, %r68, 4;
	add.s64 	%rd75, %rd9, %rd74;
	ld.global.nc.f32 	%f409, [%rd75];
	add.s32 	%r69, %r34, 1056;
	mul.wide.u32 	%rd76, %r69, 4;
	add.s64 	%rd77, %rd9, %rd76;
	ld.global.nc.f32 	%f410, [%rd77];
	add.s32 	%r70, %r34, 1088;
	mul.wide.u32 	%rd78, %r70, 4;
	add.s64 	%rd79, %rd9, %rd78;
	ld.global.nc.f32 	%f411, [%rd79];
	add.s32 	%r71, %r34, 1120;
	mul.wide.u32 	%rd80, %r71, 4;
	add.s64 	%rd81, %rd9, %rd80;
	ld.global.nc.f32 	%f412, [%rd81];
	ld.shared.f32 	%f413, [%r44+336];
	fma.rn.f32 	%f414, %f413, %f404, %f359;
	ld.shared.f32 	%f415, [%r44+340];
	fma.rn.f32 	%f416, %f415, %f404, %f366;
	fma.rn.f32 	%f417, %f415, %f405, %f414;
	ld.shared.f32 	%f418, [%r44+344];
	fma.rn.f32 	%f419, %f418, %f404, %f373;
	fma.rn.f32 	%f420, %f418, %f405, %f416;
	fma.rn.f32 	%f421, %f418, %f406, %f417;
	ld.shared.f32 	%f422, [%r44+348];
	fma.rn.f32 	%f423, %f422, %f404, %f378;
	fma.rn.f32 	%f424, %f422, %f405, %f419;
	fma.rn.f32 	%f425, %f422, %f406, %f420;
	ld.shared.f32 	%f426, [%r44+352];
	fma.rn.f32 	%f427, %f426, %f404, %f381;
	fma.rn.f32 	%f428, %f426, %f405, %f423;
	fma.rn.f32 	%f429, %f426, %f406, %f424;
	ld.shared.f32 	%f430, [%r44+356];
	fma.rn.f32 	%f431, %f430, %f405, %f427;
	fma.rn.f32 	%f432, %f430, %f406, %f428;
	ld.shared.f32 	%f433, [%r44+360];
	fma.rn.f32 	%f434, %f433, %f406, %f431;
	ld.shared.f32 	%f435, [%r44+364];
	fma.rn.f32 	%f436, %f435, %f404, %f390;
	fma.rn.f32 	%f437, %f435, %f407, %f421;
	ld.shared.f32 	%f438, [%r44+368];
	fma.rn.f32 	%f439, %f438, %f404, %f394;
	fma.rn.f32 	%f440, %f438, %f405, %f436;
	fma.rn.f32 	%f441, %f438, %f407, %f425;
	fma.rn.f32 	%f442, %f438, %f408, %f437;
	ld.shared.f32 	%f443, [%r44+372];
	fma.rn.f32 	%f444, %f443, %f404, %f398;
	fma.rn.f32 	%f445, %f443, %f405, %f439;
	fma.rn.f32 	%f446, %f443, %f406, %f440;
	fma.rn.f32 	%f447, %f443, %f407, %f429;
	fma.rn.f32 	%f448, %f443, %f408, %f441;
	fma.rn.f32 	%f449, %f443, %f409, %f442;
	ld.shared.f32 	%f450, [%r44+376];
	fma.rn.f32 	%f451, %f450, %f404, %f401;
	fma.rn.f32 	%f452, %f450, %f405, %f444;
	fma.rn.f32 	%f453, %f450, %f406, %f445;
	fma.rn.f32 	%f454, %f450, %f407, %f432;
	fma.rn.f32 	%f455, %f450, %f408, %f447;
	fma.rn.f32 	%f456, %f450, %f409, %f448;
	ld.shared.f32 	%f457, [%r44+380];
	fma.rn.f32 	%f458, %f457, %f404, %f403;
	fma.rn.f32 	%f459, %f457, %f405, %f451;
	fma.rn.f32 	%f460, %f457, %f406, %f452;
	fma.rn.f32 	%f461, %f457, %f407, %f434;
	fma.rn.f32 	%f462, %f457, %f408, %f454;
	fma.rn.f32 	%f463, %f457, %f409, %f455;
	ld.shared.f32 	%f464, [%r44+384];
	fma.rn.f32 	%f465, %f464, %f405, %f458;
	fma.rn.f32 	%f466, %f464, %f406, %f459;
	fma.rn.f32 	%f467, %f464, %f408, %f461;
	fma.rn.f32 	%f468, %f464, %f409, %f462;
	ld.shared.f32 	%f469, [%r44+388];
	fma.rn.f32 	%f470, %f469, %f406, %f465;
	fma.rn.f32 	%f471, %f469, %f409, %f467;
	ld.shared.f32 	%f472, [%r44+392];
	fma.rn.f32 	%f473, %f472, %f407, %f446;
	fma.rn.f32 	%f474, %f472, %f410, %f449;
	ld.shared.f32 	%f475, [%r44+396];
	fma.rn.f32 	%f476, %f475, %f407, %f453;
	fma.rn.f32 	%f477, %f475, %f408, %f473;
	fma.rn.f32 	%f478, %f475, %f410, %f456;
	fma.rn.f32 	%f479, %f475, %f411, %f474;
	ld.shared.f32 	%f480, [%r44+400];
	fma.rn.f32 	%f481, %f480, %f407, %f460;
	fma.rn.f32 	%f482, %f480, %f408, %f476;
	fma.rn.f32 	%f483, %f480, %f409, %f477;
	fma.rn.f32 	%f484, %f480, %f410, %f463;
	fma.rn.f32 	%f485, %f480, %f411, %f478;
	fma.rn.f32 	%f540, %f480, %f412, %f479;
	ld.shared.f32 	%f486, [%r44+404];
	fma.rn.f32 	%f487, %f486, %f407, %f466;
	fma.rn.f32 	%f488, %f486, %f408, %f481;
	fma.rn.f32 	%f489, %f486, %f409, %f482;
	fma.rn.f32 	%f490, %f486, %f410, %f468;
	fma.rn.f32 	%f491, %f486, %f411, %f484;
	fma.rn.f32 	%f539, %f486, %f412, %f485;
	ld.shared.f32 	%f492, [%r44+408];
	fma.rn.f32 	%f493, %f492, %f407, %f470;
	fma.rn.f32 	%f494, %f492, %f408, %f487;
	fma.rn.f32 	%f495, %f492, %f409, %f488;
	fma.rn.f32 	%f496, %f492, %f410, %f471;
	fma.rn.f32 	%f497, %f492, %f411, %f490;
	fma.rn.f32 	%f538, %f492, %f412, %f491;
	ld.shared.f32 	%f498, [%r44+412];
	fma.rn.f32 	%f499, %f498, %f408, %f493;
	fma.rn.f32 	%f500, %f498, %f409, %f494;
	fma.rn.f32 	%f501, %f498, %f411, %f496;
	fma.rn.f32 	%f537, %f498, %f412, %f497;
	ld.shared.f32 	%f502, [%r44+416];
	fma.rn.f32 	%f503, %f502, %f409, %f499;
	fma.rn.f32 	%f536, %f502, %f412, %f501;
	ld.shared.f32 	%f504, [%r44+420];
	fma.rn.f32 	%f505, %f504, %f410, %f483;
	ld.shared.f32 	%f506, [%r44+424];
	fma.rn.f32 	%f507, %f506, %f410, %f489;
	fma.rn.f32 	%f508, %f506, %f411, %f505;
	ld.shared.f32 	%f509, [%r44+428];
	fma.rn.f32 	%f510, %f509, %f410, %f495;
	fma.rn.f32 	%f511, %f509, %f411, %f507;
	fma.rn.f32 	%f535, %f509, %f412, %f508;
	ld.shared.f32 	%f512, [%r44+432];
	fma.rn.f32 	%f513, %f512, %f410, %f500;
	fma.rn.f32 	%f514, %f512, %f411, %f510;
	fma.rn.f32 	%f534, %f512, %f412, %f511;
	ld.shared.f32 	%f515, [%r44+436];
	fma.rn.f32 	%f516, %f515, %f410, %f503;
	fma.rn.f32 	%f517, %f515, %f411, %f513;
	fma.rn.f32 	%f533, %f515, %f412, %f514;
	ld.shared.f32 	%f518, [%r44+440];
	fma.rn.f32 	%f519, %f518, %f411, %f516;
	fma.rn.f32 	%f532, %f518, %f412, %f517;
	ld.shared.f32 	%f520, [%r44+444];
	fma.rn.f32 	%f531, %f520, %f412, %f519;
	add.s32 	%r84, %r84, 4;
	setp.ne.s32 	%p9, %r84, 16;
	@%p9 bra 	$L__BB2_6;
	mul.lo.s32 	%r72, %r4, 196;
	setp.gt.u32 	%p10, %r1, 20;
	mul.hi.u32 	%r73, %r1, -1431655765;
	shr.u32 	%r74, %r73, 1;
	mad.lo.s32 	%r17, %r74, 28, %r72;
	cvt.u64.u32 	%rd82, %r3;
	cvt.u64.u32 	%rd83, %r17;
	add.s64 	%rd84, %rd83, %rd82;
	shl.b64 	%rd85, %rd84, 2;
	add.s64 	%rd3, %rd1, %rd85;
	@%p10 bra 	$L__BB2_9;
	add.s32 	%r75, %r17, %r3;
	mul.wide.u32 	%rd86, %r75, 4;
	add.s64 	%rd87, %rd1, %rd86;
	atom.global.add.f32 	%f521, [%rd87], %f540;
	atom.global.add.f32 	%f522, [%rd3+4], %f539;
	atom.global.add.f32 	%f523, [%rd3+8], %f538;
	atom.global.add.f32 	%f524, [%rd3+12], %f537;
$L__BB2_9:
	setp.gt.u32 	%p11, %r1, 20;
	setp.gt.u32 	%p12, %r2, 1;
	or.pred  	%p1, %p11, %p12;
	@%p1 bra 	$L__BB2_11;
	atom.global.add.f32 	%f525, [%rd3+16], %f536;
$L__BB2_11:
	setp.gt.u32 	%p13, %r1, 20;
	@%p13 bra 	$L__BB2_13;
	add.s32 	%r76, %r17, %r3;
	mul.wide.u32 	%rd88, %r76, 4;
	add.s64 	%rd89, %rd1, %rd88;
	atom.global.add.f32 	%f526, [%rd89+56], %f535;
	add.s32 	%r77, %r76, 1;
	mul.wide.u32 	%rd90, %r77, 4;
	add.s64 	%rd91, %rd1, %rd90;
	atom.global.add.f32 	%f527, [%rd91+56], %f534;
	add.s32 	%r78, %r76, 2;
	mul.wide.u32 	%rd92, %r78, 4;
	add.s64 	%rd93, %rd1, %rd92;
	atom.global.add.f32 	%f528, [%rd93+56], %f533;
	add.s32 	%r79, %r76, 3;
	mul.wide.u32 	%rd94, %r79, 4;
	add.s64 	%rd95, %rd1, %rd94;
	atom.global.add.f32 	%f529, [%rd95+56], %f532;
$L__BB2_13:
	@%p1 bra 	$L__BB2_15;
	add.s32 	%r80, %r3, %r17;
	add.s32 	%r81, %r80, 4;
	mul.wide.u32 	%rd96, %r81, 4;
	add.s64 	%rd97, %rd1, %rd96;
	atom.global.add.f32 	%f530, [%rd97+56], %f531;
$L__BB2_15:
	ret;

}


// ===== COMPILED SASS (sm_100) =====

	.target	sm_100

	.elftype	@"ET_EXEC"


//--------------------- .note.nv.tkinfo           --------------------------
	.section	.note.nv.tkinfo,"",@"SHT_NOTE"
	.sectionflags	@"SHF_NOTE_NV_TKINFO"
	.tkinfo
        /*0018*/ 	.word	0x00000002
        /*0030*/ 	.string	""
        /*0030*/ 	.string	"ptxas"
        /*0030*/ 	.string	"Cuda compilation tools, release 13.0, V13.0.88"
        /*0030*/ 	.string	"Build cuda_13.0.r13.0/compiler.36424714_0"
        /*0030*/ 	.string	"-arch sm_100 -m 64 "



//--------------------- .note.nv.cuinfo           --------------------------
	.section	.note.nv.cuinfo,"",@"SHT_NOTE"
	.sectionflags	@"SHF_NOTE_NV_CUINFO"
        /*0018*/ 	.short	0x0002
        /*001a*/ 	.short	0x0064
        /*001c*/ 	.short	0x0082
	.zero		2


//--------------------- .nv.info                  --------------------------
	.section	.nv.info,"",@"SHT_CUDA_INFO"
	.align	4


	//----- nvinfo : EIATTR_REGCOUNT
	.align		4
        /*0000*/ 	.byte	0x04, 0x2f
        /*0002*/ 	.short	(.L_1 - .L_0)
	.align		4
.L_0:
        /*0004*/ 	.word	index@(default_function_kernel0)
        /*0008*/ 	.word	0x000000a8


	//----- nvinfo : EIATTR_FRAME_SIZE
	.align		4
.L_1:
        /*000c*/ 	.byte	0x04, 0x11
        /*000e*/ 	.short	(.L_3 - .L_2)
	.align		4
.L_2:
        /*0010*/ 	.word	index@(default_function_kernel0)
        /*0014*/ 	.word	0x00000000


	//----- nvinfo : EIATTR_REGCOUNT
	.align		4
.L_3:
        /*0018*/ 	.byte	0x04, 0x2f
        /*001a*/ 	.short	(.L_5 - .L_4)
	.align		4
.L_4:
        /*001c*/ 	.word	index@(_Z9transformPfS_)
        /*0020*/ 	.word	0x00000013


	//----- nvinfo : EIATTR_FRAME_SIZE
	.align		4
.L_5:
        /*0024*/ 	.byte	0x04, 0x11
        /*0026*/ 	.short	(.L_7 - .L_6)
	.align		4
.L_6:
        /*0028*/ 	.word	index@(_Z9transformPfS_)
        /*002c*/ 	.word	0x00000000


	//----- nvinfo : EIATTR_REGCOUNT
	.align		4
.L_7:
        /*0030*/ 	.byte	0x04, 0x2f
        /*0032*/ 	.short	(.L_9 - .L_8)
	.align		4
.L_8:
        /*0034*/ 	.word	index@(_Z6conv2dPfPKfS_)
        /*0038*/ 	.word	0x00000022


	//----- nvinfo : EIATTR_FRAME_SIZE
	.align		4
.L_9:
        /*003c*/ 	.byte	0x04, 0x11
        /*003e*/ 	.short	(.L_11 - .L_10)
	.align		4
.L_10:
        /*0040*/ 	.word	index@(_Z6conv2dPfPKfS_)
        /*0044*/ 	.word	0x00000000


	//----- nvinfo : EIATTR_MIN_STACK_SIZE
	.align		4
.L_11:
        /*0048*/ 	.byte	0x04, 0x12
        /*004a*/ 	.short	(.L_13 - .L_12)
	.align		4
.L_12:
        /*004c*/ 	.word	index@(_Z6conv2dPfPKfS_)
        /*0050*/ 	.word	0x00000000


	//----- nvinfo : EIATTR_MIN_STACK_SIZE
	.align		4
.L_13:
        /*0054*/ 	.byte	0x04, 0x12
        /*0056*/ 	.short	(.L_15 - .L_14)
	.align		4
.L_14:
        /*0058*/ 	.word	index@(_Z9transformPfS_)
        /*005c*/ 	.word	0x00000000


	//----- nvinfo : EIATTR_MIN_STACK_SIZE
	.align		4
.L_15:
        /*0060*/ 	.byte	0x04, 0x12
        /*0062*/ 	.short	(.L_17 - .L_16)
	.align		4
.L_16:
        /*0064*/ 	.word	index@(default_function_kernel0)
        /*0068*/ 	.word	0x00000000
.L_17:


//--------------------- .nv.compat                --------------------------
	.section	.nv.compat,"",@"SHT_CUDA_COMPAT_INFO"
	.align	4
        /*0000*/ 	.byte	0x02, 0x09, 0x00, 0x00, 0x02, 0x02, 0x01, 0x00, 0x02, 0x05, 0x05, 0x00, 0x03, 0x07, 0x01, 0x01
        /*0010*/ 	.byte	0x02, 0x03, 0x00, 0x00, 0x02, 0x06, 0x01, 0x00, 0x04, 0x0b, 0x08, 0x00, 0x09, 0x00, 0x00, 0x00
        /*0020*/ 	.byte	0x00, 0x00, 0x00, 0x00


//--------------------- .nv.info._Z6conv2dPfPKfS_ --------------------------
	.section	.nv.info._Z6conv2dPfPKfS_,"",@"SHT_CUDA_INFO"
	.sectionflags	@""
	.align	4


	//----- nvinfo : EIATTR_CUDA_API_VERSION
	.align		4
        /*0000*/ 	.byte	0x04, 0x37
        /*0002*/ 	.short	(.L_19 - .L_18)
.L_18:
        /*0004*/ 	.word	0x00000082


	//----- nvinfo : EIATTR_KPARAM_INFO
	.align		4
.L_19:
        /*0008*/ 	.byte	0x04, 0x17
        /*000a*/ 	.short	(.L_21 - .L_20)
.L_20:
        /*000c*/ 	.word	0x00000000
        /*0010*/ 	.short	0x0002
        /*0012*/ 	.short	0x0010
        /*0014*/ 	.byte	0x00, 0xf5, 0x21, 0x00


	//----- nvinfo : EIATTR_KPARAM_INFO
	.align		4
.L_21:
        /*0018*/ 	.byte	0x04, 0x17
        /*001a*/ 	.short	(.L_23 - .L_22)
.L_22:
        /*001c*/ 	.word	0x00000000
        /*0020*/ 	.short	0x0001
        /*0022*/ 	.short	0x0008
        /*0024*/ 	.byte	0x00, 0xf5, 0x21, 0x00


	//----- nvinfo : EIATTR_KPARAM_INFO
	.align		4
.L_23:
        /*0028*/ 	.byte	0x04, 0x17
        /*002a*/ 	.short	(.L_25 - .L_24)
.L_24:
        /*002c*/ 	.word	0x00000000
        /*0030*/ 	.short	0x0000
        /*0032*/ 	.short	0x0000
        /*0034*/ 	.byte	0x00, 0xf5, 0x21, 0x00


	//----- nvinfo : EIATTR_SPARSE_MMA_MASK
	.align		4
.L_25:
        /*0038*/ 	.byte	0x03, 0x50
        /*003a*/ 	.short	0x0000


	//----- nvinfo : EIATTR_MAXREG_COUNT
	.align		4
        /*003c*/ 	.byte	0x03, 0x1b
        /*003e*/ 	.short	0x00ff


	//----- nvinfo : EIATTR_NUM_BARRIERS
	.align		4
        /*0040*/ 	.byte	0x02, 0x4c
        /*0042*/ 	.byte	0x01
	.zero		1


	//----- nvinfo : EIATTR_MERCURY_ISA_VERSION
	.align		4
        /*0044*/ 	.byte	0x03, 0x5f
        /*0046*/ 	.short	0x0101


	//----- nvinfo : EIATTR_VRC_CTA_INIT_COUNT
	.align		4
        /*0048*/ 	.byte	0x02, 0x4a
	.zero		1
	.zero		1


	//----- nvinfo : EIATTR_EXIT_INSTR_OFFSETS
	.align		4
        /*004c*/ 	.byte	0x04, 0x1c
        /*004e*/ 	.short	(.L_27 - .L_26)


	//   ....[0]....
.L_26:
        /*0050*/ 	.word	0x00002550


	//   ....[1]....
        /*0054*/ 	.word	0x000025b0


	//----- nvinfo : EIATTR_CRS_STACK_SIZE
	.align		4
.L_27:
        /*0058*/ 	.byte	0x04, 0x1e
        /*005a*/ 	.short	(.L_29 - .L_28)
.L_28:
        /*005c*/ 	.word	0x00000000


	//----- nvinfo : EIATTR_CBANK_PARAM_SIZE
	.align		4
.L_29:
        /*0060*/ 	.byte	0x03, 0x19
        /*0062*/ 	.short	0x0018


	//----- nvinfo : EIATTR_PARAM_CBANK
	.align		4
        /*0064*/ 	.byte	0x04, 0x0a
        /*0066*/ 	.short	(.L_31 - .L_30)
	.align		4
.L_30:
        /*0068*/ 	.word	index@(.nv.constant0._Z6conv2dPfPKfS_)
        /*006c*/ 	.short	0x0380
        /*006e*/ 	.short	0x0018


	//----- nvinfo : EIATTR_SW_WAR
	.align		4
.L_31:
        /*0070*/ 	.byte	0x04, 0x36
        /*0072*/ 	.short	(.L_33 - .L_32)
.L_32:
        /*0074*/ 	.word	0x00000008
.L_33:


//--------------------- .nv.info._Z9transformPfS_ --------------------------
	.section	.nv.info._Z9transformPfS_,"",@"SHT_CUDA_INFO"
	.sectionflags	@""
	.align	4


	//----- nvinfo : EIATTR_CUDA_API_VERSION
	.align		4
        /*0000*/ 	.byte	0x04, 0x37
        /*0002*/ 	.short	(.L_35 - .L_34)
.L_34:
        /*0004*/ 	.word	0x00000082


	//----- nvinfo : EIATTR_KPARAM_INFO
	.align		4
.L_35:
        /*0008*/ 	.byte	0x04, 0x17
        /*000a*/ 	.short	(.L_37 - .L_36)
.L_36:
        /*000c*/ 	.word	0x00000000
        /*0010*/ 	.short	0x0001
        /*0012*/ 	.short	0x0008
        /*0014*/ 	.byte	0x00, 0xf5, 0x21, 0x00


	//----- nvinfo : EIATTR_KPARAM_INFO
	.align		4
.L_37:
        /*0018*/ 	.byte	0x04, 0x17
        /*001a*/ 	.short	(.L_39 - .L_38)
.L_38:
        /*001c*/ 	.word	0x00000000
        /*0020*/ 	.short	0x0000
        /*0022*/ 	.short	0x0000
        /*0024*/ 	.byte	0x00, 0xf5, 0x21, 0x00


	//----- nvinfo : EIATTR_SPARSE_MMA_MASK
	.align		4
.L_39:
        /*0028*/ 	.byte	0x03, 0x50
        /*002a*/ 	.short	0x0000


	//----- nvinfo : EIATTR_MAXREG_COUNT
	.align		4
        /*002c*/ 	.byte	0x03, 0x1b
        /*002e*/ 	.short	0x00ff


	//----- nvinfo : EIATTR_MERCURY_ISA_VERSION
	.align		4
        /*0030*/ 	.byte	0x03, 0x5f
        /*0032*/ 	.short	0x0101


	//----- nvinfo : EIATTR_VRC_CTA_INIT_COUNT
	.align		4
        /*0034*/ 	.byte	0x02, 0x4a
	.zero		1
	.zero		1


	//----- nvinfo : EIATTR_EXIT_INSTR_OFFSETS
	.align		4
        /*0038*/ 	.byte	0x04, 0x1c
        /*003a*/ 	.short	(.L_41 - .L_40)


	//   ....[0]....
.L_40:
        /*003c*/ 	.word	0x00000060


	//   ....[1]....
        /*0040*/ 	.word	0x000004d0


	//----- nvinfo : EIATTR_CRS_STACK_SIZE
	.align		4
.L_41:
        /*0044*/ 	.byte	0x04, 0x1e
        /*0046*/ 	.short	(.L_43 - .L_42)
.L_42:
        /*0048*/ 	.word	0x00000000


	//----- nvinfo : EIATTR_CBANK_PARAM_SIZE
	.align		4
.L_43:
        /*004c*/ 	.byte	0x03, 0x19
        /*004e*/ 	.short	0x0010


	//----- nvinfo : EIATTR_PARAM_CBANK
	.align		4
        /*0050*/ 	.byte	0x04, 0x0a
        /*0052*/ 	.short	(.L_45 - .L_44)
	.align		4
.L_44:
        /*0054*/ 	.word	index@(.nv.constant0._Z9transformPfS_)
        /*0058*/ 	.short	0x0380
        /*005a*/ 	.short	0x0010


	//----- nvinfo : EIATTR_SW_WAR
	.align		4
.L_45:
        /*005c*/ 	.byte	0x04, 0x36
        /*005e*/ 	.short	(.L_47 - .L_46)
.L_46:
        /*0060*/ 	.word	0x00000008
.L_47:


//--------------------- .nv.info.default_function_kernel0 --------------------------
	.section	.nv.info.default_function_kernel0,"",@"SHT_CUDA_INFO"
	.sectionflags	@""
	.align	4


	//----- nvinfo : EIATTR_CUDA_API_VERSION
	.align		4
        /*0000*/ 	.byte	0x04, 0x37
        /*0002*/ 	.short	(.L_49 - .L_48)
.L_48:
        /*0004*/ 	.word	0x00000082


	//----- nvinfo : EIATTR_KPARAM_INFO
	.align		4
.L_49:
        /*0008*/ 	.byte	0x04, 0x17
        /*000a*/ 	.short	(.L_51 - .L_50)
.L_50:
        /*000c*/ 	.word	0x00000000
        /*0010*/ 	.short	0x0002
        /*0012*/ 	.short	0x0010
        /*0014*/ 	.byte	0x00, 0xf5, 0x21, 0x00


	//----- nvinfo : EIATTR_KPARAM_INFO
	.align		4
.L_51:
        /*0018*/ 	.byte	0x04, 0x17
        /*001a*/ 	.short	(.L_53 - .L_52)
.L_52:
        /*001c*/ 	.word	0x00000000
        /*0020*/ 	.short	0x0001
        /*0022*/ 	.short	0x0008
        /*0024*/ 	.byte	0x00, 0xf5, 0x21, 0x00


	//----- nvinfo : EIATTR_KPARAM_INFO
	.align		4
.L_53:
        /*0028*/ 	.byte	0x04, 0x17
        /*002a*/ 	.short	(.L_55 - .L_54)
.L_54:
        /*002c*/ 	.word	0x00000000
        /*0030*/ 	.short	0x0000
        /*0032*/ 	.short	0x0000
        /*0034*/ 	.byte	0x00, 0xf5, 0x21, 0x00


	//----- nvinfo : EIATTR_SPARSE_MMA_MASK
	.align		4
.L_55:
        /*0038*/ 	.byte	0x03, 0x50
        /*003a*/ 	.short	0x0000


	//----- nvinfo : EIATTR_MAXREG_COUNT
	.align		4
        /*003c*/ 	.byte	0x03, 0x1b
        /*003e*/ 	.short	0x00ff


	//----- nvinfo : EIATTR_NUM_BARRIERS
	.align		4
        /*0040*/ 	.byte	0x02, 0x4c
        /*0042*/ 	.byte	0x01
	.zero		1


	//----- nvinfo : EIATTR_MERCURY_ISA_VERSION
	.align		4
        /*0044*/ 	.byte	0x03, 0x5f
        /*0046*/ 	.short	0x0101


	//----- nvinfo : EIATTR_VRC_CTA_INIT_COUNT
	.align		4
        /*0048*/ 	.byte	0x02, 0x4a
	.zero		1
	.zero		1


	//----- nvinfo : EIATTR_EXIT_INSTR_OFFSETS
	.align		4
        /*004c*/ 	.byte	0x04, 0x1c
        /*004e*/ 	.short	(.L_57 - .L_56)


	//   ....[0]....
.L_56:
        /*0050*/ 	.word	0x00009040


	//----- nvinfo : EIATTR_CRS_STACK_SIZE
	.align		4
.L_57:
        /*0054*/ 	.byte	0x04, 0x1e
        /*0056*/ 	.short	(.L_59 - .L_58)
.L_58:
        /*0058*/ 	.word	0x00000000


	//----- nvinfo : EIATTR_CBANK_PARAM_SIZE
	.align		4
.L_59:
        /*005c*/ 	.byte	0x03, 0x19
        /*005e*/ 	.short	0x0018


	//----- nvinfo : EIATTR_PARAM_CBANK
	.align		4
        /*0060*/ 	.byte	0x04, 0x0a
        /*0062*/ 	.short	(.L_61 - .L_60)
	.align		4
.L_60:
        /*0064*/ 	.word	index@(.nv.constant0.default_function_kernel0)
        /*0068*/ 	.short	0x0380
        /*006a*/ 	.short	0x0018


	//----- nvinfo : EIATTR_SW_WAR
	.align		4
.L_61:
        /*006c*/ 	.byte	0x04, 0x36
        /*006e*/ 	.short	(.L_63 - .L_62)
.L_62:
        /*0070*/ 	.word	0x00000008
.L_63:


//--------------------- .nv.callgraph             --------------------------
	.section	.nv.callgraph,"",@"SHT_CUDA_CALLGRAPH"
	.align	4
	.sectionentsize	8
	.align		4
        /*0000*/ 	.word	0x00000000
	.align		4
        /*0004*/ 	.word	0xffffffff
	.align		4
        /*0008*/ 	.word	0x00000000
	.align		4
        /*000c*/ 	.word	0xfffffffe
	.align		4
        /*0010*/ 	.word	0x00000000
	.align		4
        /*0014*/ 	.word	0xfffffffd
	.align		4
        /*0018*/ 	.word	0x00000000
	.align		4
        /*001c*/ 	.word	0xfffffffc


//--------------------- .text._Z6conv2dPfPKfS_    --------------------------
	.section	.text._Z6conv2dPfPKfS_,"ax",@progbits
	.align	128
        .global         _Z6conv2dPfPKfS_
        .type           _Z6conv2dPfPKfS_,@function
        .size           _Z6conv2dPfPKfS_,(.L_x_75 - _Z6conv2dPfPKfS_)
        .other          _Z6conv2dPfPKfS_,@"STO_CUDA_ENTRY STV_DEFAULT"
_Z6conv2dPfPKfS_:
.text._Z6conv2dPfPKfS_:
[----:B------:R-:W-:Y:S08]  /*0000*/  LDC R1, c[0x0][0x37c] ;  /* 0x0000df00ff017b82 */ /* 0x000ff00000000800 */
[----:B------:R-:W0:Y:S01]  /*0010*/  S2UR UR7, SR_CTAID.X ;  /* 0x00000000000779c3 */ /* 0x000e220000002500 */
[----:B------:R-:W1:Y:S01]  /*0020*/  S2R R0, SR_TID.X ;  /* 0x0000000000007919 */ /* 0x000e620000002100 */
[----:B------:R-:W2:Y:S01]  /*0030*/  LDCU.64 UR10, c[0x0][0x358] ;  /* 0x00006b00ff0a77ac */ /* 0x000ea20008000a00 */
[----:B------:R-:W-:Y:S01]  /*0040*/  BSSY.RECONVERGENT B0, `(.L_x_0) ;  /* 0x0000025000007945 */ /* 0x000fe20003800200 */
[----:B0-----:R-:W-:-:S04]  /*0050*/  UIMAD.WIDE.U32 UR4, UR7, 0x30c30c31, URZ ;  /* 0x30c30c31070478a5 */ /* 0x001fc8000f8e00ff */
[----:B------:R-:W-:-:S04]  /*0060*/  USHF.R.U32.HI UR6, URZ, 0x2, UR5 ;  /* 0x00000002ff067899 */ /* 0x000fc80008011605 */
[----:B------:R-:W-:Y:S01]  /*0070*/  UIMAD UR7, UR6, -0x15, UR7 ;  /* 0xffffffeb060778a4 */ /* 0x000fe2000f8e0207 */
[----:B-1----:R-:W-:Y:S02]  /*0080*/  SHF.R.U32.HI R2, RZ, 0x5, R0 ;  /* 0x00000005ff027819 */ /* 0x002fe40000011600 */
[----:B------:R-:W-:Y:S01]  /*0090*/  MOV R3, UR6 ;  /* 0x0000000600037c02 */ /* 0x000fe20008000f00 */
[----:B------:R-:W-:-:S03]  /*00a0*/  UIMAD.WIDE.U32 UR4, UR7, -0x55555555, URZ ;  /* 0xaaaaaaab070478a5 */ /* 0x000fc6000f8e00ff */
[----:B------:R-:W-:Y:S01]  /*00b0*/  LEA R3, R3, R2, 0x4 ;  /* 0x0000000203037211 */ /* 0x000fe200078e20ff */
[----:B------:R-:W-:-:S03]  /*00c0*/  USHF.R.U32.HI UR5, URZ, 0x1, UR5 ;  /* 0x00000001ff057899 */ /* 0x000fc60008011605 */
[----:B------:R-:W-:Y:S01]  /*00d0*/  ISETP.GT.U32.AND P0, PT, R3, 0x3f, PT ;  /* 0x0000003f0300780c */ /* 0x000fe20003f04070 */
[----:B------:R-:W-:-:S03]  /*00e0*/  UIMAD UR5, UR5, -0x3, UR7 ;  /* 0xfffffffd050578a4 */ /* 0x000fc6000f8e0207 */
[----:B------:R-:W-:Y:S01]  /*00f0*/  ISETP.GT.U32.OR P0, PT, R0, 0x1ff, P0 ;  /* 0x000001ff0000780c */ /* 0x000fe20000704470 */
[----:B------:R-:W-:-:S12]  /*0100*/  UIMAD UR8, UR5, 0x5, URZ ;  /* 0x00000005050878a4 */ /* 0x000fd8000f8e02ff */
[----:B--2---:R-:W-:Y:S05]  /*0110*/  @P0 BRA `(.L_x_1) ;  /* 0x00000000005c0947 */ /* 0x004fea0003800000 */
[----:B------:R-:W0:Y:S01]  /*0120*/  LDC R10, c[0x0][0x360] ;  /* 0x0000d800ff0a7b82 */ /* 0x000e220000000800 */
[----:B------:R-:W-:Y:S02]  /*0130*/  LOP3.LUT R4, R0, 0x1f, RZ, 0xc0, !PT ;  /* 0x0000001f00047812 */ /* 0x000fe400078ec0ff */
[----:B------:R-:W-:Y:S02]  /*0140*/  MOV R7, UR7 ;  /* 0x0000000700077c02 */ /* 0x000fe40008000f00 */
[----:B------:R-:W-:Y:S02]  /*0150*/  ISETP.GT.U32.AND P0, PT, R4, 0x1b, PT ;  /* 0x0000001b0400780c */ /* 0x000fe40003f04070 */
[----:B------:R-:W-:Y:S01]  /*0160*/  MOV R5, R2 ;  /* 0x0000000200057202 */ /* 0x000fe20000000f00 */
[----:B------:R-:W-:Y:S01]  /*0170*/  IMAD R7, R7, 0x1c, R4 ;  /* 0x0000001c07077824 */ /* 0x000fe200078e0204 */
[----:B------:R-:W-:-:S09]  /*0180*/  MOV R6, R3 ;  /* 0x0000000300067202 */ /* 0x000fd20000000f00 */
.L_x_2:
[----:B-1----:R-:W1:Y:S01]  /*0190*/  @!P0 LDC.64 R2, c[0x0][0x380] ;  /* 0x0000e000ff028b82 */ /* 0x002e620000000a00 */
[----:B------:R-:W-:-:S04]  /*01a0*/  @!P0 IMAD R9, R6, 0x24c, R7 ;  /* 0x0000024c06098824 */ /* 0x000fc800078e0207 */
[----:B-1----:R-:W-:-:S06]  /*01b0*/  @!P0 IMAD.WIDE.U32 R2, R9, 0x4, R2 ;  /* 0x0000000409028825 */ /* 0x002fcc00078e0002 */
[----:B------:R-:W2:Y:S01]  /*01c0*/  @!P0 LDG.E.CONSTANT R2, desc[UR10][R2.64] ;  /* 0x0000000a02028981 */ /* 0x000ea2000c1e9900 */
[----:B------:R-:W-:Y:S01]  /*01d0*/  @!P0 MOV R8, 0x400 ;  /* 0x0000040000088802 */ /* 0x000fe20000000f00 */
[----:B------:R-:W-:Y:S01]  /*01e0*/  @!P0 IMAD R6, R5, 0x1c, R4 ;  /* 0x0000001c05068824 */ /* 0x000fe200078e0204 */
[----:B0-----:R-:W-:Y:S01]  /*01f0*/  LEA.HI R5, R10, R5, RZ, 0x1b ;  /* 0x000000050a057211 */ /* 0x001fe200078fd8ff */
[----:B------:R-:W0:Y:S03]  /*0200*/  @!P0 S2R R9, SR_CgaCtaId ;  /* 0x0000000000098919 */ /* 0x000e260000008800 */
[----:B------:R-:W-:Y:S02]  /*0210*/  ISETP.LT.U32.AND P2, PT, R5, 0x10, PT ;  /* 0x000000100500780c */ /* 0x000fe40003f41070 */
[----:B0-----:R-:W-:-:S04]  /*0220*/  @!P0 LEA R9, R9, R8, 0x18 ;  /* 0x0000000809098211 */ /* 0x001fc800078ec0ff */
[----:B------:R-:W-:Y:S02]  /*0230*/  @!P0 LEA R9, R6, R9, 0x2 ;  /* 0x0000000906098211 */ /* 0x000fe400078e10ff */
[----:B------:R-:W-:-:S04]  /*0240*/  MOV R6, UR6 ;  /* 0x0000000600067c02 */ /* 0x000fc80008000f00 */
[----:B------:R-:W-:-:S04]  /*0250*/  LEA R6, R6, R5, 0x4 ;  /* 0x0000000506067211 */ /* 0x000fc800078e20ff */
[----:B------:R-:W-:Y:S01]  /*0260*/  ISETP.GE.U32.AND P1, PT, R6, 0x40, PT ;  /* 0x000000400600780c */ /* 0x000fe20003f26070 */
[----:B--2---:R1:W-:-:S12]  /*0270*/  @!P0 STS [R9], R2 ;  /* 0x0000000209008388 */ /* 0x0043d80000000800 */
[----:B------:R-:W-:Y:S05]  /*0280*/  @!P1 BRA P2, `(.L_x_2) ;  /* 0xfffffffc00c09947 */ /* 0x000fea000103ffff */
.L_x_1:
[----:B------:R-:W-:Y:S05]  /*0290*/  BSYNC.RECONVERGENT B0 ;  /* 0x0000000000007941 */ /* 0x000fea0003800200 */
.L_x_0:
[----:B------:R-:W0:Y:S08]  /*02a0*/  S2UR UR5, SR_CgaCtaId ;  /* 0x00000000000579c3 */ /* 0x000e300000008800 */
[----:B------:R-:W-:Y:S01]  /*02b0*/  BAR.SYNC.DEFER_BLOCKING 0x0 ;  /* 0x0000000000007b1d */ /* 0x000fe20000010000 */
[----:B------:R-:W-:Y:S01]  /*02c0*/  HFMA2 R26, -RZ, RZ, 0, 0 ;  /* 0x00000000ff1a7431 */ /* 0x000fe200000001ff */
[----:B------:R-:W-:-:S02]  /*02d0*/  MOV R14, RZ ;  /* 0x000000ff000e7202 */ /* 0x000fc40000000f00 */
[----:B------:R-:W-:Y:S02]  /*02e0*/  CS2R R24, SRZ ;  /* 0x0000000000187805 */ /* 0x000fe4000001ff00 */
[----:B------:R-:W-:Y:S02]  /*02f0*/  CS2R R20, SRZ ;  /* 0x0000000000147805 */ /* 0x000fe4000001ff00 */
[----:B------:R-:W-:Y:S01]  /*0300*/  CS2R R22, SRZ ;  /* 0x0000000000167805 */ /* 0x000fe2000001ff00 */
[----:B------:R-:W-:Y:S01]  /*0310*/  UMOV UR4, 0x400 ;  /* 0x0000040000047882 */ /* 0x000fe20000000000 */
[----:B------:R-:W-:Y:S01]  /*0320*/  CS2R R18, SRZ ;  /* 0x0000000000127805 */ /* 0x000fe2000001ff00 */
[----:B0-----:R-:W-:-:S03]  /*0330*/  ULEA UR5, UR5, UR4, 0x18 ;  /* 0x0000000405057291 */ /* 0x001fc6000f8ec0ff */
[----:B------:R-:W-:-:S09]  /*0340*/  UMOV UR4, URZ ;  /* 0x000000ff00047c82 */ /* 0x000fd20008000000 */
.L_x_3:
[----:B------:R-:W0:Y:S01]  /*0350*/  LDC.64 R28, c[0x0][0x388] ;  /* 0x0000e200ff1c7b82 */ /* 0x000e220000000a00 */
[----:B------:R-:W-:-:S06]  /*0360*/  ULEA UR9, UR6, UR4, 0x4 ;  /* 0x0000000406097291 */ /* 0x000fcc000f8e20ff */
[----:B------:R-:W-:-:S05]  /*0370*/  MOV R3, UR9 ;  /* 0x0000000900037c02 */ /* 0x000fca0008000f00 */
[----:B-1----:R-:W-:-:S05]  /*0380*/  IMAD R2, R3, 0x120, R0 ;  /* 0x0000012003027824 */ /* 0x002fca00078e0200 */
[C---:B------:R-:W-:Y:S02]  /*0390*/  IADD3 R17, PT, PT, R2.reuse, 0x20, RZ ;  /* 0x0000002002117810 */ /* 0x040fe40007ffe0ff */
[C---:B------:R-:W-:Y:S01]  /*03a0*/  IADD3 R5, PT, PT, R2.reuse, 0x40, RZ ;  /* 0x0000004002057810 */ /* 0x040fe20007ffe0ff */
[----:B0-----:R-:W-:-:S04]  /*03b0*/  IMAD.WIDE.U32 R6, R2, 0x4, R28 ;  /* 0x0000000402067825 */ /* 0x001fc800078e001c */
[--C-:B------:R-:W-:Y:S01]  /*03c0*/  IMAD.WIDE.U32 R16, R17, 0x4, R28.reuse ;  /* 0x0000000411107825 */ /* 0x100fe200078e001c */
[----:B------:R-:W2:Y:S03]  /*03d0*/  LDG.E.CONSTANT R15, desc[UR10][R6.64] ;  /* 0x0000000a060f7981 */ /* 0x000ea6000c1e9900 */
[----:B------:R-:W-:Y:S02]  /*03e0*/  IMAD.WIDE.U32 R4, R5, 0x4, R28 ;  /* 0x0000000405047825 */ /* 0x000fe400078e001c */
[----:B------:R-:W3:Y:S04]  /*03f0*/  LDG.E.CONSTANT R16, desc[UR10][R16.64] ;  /* 0x0000000a10107981 */ /* 0x000ee8000c1e9900 */
[----:B------:R0:W4:Y:S01]  /*0400*/  LDG.E.CONSTANT R13, desc[UR10][R4.64] ;  /* 0x0000000a040d7981 */ /* 0x000122000c1e9900 */
[----:B------:R-:W-:-:S05]  /*0410*/  IADD3 R3, PT, PT, R2, 0x60, RZ ;  /* 0x0000006002037810 */ /* 0x000fca0007ffe0ff */
[----:B0-----:R-:W-:Y:S01]  /*0420*/  IMAD.WIDE.U32 R4, R3, 0x4, R28 ;  /* 0x0000000403047825 */ /* 0x001fe200078e001c */
[----:B------:R-:W-:-:S04]  /*0430*/  IADD3 R3, PT, PT, R2, 0x80, RZ ;  /* 0x0000008002037810 */ /* 0x000fc80007ffe0ff */
[----:B------:R0:W5:Y:S02]  /*0440*/  LDG.E.CONSTANT R12, desc[UR10][R4.64] ;  /* 0x0000000a040c7981 */ /* 0x000164000c1e9900 */
[----:B0-----:R-:W-:-:S05]  /*0450*/  IMAD.WIDE.U32 R4, R3, 0x4, R28 ;  /* 0x0000000403047825 */ /* 0x001fca00078e001c */
[----:B------:R0:W5:Y:S01]  /*0460*/  LDG.E.CONSTANT R3, desc[UR10][R4.64] ;  /* 0x0000000a04037981 */ /* 0x000162000c1e9900 */
[----:B------:R-:W-:-:S05]  /*0470*/  IADD3 R9, PT, PT, R2, 0xa0, RZ ;  /* 0x000000a002097810 */ /* 0x000fca0007ffe0ff */
[----:B0-----:R-:W-:-:S05]  /*0480*/  IMAD.WIDE.U32 R4, R9, 0x4, R28 ;  /* 0x0000000409047825 */ /* 0x001fca00078e001c */
[----:B------:R0:W5:Y:S01]  /*0490*/  LDG.E.CONSTANT R17, desc[UR10][R4.64] ;  /* 0x0000000a04117981 */ /* 0x000162000c1e9900 */
[----:B------:R-:W-:-:S09]  /*04a0*/  UIMAD UR9, UR4, 0x70, UR5 ;  /* 0x00000070040978a4 */ /* 0x000fd2000f8e0205 */
[----:B0-----:R-:W2:Y:S02]  /*04b0*/  LDS.128 R4, [UR9] ;  /* 0x00000009ff047984 */ /* 0x001ea40008000c00 */
[C---:B--2---:R-:W-:Y:S01]  /*04c0*/  FFMA R19, R15.reuse, R4, R19 ;  /* 0x000000040f137223 */ /* 0x044fe20000000013 */
[CC--:B------:R-:W-:Y:S01]  /*04d0*/  FFMA R21, R15.reuse, R5.reuse, R21 ;  /* 0x000000050f157223 */ /* 0x0c0fe20000000015 */
[CC--:B------:R-:W-:Y:S02]  /*04e0*/  FFMA R27, R15.reuse, R6.reuse, R22 ;  /* 0x000000060f1b7223 */ /* 0x0c0fe40000000016 */
[C---:B---3--:R-:W-:Y:S01]  /*04f0*/  FFMA R8, R16.reuse, R5, R19 ;  /* 0x0000000510087223 */ /* 0x048fe20000000013 */
[CC--:B------:R-:W-:Y:S01]  /*0500*/  FFMA R22, R16.reuse, R6.reuse, R21 ;  /* 0x0000000610167223 */ /* 0x0c0fe20000000015 */
[-C--:B------:R-:W-:Y:S01]  /*0510*/  FFMA R21, R15, R7.reuse, R18 ;  /* 0x000000070f157223 */ /* 0x080fe20000000012 */
[CC--:B------:R-:W-:Y:S01]  /*0520*/  FFMA R27, R16.reuse, R7.reuse, R27 ;  /* 0x00000007101b7223 */ /* 0x0c0fe2000000001b */
[C---:B----4-:R-:W-:Y:S01]  /*0530*/  FFMA R19, R13.reuse, R6, R8 ;  /* 0x000000060d137223 */ /* 0x050fe20000000008 */
[----:B------:R-:W-:Y:S01]  /*0540*/  FFMA R18, R13, R7, R22 ;  /* 0x000000070d127223 */ /* 0x000fe20000000016 */
[----:B------:R-:W0:Y:S02]  /*0550*/  LDS.128 R8, [UR9+0x10] ;  /* 0x00001009ff087984 */ /* 0x000e240008000c00 */
[CC--:B0-----:R-:W-:Y:S01]  /*0560*/  FFMA R4, R15.reuse, R8.reuse, R23 ;  /* 0x000000080f047223 */ /* 0x0c1fe20000000017 */
[-C--:B------:R-:W-:Y:S01]  /*0570*/  FFMA R6, R16, R8.reuse, R21 ;  /* 0x0000000810067223 */ /* 0x080fe20000000015 */
[-C--:B------:R-:W-:Y:S01]  /*0580*/  FFMA R20, R15, R11.reuse, R20 ;  /* 0x0000000b0f147223 */ /* 0x080fe20000000014 */
[----:B-----5:R-:W-:Y:S01]  /*0590*/  FFMA R19, R12, R11, R19 ;  /* 0x0000000b0c137223 */ /* 0x020fe20000000013 */
[-C--:B------:R-:W-:Y:S01]  /*05a0*/  FFMA R21, R16, R9.reuse, R4 ;  /* 0x0000000910157223 */ /* 0x080fe20000000004 */
[C---:B------:R-:W-:Y:S01]  /*05b0*/  FFMA R9, R13.reuse, R9, R6 ;  /* 0x000000090d097223 */ /* 0x040fe20000000006 */
[C---:B------:R-:W-:Y:S01]  /*05c0*/  FFMA R8, R13.reuse, R8, R27 ;  /* 0x000000080d087223 */ /* 0x040fe2000000001b */
[----:B------:R-:W0:Y:S01]  /*05d0*/  LDS.128 R4, [UR9+0x20] ;  /* 0x00002009ff047984 */ /* 0x000e220008000c00 */
[----:B------:R-:W-:Y:S01]  /*05e0*/  FFMA R10, R13, R10, R21 ;  /* 0x0000000a0d0a7223 */ /* 0x000fe20000000015 */
[C---:B------:R-:W-:Y:S01]  /*05f0*/  IADD3 R21, PT, PT, R2.reuse, 0xe0, RZ ;  /* 0x000000e002157810 */ /* 0x040fe20007ffe0ff */
[C---:B0-----:R-:W-:Y:S01]  /*0600*/  FFMA R24, R15.reuse, R4, R24 ;  /* 0x000000040f187223 */ /* 0x041fe20000000018 */
[C---:B------:R-:W-:Y:S01]  /*0610*/  FFMA R25, R15.reuse, R5, R25 ;  /* 0x000000050f197223 */ /* 0x040fe20000000019 */
[C---:B------:R-:W-:Y:S01]  /*0620*/  FFMA R22, R15.reuse, R6, R14 ;  /* 0x000000060f167223 */ /* 0x040fe2000000000e */
[----:B------:R-:W-:Y:S01]  /*0630*/  FFMA R26, R15, R7, R26 ;  /* 0x000000070f1a7223 */ /* 0x000fe2000000001a */
[----:B------:R-:W-:Y:S01]  /*0640*/  IADD3 R15, PT, PT, R2, 0xc0, RZ ;  /* 0x000000c0020f7810 */ /* 0x000fe20007ffe0ff */
[-C--:B------:R-:W-:Y:S01]  /*0650*/  FFMA R11, R16, R4.reuse, R20 ;  /* 0x00000004100b7223 */ /* 0x080fe20000000014 */
[-C--:B------:R-:W-:Y:S01]  /*0660*/  FFMA R20, R12, R4.reuse, R18 ;  /* 0x000000040c147223 */ /* 0x080fe20000000012 */
[----:B------:R-:W-:Y:S01]  /*0670*/  FFMA R4, R3, R4, R19 ;  /* 0x0000000403047223 */ /* 0x000fe20000000013 */
[----:B------:R-:W-:-:S04]  /*0680*/  IMAD.WIDE.U32 R18, R21, 0x4, R28 ;  /* 0x0000000415127825 */ /* 0x000fc800078e001c */
[----:B------:R-:W-:-:S06]  /*0690*/  IMAD.WIDE.U32 R14, R15, 0x4, R28 ;  /* 0x000000040f0e7825 */ /* 0x000fcc00078e001c */
[----:B------:R-:W2:Y:S04]  /*06a0*/  LDG.E.CONSTANT R15, desc[UR10][R14.64] ;  /* 0x0000000a0e0f7981 */ /* 0x000ea8000c1e9900 */
[----:B------:R0:W3:Y:S01]  /*06b0*/  LDG.E.CONSTANT R14, desc[UR10][R18.64] ;  /* 0x0000000a120e7981 */ /* 0x0000e2000c1e9900 */
[-C--:B------:R-:W-:Y:S01]  /*06c0*/  FFMA R24, R16, R5.reuse, R24 ;  /* 0x0000000510187223 */ /* 0x080fe20000000018 */
[-C--:B------:R-:W-:Y:S01]  /*06d0*/  FFMA R30, R12, R5.reuse, R8 ;  /* 0x000000050c1e7223 */ /* 0x080fe20000000008 */
[-C--:B------:R-:W-:Y:S01]  /*06e0*/  FFMA R8, R17, R5.reuse, R4 ;  /* 0x0000000511087223 */ /* 0x080fe20000000004 */
[-C--:B------:R-:W-:Y:S01]  /*06f0*/  FFMA R4, R16, R6.reuse, R25 ;  /* 0x0000000610047223 */ /* 0x080fe20000000019 */
[-C--:B------:R-:W-:Y:S01]  /*0700*/  FFMA R21, R13, R6.reuse, R24 ;  /* 0x000000060d157223 */ /* 0x080fe20000000018 */
[-C--:B------:R-:W-:Y:S01]  /*0710*/  FFMA R24, R12, R6.reuse, R9 ;  /* 0x000000060c187223 */ /* 0x080fe20000000009 */
[----:B------:R-:W-:Y:S01]  /*0720*/  IADD3 R25, PT, PT, R2, 0x100, RZ ;  /* 0x0000010002197810 */ /* 0x000fe20007ffe0ff */
[C---:B------:R-:W-:Y:S01]  /*0730*/  FFMA R20, R3.reuse, R5, R20 ;  /* 0x0000000503147223 */ /* 0x040fe20000000014 */
[C---:B------:R-:W-:Y:S01]  /*0740*/  FFMA R30, R3.reuse, R6, R30 ;  /* 0x00000006031e7223 */ /* 0x040fe2000000001e */
[----:B------:R-:W-:Y:S01]  /*0750*/  FFMA R23, R3, R7, R24 ;  /* 0x0000000703177223 */ /* 0x000fe20000000018 */
[----:B------:R-:W-:Y:S01]  /*0760*/  FFMA R11, R13, R5, R11 ;  /* 0x000000050d0b7223 */ /* 0x000fe2000000000b */
[----:B------:R-:W-:-:S04]  /*0770*/  IMAD.WIDE.U32 R24, R25, 0x4, R28 ;  /* 0x0000000419187825 */ /* 0x000fc800078e001c */
[----:B------:R-:W-:Y:S01]  /*0780*/  FFMA R9, R17, R6, R20 ;  /* 0x0000000611097223 */ /* 0x000fe20000000014 */
[-C--:B------:R-:W-:Y:S01]  /*0790*/  FFMA R22, R16, R7.reuse, R22 ;  /* 0x0000000710167223 */ /* 0x080fe20000000016 */
[-C--:B0-----:R-:W-:Y:S01]  /*07a0*/  FFMA R19, R13, R7.reuse, R4 ;  /* 0x000000070d137223 */ /* 0x081fe20000000004 */
[-C--:B------:R-:W-:Y:S01]  /*07b0*/  FFMA R10, R12, R7.reuse, R10 ;  /* 0x000000070c0a7223 */ /* 0x080fe2000000000a */
[----:B------:R0:W4:Y:S01]  /*07c0*/  LDG.E.CONSTANT R18, desc[UR10][R24.64] ;  /* 0x0000000a18127981 */ /* 0x000122000c1e9900 */
[----:B------:R-:W-:-:S03]  /*07d0*/  FFMA R20, R17, R7, R30 ;  /* 0x0000000711147223 */ /* 0x000fc6000000001e */
[----:B------:R-:W1:Y:S01]  /*07e0*/  LDS.128 R4, [UR9+0x30] ;  /* 0x00003009ff047984 */ /* 0x000e620008000c00 */
[----:B------:R-:W-:-:S05]  /*07f0*/  IADD3 R27, PT, PT, R2, 0x120, RZ ;  /* 0x00000120021b7810 */ /* 0x000fca0007ffe0ff */
[----:B0-----:R-:W-:-:S04]  /*0800*/  IMAD.WIDE.U32 R24, R27, 0x4, R28 ;  /* 0x000000041b187825 */ /* 0x001fc800078e001c */
[-C--:B-1----:R-:W-:Y:S02]  /*0810*/  FFMA R26, R16, R4.reuse, R26 ;  /* 0x00000004101a7223 */ /* 0x082fe4000000001a */
[----:B------:R0:W5:Y:S01]  /*0820*/  LDG.E.CONSTANT R16, desc[UR10][R24.64] ;  /* 0x0000000a18107981 */ /* 0x000162000c1e9900 */
[----:B------:R-:W-:Y:S01]  /*0830*/  FFMA R10, R3, R4, R10 ;  /* 0x00000004030a7223 */ /* 0x000fe2000000000a */
[C---:B------:R-:W-:Y:S01]  /*0840*/  FFMA R30, R12.reuse, R6, R11 ;  /* 0x000000060c1e7223 */ /* 0x040fe2000000000b */
[CC--:B------:R-:W-:Y:S01]  /*0850*/  FFMA R22, R13.reuse, R4.reuse, R22 ;  /* 0x000000040d167223 */ /* 0x0c0fe20000000016 */
[----:B------:R-:W-:Y:S01]  /*0860*/  FFMA R13, R13, R5, R26 ;  /* 0x000000050d0d7223 */ /* 0x000fe2000000001a */
[----:B------:R-:W-:Y:S01]  /*0870*/  FFMA R26, R12, R7, R21 ;  /* 0x000000070c1a7223 */ /* 0x000fe20000000015 */
[C---:B0-----:R-:W-:Y:S01]  /*0880*/  FFMA R24, R17.reuse, R5, R10 ;  /* 0x0000000511187223 */ /* 0x041fe2000000000a */
[----:B------:R-:W-:Y:S01]  /*0890*/  FFMA R4, R17, R4, R23 ;  /* 0x0000000411047223 */ /* 0x000fe20000000017 */
[----:B------:R-:W-:Y:S01]  /*08a0*/  IADD3 R31, PT, PT, R2, 0x160, RZ ;  /* 0x00000160021f7810 */ /* 0x000fe20007ffe0ff */
[----:B--2---:R-:W-:Y:S01]  /*08b0*/  FFMA R11, R15, R6, R8 ;  /* 0x000000060f0b7223 */ /* 0x004fe20000000008 */
[-C--:B------:R-:W-:Y:S01]  /*08c0*/  FFMA R6, R3, R7.reuse, R30 ;  /* 0x0000000703067223 */ /* 0x080fe2000000001e */
[----:B------:R-:W-:-:S02]  /*08d0*/  FFMA R5, R15, R7, R9 ;  /* 0x000000070f057223 */ /* 0x000fc40000000009 */
[----:B---3--:R-:W-:Y:S02]  /*08e0*/  FFMA R7, R14, R7, R11 ;  /* 0x000000070e077223 */ /* 0x008fe4000000000b */
[----:B------:R-:W0:Y:S02]  /*08f0*/  LDS.128 R8, [UR9+0x40] ;  /* 0x00004009ff087984 */ /* 0x000e240008000c00 */
[C---:B0-----:R-:W-:Y:S01]  /*0900*/  FFMA R30, R12.reuse, R8, R19 ;  /* 0x000000080c1e7223 */ /* 0x041fe20000000013 */
[CC--:B------:R-:W-:Y:S01]  /*0910*/  FFMA R19, R12.reuse, R9.reuse, R22 ;  /* 0x000000090c137223 */ /* 0x0c0fe20000000016 */
[----:B------:R-:W-:Y:S01]  /*0920*/  FFMA R22, R12, R10, R13 ;  /* 0x0000000a0c167223 */ /* 0x000fe2000000000d */
[-C--:B------:R-:W-:Y:S01]  /*0930*/  FFMA R5, R14, R8.reuse, R5 ;  /* 0x000000080e057223 */ /* 0x080fe20000000005 */
[C---:B------:R-:W-:Y:S01]  /*0940*/  FFMA R26, R3.reuse, R8, R26 ;  /* 0x00000008031a7223 */ /* 0x040fe2000000001a */
[C---:B------:R-:W-:Y:S01]  /*0950*/  FFMA R12, R3.reuse, R9, R30 ;  /* 0x00000009030c7223 */ /* 0x040fe2000000001e */
[C---:B------:R-:W-:Y:S01]  /*0960*/  FFMA R19, R3.reuse, R10, R19 ;  /* 0x0000000a03137223 */ /* 0x040fe20000000013 */
[----:B------:R-:W-:Y:S01]  /*0970*/  FFMA R21, R3, R11, R22 ;  /* 0x0000000b03157223 */ /* 0x000fe20000000016 */
[-C--:B------:R-:W-:Y:S01]  /*0980*/  FFMA R3, R17, R8.reuse, R6 ;  /* 0x0000000811037223 */ /* 0x080fe20000000006 */
[C---:B----4-:R-:W-:Y:S01]  /*0990*/  FFMA R13, R18.reuse, R8, R7 ;  /* 0x00000008120d7223 */ /* 0x050fe20000000007 */
[-C--:B------:R-:W-:Y:S01]  /*09a0*/  FFMA R25, R15, R9.reuse, R4 ;  /* 0x000000090f197223 */ /* 0x080fe20000000004 */
[----:B------:R-:W-:-:S02]  /*09b0*/  FFMA R22, R18, R9, R5 ;  /* 0x0000000912167223 */ /* 0x000fc40000000005 */
[----:B------:R-:W0:Y:S01]  /*09c0*/  LDS.128 R4, [UR9+0x50] ;  /* 0x00005009ff047984 */ /* 0x000e220008000c00 */
[----:B------:R-:W-:Y:S01]  /*09d0*/  FFMA R27, R15, R8, R20 ;  /* 0x000000080f1b7223 */ /* 0x000fe20000000014 */
[----:B------:R-:W-:-:S03]  /*09e0*/  FFMA R23, R17, R9, R26 ;  /* 0x0000000911177223 */ /* 0x000fc6000000001a */
[----:B------:R-:W-:Y:S01]  /*09f0*/  FFMA R27, R14, R9, R27 ;  /* 0x000000090e1b7223 */ /* 0x000fe2000000001b */
[----:B------:R-:W-:Y:S01]  /*0a00*/  IADD3 R9, PT, PT, R2, 0x140, RZ ;  /* 0x0000014002097810 */ /* 0x000fe20007ffe0ff */
[----:B------:R-:W-:-:S04]  /*0a10*/  FFMA R20, R17, R10, R12 ;  /* 0x0000000a11147223 */ /* 0x000fc8000000000c */
[----:B------:R-:W-:-:S04]  /*0a20*/  IMAD.WIDE.U32 R8, R9, 0x4, R28 ;  /* 0x0000000409087825 */ /* 0x000fc800078e001c */
[-C--:B------:R-:W-:Y:S01]  /*0a30*/  FFMA R24, R15, R10.reuse, R24 ;  /* 0x0000000a0f187223 */ /* 0x080fe20000000018 */
[-C--:B------:R-:W-:Y:S01]  /*0a40*/  FFMA R26, R14, R10.reuse, R25 ;  /* 0x0000000a0e1a7223 */ /* 0x080fe20000000019 */
[----:B------:R1:W2:Y:S01]  /*0a50*/  LDG.E.CONSTANT R12, desc[UR10][R8.64] ;  /* 0x0000000a080c7981 */ /* 0x0002a2000c1e9900 */
[----:B------:R-:W-:Y:S01]  /*0a60*/  FFMA R25, R18, R10, R27 ;  /* 0x0000000a12197223 */ /* 0x000fe2000000001b */
[----:B-1----:R-:W-:-:S04]  /*0a70*/  IMAD.WIDE.U32 R8, R31, 0x4, R28 ;  /* 0x000000041f087825 */ /* 0x002fc800078e001c */
[----:B------:R-:W-:Y:S01]  /*0a80*/  FFMA R31, R14, R11, R24 ;  /* 0x0000000b0e1f7223 */ /* 0x000fe20000000018 */
[----:B0-----:R-:W-:Y:S01]  /*0a90*/  FFMA R27, R15, R5, R3 ;  /* 0x000000050f1b7223 */ /* 0x001fe20000000003 */
[-C--:B------:R-:W-:Y:S01]  /*0aa0*/  FFMA R5, R17, R11.reuse, R19 ;  /* 0x0000000b11057223 */ /* 0x080fe20000000013 */
[----:B------:R0:W3:Y:S01]  /*0ab0*/  LDG.E.CONSTANT R3, desc[UR10][R8.64] ;  /* 0x0000000a08037981 */ /* 0x0000e2000c1e9900 */
[----:B------:R-:W-:-:S03]  /*0ac0*/  FFMA R19, R18, R11, R26 ;  /* 0x0000000b12137223 */ /* 0x000fc6000000001a */
[----:B0-----:R-:W0:Y:S01]  /*0ad0*/  LDS.128 R8, [UR9+0x60] ;  /* 0x00006009ff087984 */ /* 0x001e220008000c00 */
[-C--:B------:R-:W-:Y:S01]  /*0ae0*/  FFMA R26, R17, R4.reuse, R21 ;  /* 0x00000004111a7223 */ /* 0x080fe20000000015 */
[----:B------:R-:W-:Y:S01]  /*0af0*/  FFMA R24, R18, R4, R31 ;  /* 0x0000000412187223 */ /* 0x000fe2000000001f */
[CC--:B------:R-:W-:Y:S01]  /*0b00*/  FFMA R23, R15.reuse, R6.reuse, R23 ;  /* 0x000000060f177223 */ /* 0x0c0fe20000000017 */
[----:B------:R-:W-:Y:S01]  /*0b10*/  FFMA R17, R14, R6, R27 ;  /* 0x000000060e117223 */ /* 0x000fe2000000001b */
[----:B------:R-:W-:-:S03]  /*0b20*/  FFMA R21, R15, R7, R20 ;  /* 0x000000070f157223 */ /* 0x000fc60000000014 */
[----:B------:R-:W-:Y:S01]  /*0b30*/  FFMA R17, R18, R7, R17 ;  /* 0x0000000712117223 */ /* 0x000fe20000000011 */
[C---:B0-----:R-:W-:Y:S01]  /*0b40*/  FFMA R4, R15.reuse, R8, R5 ;  /* 0x000000080f047223 */ /* 0x041fe20000000005 */
[----:B------:R-:W-:Y:S01]  /*0b50*/  FFMA R5, R15, R9, R26 ;  /* 0x000000090f057223 */ /* 0x000fe2000000001a */
[C---:B------:R-:W-:Y:S02]  /*0b60*/  FFMA R15, R14.reuse, R7, R23 ;  /* 0x000000070e0f7223 */ /* 0x040fe40000000017 */
[C---:B------:R-:W-:Y:S01]  /*0b70*/  FFMA R23, R14.reuse, R9, R4 ;  /* 0x000000090e177223 */ /* 0x040fe20000000004 */
[----:B------:R-:W-:Y:S02]  /*0b80*/  FFMA R26, R14, R10, R5 ;  /* 0x0000000a0e1a7223 */ /* 0x000fe40000000005 */
[----:B------:R-:W5:Y:S01]  /*0b90*/  LDS.128 R4, [UR9+0x70] ;  /* 0x00007009ff047984 */ /* 0x000f620008000c00 */
[-C--:B------:R-:W-:Y:S01]  /*0ba0*/  FFMA R20, R18, R8.reuse, R15 ;  /* 0x0000000812147223 */ /* 0x080fe2000000000f */
[----:B------:R-:W-:Y:S01]  /*0bb0*/  IADD3 R15, PT, PT, R2, 0x180, RZ ;  /* 0x00000180020f7810 */ /* 0x000fe20007ffe0ff */
[----:B------:R-:W-:-:S04]  /*0bc0*/  FFMA R30, R14, R8, R21 ;  /* 0x000000080e1e7223 */ /* 0x000fc80000000015 */
[----:B------:R-:W-:-:S04]  /*0bd0*/  IMAD.WIDE.U32 R14, R15, 0x4, R28 ;  /* 0x000000040f0e7825 */ /* 0x000fc800078e001c */
[----:B------:R-:W-:Y:S01]  /*0be0*/  FFMA R21, R18, R9, R30 ;  /* 0x0000000912157223 */ /* 0x000fe2000000001e */
[C---:B------:R-:W-:Y:S01]  /*0bf0*/  IADD3 R9, PT, PT, R2.reuse, 0x1a0, RZ ;  /* 0x000001a002097810 */ /* 0x040fe20007ffe0ff */
[----:B------:R-:W4:Y:S04]  /*0c00*/  LDG.E.CONSTANT R14, desc[UR10][R14.64] ;  /* 0x0000000a0e0e7981 */ /* 0x000f28000c1e9900 */
[----:B------:R-:W-:Y:S01]  /*0c10*/  IMAD.WIDE.U32 R8, R9, 0x4, R28 ;  /* 0x0000000409087825 */ /* 0x000fe200078e001c */
[----:B------:R-:W-:-:S04]  /*0c20*/  IADD3 R27, PT, PT, R2, 0x1c0, RZ ;  /* 0x000001c0021b7810 */ /* 0x000fc80007ffe0ff */
[----:B------:R0:W4:Y:S02]  /*0c30*/  LDG.E.CONSTANT R15, desc[UR10][R8.64] ;  /* 0x0000000a080f7981 */ /* 0x000124000c1e9900 */
[----:B0-----:R-:W-:-:S04]  /*0c40*/  IMAD.WIDE.U32 R8, R27, 0x4, R28 ;  /* 0x000000041b087825 */ /* 0x001fc800078e001c */
[----:B-----5:R-:W-:Y:S02]  /*0c50*/  FFMA R31, R16, R4, R13 ;  /* 0x00000004101f7223 */ /* 0x020fe4000000000d */
[----:B------:R0:W5:Y:S01]  /*0c60*/  LDG.E.CONSTANT R13, desc[UR10][R8.64] ;  /* 0x0000000a080d7981 */ /* 0x000162000c1e9900 */
[C---:B------:R-:W-:Y:S01]  /*0c70*/  FFMA R23, R18.reuse, R10, R23 ;  /* 0x0000000a12177223 */ /* 0x040fe20000000017 */
[----:B------:R-:W-:Y:S02]  /*0c80*/  FFMA R18, R18, R11, R26 ;  /* 0x0000000b12127223 */ /* 0x000fe4000000001a */
[----:B0-----:R-:W0:Y:S01]  /*0c90*/  LDS.128 R8, [UR9+0x80] ;  /* 0x00008009ff087984 */ /* 0x001e220008000c00 */
[C---:B------:R-:W-:Y:S01]  /*0ca0*/  FFMA R27, R16.reuse, R5, R22 ;  /* 0x00000005101b7223 */ /* 0x040fe20000000016 */
[C---:B------:R-:W-:Y:S01]  /*0cb0*/  FFMA R25, R16.reuse, R6, R25 ;  /* 0x0000000610197223 */ /* 0x040fe20000000019 */
[C---:B0-----:R-:W-:Y:S01]  /*0cc0*/  FFMA R24, R16.reuse, R8, R24 ;  /* 0x0000000810187223 */ /* 0x041fe20000000018 */
[----:B------:R-:W-:Y:S01]  /*0cd0*/  FFMA R17, R16, R11, R17 ;  /* 0x0000000b10117223 */ /* 0x000fe20000000011 */
[C---:B--2---:R-:W-:Y:S01]  /*0ce0*/  FFMA R22, R12.reuse, R5, R31 ;  /* 0x000000050c167223 */ /* 0x044fe2000000001f */
[----:B------:R-:W-:Y:S01]  /*0cf0*/  FFMA R4, R12, R6, R27 ;  /* 0x000000060c047223 */ /* 0x000fe2000000001b */
[-C--:B------:R-:W-:Y:S01]  /*0d00*/  FFMA R5, R16, R7.reuse, R19 ;  /* 0x0000000710057223 */ /* 0x080fe20000000013 */
[----:B------:R-:W-:-:S02]  /*0d10*/  FFMA R25, R12, R7, R25 ;  /* 0x000000070c197223 */ /* 0x000fc40000000019 */
[C---:B---3--:R-:W-:Y:S01]  /*0d20*/  FFMA R19, R3.reuse, R7, R4 ;  /* 0x0000000703137223 */ /* 0x048fe20000000004 */
[CC--:B------:R-:W-:Y:S01]  /*0d30*/  FFMA R4, R12.reuse, R8.reuse, R5 ;  /* 0x000000080c047223 */ /* 0x0c0fe20000000005 */
[C---:B------:R-:W-:Y:S01]  /*0d40*/  FFMA R8, R3.reuse, R8, R25 ;  /* 0x0000000803087223 */ /* 0x040fe20000000019 */
[-C--:B------:R-:W-:Y:S01]  /*0d50*/  FFMA R25, R12, R9.reuse, R24 ;  /* 0x000000090c197223 */ /* 0x080fe20000000018 */
[C---:B------:R-:W-:Y:S01]  /*0d60*/  FFMA R22, R3.reuse, R6, R22 ;  /* 0x0000000603167223 */ /* 0x040fe20000000016 */
[C---:B------:R-:W-:Y:S02]  /*0d70*/  FFMA R9, R3.reuse, R9, R4 ;  /* 0x0000000903097223 */ /* 0x040fe40000000004 */
[----:B------:R-:W0:Y:S01]  /*0d80*/  LDS.128 R4, [UR9+0x90] ;  /* 0x00009009ff047984 */ /* 0x000e220008000c00 */
[----:B------:R-:W-:Y:S01]  /*0d90*/  IADD3 R27, PT, PT, R2, 0x1e0, RZ ;  /* 0x000001e0021b7810 */ /* 0x000fe20007ffe0ff */
[----:B------:R-:W-:Y:S01]  /*0da0*/  FFMA R10, R3, R10, R25 ;  /* 0x0000000a030a7223 */ /* 0x000fe20000000019 */
[C---:B0-----:R-:W-:Y:S01]  /*0db0*/  FFMA R24, R16.reuse, R5, R21 ;  /* 0x0000000510187223 */ /* 0x041fe20000000015 */
[----:B------:R-:W-:Y:S01]  /*0dc0*/  FFMA R18, R16, R7, R18 ;  /* 0x0000000710127223 */ /* 0x000fe20000000012 */
[----:B------:R-:W-:-:S02]  /*0dd0*/  IADD3 R21, PT, PT, R2, 0x200, RZ ;  /* 0x0000020002157810 */ /* 0x000fc40007ffe0ff */
[-C--:B------:R-:W-:Y:S01]  /*0de0*/  FFMA R24, R12, R6.reuse, R24 ;  /* 0x000000060c187223 */ /* 0x080fe20000000018 */
[----:B----4-:R-:W-:Y:S01]  /*0df0*/  FFMA R25, R14, R11, R22 ;  /* 0x0000000b0e197223 */ /* 0x010fe20000000016 */
[C---:B------:R-:W-:Y:S01]  /*0e00*/  FFMA R22, R16.reuse, R6, R23 ;  /* 0x0000000610167223 */ /* 0x040fe20000000017 */
[-C--:B------:R-:W-:Y:S01]  /*0e10*/  FFMA R11, R16, R4.reuse, R20 ;  /* 0x00000004100b7223 */ /* 0x080fe20000000014 */
[----:B------:R-:W-:Y:S01]  /*0e20*/  FFMA R23, R12, R4, R17 ;  /* 0x000000040c177223 */ /* 0x000fe20000000011 */
[----:B------:R-:W-:-:S04]  /*0e30*/  IMAD.WIDE.U32 R16, R27, 0x4, R28 ;  /* 0x000000041b107825 */ /* 0x000fc800078e001c */
[----:B------:R-:W-:Y:S01]  /*0e40*/  FFMA R19, R14, R4, R19 ;  /* 0x000000040e137223 */ /* 0x000fe20000000013 */
[----:B------:R-:W-:-:S04]  /*0e50*/  IMAD.WIDE.U32 R20, R21, 0x4, R28 ;  /* 0x0000000415147825 */ /* 0x000fc800078e001c */
[C---:B------:R-:W-:Y:S01]  /*0e60*/  FFMA R4, R15.reuse, R4, R25 ;  /* 0x000000040f047223 */ /* 0x040fe20000000019 */
[----:B------:R-:W2:Y:S01]  /*0e70*/  LDG.E.CONSTANT R17, desc[UR10][R16.64] ;  /* 0x0000000a10117981 */ /* 0x000ea2000c1e9900 */
[-C--:B------:R-:W-:Y:S01]  /*0e80*/  FFMA R8, R14, R5.reuse, R8 ;  /* 0x000000050e087223 */ /* 0x080fe20000000008 */
[CC--:B------:R-:W-:Y:S01]  /*0e90*/  FFMA R30, R15.reuse, R5.reuse, R19 ;  /* 0x000000050f1e7223 */ /* 0x0c0fe20000000013 */
[-C--:B------:R-:W-:Y:S02]  /*0ea0*/  FFMA R26, R12, R5.reuse, R11 ;  /* 0x000000050c1a7223 */ /* 0x080fe4000000000b */
[-C--:B------:R-:W-:Y:S01]  /*0eb0*/  FFMA R8, R15, R6.reuse, R8 ;  /* 0x000000060f087223 */ /* 0x080fe20000000008 */
[----:B------:R-:W-:Y:S01]  /*0ec0*/  FFMA R11, R3, R5, R23 ;  /* 0x00000005030b7223 */ /* 0x000fe20000000017 */
[----:B------:R0:W3:Y:S01]  /*0ed0*/  LDG.E.CONSTANT R16, desc[UR10][R20.64] ;  /* 0x0000000a14107981 */ /* 0x0000e2000c1e9900 */
[-C--:B------:R-:W-:Y:S01]  /*0ee0*/  FFMA R23, R14, R7.reuse, R10 ;  /* 0x000000070e177223 */ /* 0x080fe2000000000a */
[----:B------:R-:W-:Y:S01]  /*0ef0*/  FFMA R22, R12, R7, R22 ;  /* 0x000000070c167223 */ /* 0x000fe20000000016 */
[----:B-----5:R-:W-:Y:S01]  /*0f00*/  FFMA R19, R13, R5, R4 ;  /* 0x000000050d137223 */ /* 0x020fe20000000004 */
[-C--:B------:R-:W-:Y:S01]  /*0f10*/  FFMA R4, R14, R6.reuse, R9 ;  /* 0x000000060e047223 */ /* 0x080fe20000000009 */
[-C--:B0-----:R-:W-:Y:S01]  /*0f20*/  FFMA R20, R3, R6.reuse, R26 ;  /* 0x0000000603147223 */ /* 0x081fe2000000001a */
[----:B------:R-:W-:Y:S01]  /*0f30*/  FFMA R21, R13, R6, R30 ;  /* 0x000000060d157223 */ /* 0x000fe2000000001e */
[-C--:B------:R-:W-:Y:S01]  /*0f40*/  FFMA R9, R3, R7.reuse, R24 ;  /* 0x0000000703097223 */ /* 0x080fe20000000018 */
[-C--:B------:R-:W-:Y:S01]  /*0f50*/  FFMA R10, R15, R7.reuse, R4 ;  /* 0x000000070f0a7223 */ /* 0x080fe20000000004 */
[----:B------:R-:W-:-:S02]  /*0f60*/  FFMA R8, R13, R7, R8 ;  /* 0x000000070d087223 */ /* 0x000fc40000000008 */
[----:B------:R-:W0:Y:S01]  /*0f70*/  LDS.128 R4, [UR9+0xa0] ;  /* 0x0000a009ff047984 */ /* 0x000e220008000c00 */
[----:B------:R-:W-:-:S05]  /*0f80*/  IADD3 R25, PT, PT, R2, 0x220, RZ ;  /* 0x0000022002197810 */ /* 0x000fca0007ffe0ff */
[----:B------:R-:W-:-:S04]  /*0f90*/  IMAD.WIDE.U32 R24, R25, 0x4, R28 ;  /* 0x0000000419187825 */ /* 0x000fc800078e001c */
[-C--:B0-----:R-:W-:Y:S02]  /*0fa0*/  FFMA R26, R12, R4.reuse, R18 ;  /* 0x000000040c1a7223 */ /* 0x081fe40000000012 */
[----:B------:R0:W4:Y:S01]  /*0fb0*/  LDG.E.CONSTANT R12, desc[UR10][R24.64] ;  /* 0x0000000a180c7981 */ /* 0x000122000c1e9900 */
[----:B------:R-:W-:Y:S01]  /*0fc0*/  IADD3 R27, PT, PT, R2, 0x240, RZ ;  /* 0x00000240021b7810 */ /* 0x000fe20007ffe0ff */
[CC--:B------:R-:W-:Y:S01]  /*0fd0*/  FFMA R18, R3.reuse, R4.reuse, R22 ;  /* 0x0000000403127223 */ /* 0x0c0fe20000000016 */
[----:B------:R-:W-:Y:S01]  /*0fe0*/  FFMA R22, R3, R5, R26 ;  /* 0x0000000503167223 */ /* 0x000fe2000000001a */
[-C--:B------:R-:W-:Y:S01]  /*0ff0*/  FFMA R26, R15, R4.reuse, R23 ;  /* 0x000000040f1a7223 */ /* 0x080fe20000000017 */
[----:B------:R-:W-:Y:S01]  /*1000*/  FFMA R10, R13, R4, R10 ;  /* 0x000000040d0a7223 */ /* 0x000fe2000000000a */
[----:B------:R-:W-:Y:S01]  /*1010*/  FFMA R4, R14, R6, R11 ;  /* 0x000000060e047223 */ /* 0x000fe2000000000b */
[----:B0-----:R-:W-:-:S05]  /*1020*/  IMAD.WIDE.U32 R24, R27, 0x4, R28 ;  /* 0x000000041b187825 */ /* 0x001fca00078e001c */
[----:B------:R0:W5:Y:S02]  /*1030*/  LDG.E.CONSTANT R3, desc[UR10][R24.64] ;  /* 0x0000000a18037981 */ /* 0x000164000c1e9900 */
[----:B0-----:R-:W-:Y:S01]  /*1040*/  FFMA R25, R13, R5, R26 ;  /* 0x000000050d197223 */ /* 0x001fe2000000001a */
[-C--:B------:R-:W-:Y:S01]  /*1050*/  FFMA R26, R14, R7.reuse, R20 ;  /* 0x000000070e1a7223 */ /* 0x080fe20000000014 */
[-C--:B------:R-:W-:Y:S01]  /*1060*/  FFMA R20, R15, R7.reuse, R4 ;  /* 0x000000070f147223 */ /* 0x080fe20000000004 */
[----:B------:R-:W-:Y:S01]  /*1070*/  IADD3 R31, PT, PT, R2, 0x280, RZ ;  /* 0x00000280021f7810 */ /* 0x000fe20007ffe0ff */
[C---:B--2---:R-:W-:Y:S01]  /*1080*/  FFMA R11, R17.reuse, R6, R19 ;  /* 0x00000006110b7223 */ /* 0x044fe20000000013 */
[----:B------:R-:W-:-:S03]  /*1090*/  FFMA R21, R17, R7, R21 ;  /* 0x0000000711157223 */ /* 0x000fc60000000015 */
        /* <DEDUP_REMOVED lines=11> */
[CC--:B------:R-:W-:Y:S01]  /*1150*/  FFMA R27, R17.reuse, R4.reuse, R8 ;  /* 0x00000004111b7223 */ /* 0x0c0fe20000000008 */
[-C--:B------:R-:W-:Y:S01]  /*1160*/  FFMA R15, R17, R5.reuse, R10 ;  /* 0x00000005110f7223 */ /* 0x080fe2000000000a */
[C---:B----4-:R-:W-:Y:S01]  /*1170*/  FFMA R21, R12.reuse, R4, R11 ;  /* 0x000000040c157223 */ /* 0x050fe2000000000b */
[----:B------:R-:W-:-:S02]  /*1180*/  FFMA R20, R12, R5, R9 ;  /* 0x000000050c147223 */ /* 0x000fc40000000009 */
[----:B------:R-:W0:Y:S01]  /*1190*/  LDS.128 R8, [UR9+0xc0] ;  /* 0x0000c009ff087984 */ /* 0x000e220008000c00 */
[-C--:B------:R-:W-:Y:S01]  /*11a0*/  FFMA R24, R13, R5.reuse, R24 ;  /* 0x000000050d187223 */ /* 0x080fe20000000018 */
[----:B------:R-:W-:Y:S01]  /*11b0*/  FFMA R27, R16, R5, R27 ;  /* 0x00000005101b7223 */ /* 0x000fe2000000001b */
[----:B------:R-:W-:Y:S01]  /*11c0*/  IADD3 R5, PT, PT, R2, 0x260, RZ ;  /* 0x0000026002057810 */ /* 0x000fe20007ffe0ff */
[----:B------:R-:W-:-:S04]  /*11d0*/  FFMA R26, R16, R6, R15 ;  /* 0x00000006101a7223 */ /* 0x000fc8000000000f */
[----:B------:R-:W-:-:S04]  /*11e0*/  IMAD.WIDE.U32 R4, R5, 0x4, R28 ;  /* 0x0000000405047825 */ /* 0x000fc800078e001c */
[-C--:B------:R-:W-:Y:S01]  /*11f0*/  FFMA R19, R13, R6.reuse, R22 ;  /* 0x000000060d137223 */ /* 0x080fe20000000016 */
[-C--:B------:R-:W-:Y:S01]  /*1200*/  FFMA R25, R17, R6.reuse, R25 ;  /* 0x0000000611197223 */ /* 0x080fe20000000019 */
[----:B------:R1:W2:Y:S01]  /*1210*/  LDG.E.CONSTANT R15, desc[UR10][R4.64] ;  /* 0x0000000a040f7981 */ /* 0x0002a2000c1e9900 */
[----:B------:R-:W-:Y:S02]  /*1220*/  FFMA R22, R12, R6, R27 ;  /* 0x000000060c167223 */ /* 0x000fe4000000001b */
[----:B------:R-:W-:Y:S01]  /*1230*/  FFMA R25, R16, R7, R25 ;  /* 0x0000000710197223 */ /* 0x000fe20000000019 */
[----:B-1----:R-:W-:-:S04]  /*1240*/  IMAD.WIDE.U32 R4, R31, 0x4, R28 ;  /* 0x000000041f047825 */ /* 0x002fc800078e001c */
[----:B0-----:R-:W-:Y:S01]  /*1250*/  FFMA R27, R17, R9, R14 ;  /* 0x00000009111b7223 */ /* 0x001fe2000000000e */
[-C--:B------:R-:W-:Y:S01]  /*1260*/  FFMA R9, R13, R7.reuse, R18 ;  /* 0x000000070d097223 */ /* 0x080fe20000000012 */
[----:B------:R0:W3:Y:S01]  /*1270*/  LDG.E.CONSTANT R14, desc[UR10][R4.64] ;  /* 0x0000000a040e7981 */ /* 0x0000e2000c1e9900 */
[----:B------:R-:W-:-:S03]  /*1280*/  FFMA R18, R12, R7, R26 ;  /* 0x000000070c127223 */ /* 0x000fc6000000001a */
[----:B0-----:R-:W0:Y:S01]  /*1290*/  LDS.128 R4, [UR9+0xd0] ;  /* 0x0000d009ff047984 */ /* 0x001e220008000c00 */
[----:B------:R-:W-:Y:S01]  /*12a0*/  FFMA R26, R13, R8, R23 ;  /* 0x000000080d1a7223 */ /* 0x000fe20000000017 */
[C---:B------:R-:W-:Y:S01]  /*12b0*/  FFMA R13, R17.reuse, R10, R24 ;  /* 0x0000000a110d7223 */ /* 0x040fe20000000018 */
[----:B------:R-:W-:Y:S01]  /*12c0*/  FFMA R24, R12, R8, R25 ;  /* 0x000000080c187223 */ /* 0x000fe20000000019 */
[----:B------:R-:W-:Y:S01]  /*12d0*/  FFMA R27, R16, R10, R27 ;  /* 0x0000000a101b7223 */ /* 0x000fe2000000001b */
[----:B------:R-:W-:-:S03]  /*12e0*/  FFMA R23, R17, R11, R19 ;  /* 0x0000000b11177223 */ /* 0x000fc60000000013 */
[-C--:B------:R-:W-:Y:S01]  /*12f0*/  FFMA R19, R12, R11.reuse, R27 ;  /* 0x0000000b0c137223 */ /* 0x080fe2000000001b */
[C---:B------:R-:W-:Y:S01]  /*1300*/  FFMA R13, R16.reuse, R11, R13 ;  /* 0x0000000b100d7223 */ /* 0x040fe2000000000d */
[CC--:B0-----:R-:W-:Y:S01]  /*1310*/  FFMA R8, R17.reuse, R4.reuse, R9 ;  /* 0x0000000411087223 */ /* 0x0c1fe20000000009 */
[----:B------:R-:W-:Y:S01]  /*1320*/  FFMA R17, R17, R5, R26 ;  /* 0x0000000511117223 */ /* 0x000fe2000000001a */
[----:B------:R-:W-:-:S03]  /*1330*/  FFMA R30, R16, R4, R23 ;  /* 0x00000004101e7223 */ /* 0x000fc60000000017 */
[----:B------:R-:W-:Y:S01]  /*1340*/  FFMA R27, R16, R6, R17 ;  /* 0x00000006101b7223 */ /* 0x000fe20000000011 */
[----:B------:R-:W-:Y:S01]  /*1350*/  IADD3 R17, PT, PT, R2, 0x2a0, RZ ;  /* 0x000002a002117810 */ /* 0x000fe20007ffe0ff */
[-C--:B------:R-:W-:Y:S01]  /*1360*/  FFMA R26, R16, R5.reuse, R8 ;  /* 0x00000005101a7223 */ /* 0x080fe20000000008 */
[----:B------:R-:W-:Y:S01]  /*1370*/  FFMA R25, R12, R5, R30 ;  /* 0x000000050c197223 */ /* 0x000fe2000000001e */
[----:B------:R-:W-:Y:S01]  /*1380*/  IADD3 R5, PT, PT, R2, 0x2c0, RZ ;  /* 0x000002c002057810 */ /* 0x000fe20007ffe0ff */
[----:B------:R-:W-:Y:S01]  /*1390*/  FFMA R23, R12, R4, R13 ;  /* 0x000000040c177223 */ /* 0x000fe2000000000d */
[--C-:B------:R-:W-:Y:S01]  /*13a0*/  IMAD.WIDE.U32 R16, R17, 0x4, R28.reuse ;  /* 0x0000000411107825 */ /* 0x100fe200078e001c */
[----:B------:R-:W5:Y:S03]  /*13b0*/  LDS.128 R8, [UR9+0xe0] ;  /* 0x0000e009ff087984 */ /* 0x000f660008000c00 */
[----:B------:R-:W-:-:S02]  /*13c0*/  IMAD.WIDE.U32 R4, R5, 0x4, R28 ;  /* 0x0000000405047825 */ /* 0x000fc400078e001c */
[----:B------:R-:W4:Y:S04]  /*13d0*/  LDG.E.CONSTANT R16, desc[UR10][R16.64] ;  /* 0x0000000a10107981 */ /* 0x000f28000c1e9900 */
[----:B------:R0:W4:Y:S01]  /*13e0*/  LDG.E.CONSTANT R17, desc[UR10][R4.64] ;  /* 0x0000000a04117981 */ /* 0x000122000c1e9900 */
[----:B------:R-:W-:-:S05]  /*13f0*/  IADD3 R13, PT, PT, R2, 0x2e0, RZ ;  /* 0x000002e0020d7810 */ /* 0x000fca0007ffe0ff */
[----:B0-----:R-:W-:-:S05]  /*1400*/  IMAD.WIDE.U32 R4, R13, 0x4, R28 ;  /* 0x000000040d047825 */ /* 0x001fca00078e001c */
[----:B------:R0:W4:Y:S01]  /*1410*/  LDG.E.CONSTANT R13, desc[UR10][R4.64] ;  /* 0x0000000a040d7981 */ /* 0x000122000c1e9900 */
[C---:B------:R-:W-:Y:S01]  /*1420*/  FFMA R26, R12.reuse, R6, R26 ;  /* 0x000000060c1a7223 */ /* 0x040fe2000000001a */
[----:B------:R-:W-:Y:S02]  /*1430*/  FFMA R12, R12, R7, R27 ;  /* 0x000000070c0c7223 */ /* 0x000fe4000000001b */
[----:B0-----:R-:W0:Y:S01]  /*1440*/  LDS.128 R4, [UR9+0xf0] ;  /* 0x0000f009ff047984 */ /* 0x001e220008000c00 */
[C---:B-----5:R-:W-:Y:S01]  /*1450*/  FFMA R8, R3.reuse, R8, R21 ;  /* 0x0000000803087223 */ /* 0x060fe20000000015 */
[C---:B------:R-:W-:Y:S01]  /*1460*/  FFMA R20, R3.reuse, R9, R20 ;  /* 0x0000000903147223 */ /* 0x040fe20000000014 */
[C---:B------:R-:W-:Y:S01]  /*1470*/  FFMA R22, R3.reuse, R10, R22 ;  /* 0x0000000a03167223 */ /* 0x040fe20000000016 */
[C---:B------:R-:W-:Y:S01]  /*1480*/  FFMA R18, R3.reuse, R11, R18 ;  /* 0x0000000b03127223 */ /* 0x040fe20000000012 */
[C---:B0-----:R-:W-:Y:S01]  /*1490*/  FFMA R24, R3.reuse, R4, R24 ;  /* 0x0000000403187223 */ /* 0x041fe20000000018 */
[----:B------:R-:W-:Y:S01]  /*14a0*/  FFMA R19, R3, R7, R19 ;  /* 0x0000000703137223 */ /* 0x000fe20000000013 */
[C---:B--2---:R-:W-:Y:S01]  /*14b0*/  FFMA R9, R15.reuse, R9, R8 ;  /* 0x000000090f097223 */ /* 0x044fe20000000008 */
[C---:B------:R-:W-:Y:S01]  /*14c0*/  FFMA R27, R15.reuse, R10, R20 ;  /* 0x0000000a0f1b7223 */ /* 0x040fe20000000014 */
[----:B------:R-:W-:-:S02]  /*14d0*/  FFMA R21, R15, R4, R18 ;  /* 0x000000040f157223 */ /* 0x000fc40000000012 */
[C---:B---3--:R-:W-:Y:S01]  /*14e0*/  FFMA R20, R14.reuse, R10, R9 ;  /* 0x0000000a0e147223 */ /* 0x048fe20000000009 */
[-C--:B------:R-:W-:Y:S01]  /*14f0*/  FFMA R9, R15, R11.reuse, R22 ;  /* 0x0000000b0f097223 */ /* 0x080fe20000000016 */
[----:B------:R-:W-:-:S03]  /*1500*/  FFMA R27, R14, R11, R27 ;  /* 0x0000000b0e1b7223 */ /* 0x000fc6000000001b */
[C---:B------:R-:W-:Y:S02]  /*1510*/  FFMA R18, R14.reuse, R4, R9 ;  /* 0x000000040e127223 */ /* 0x040fe40000000009 */
[----:B------:R-:W0:Y:S01]  /*1520*/  LDS.128 R8, [UR9+0x100] ;  /* 0x00010009ff087984 */ /* 0x000e220008000c00 */
[-C--:B------:R-:W-:Y:S01]  /*1530*/  FFMA R31, R15, R5.reuse, R24 ;  /* 0x000000050f1f7223 */ /* 0x080fe20000000018 */
[----:B------:R-:W-:-:S03]  /*1540*/  FFMA R21, R14, R5, R21 ;  /* 0x000000050e157223 */ /* 0x000fc60000000015 */
[----:B------:R-:W-:Y:S01]  /*1550*/  FFMA R22, R14, R6, R31 ;  /* 0x000000060e167223 */ /* 0x000fe2000000001f */
[-C--:B0-----:R-:W-:Y:S01]  /*1560*/  FFMA R23, R3, R8.reuse, R23 ;  /* 0x0000000803177223 */ /* 0x081fe20000000017 */
[-C--:B------:R-:W-:Y:S01]  /*1570*/  FFMA R19, R15, R8.reuse, R19 ;  /* 0x000000080f137223 */ /* 0x080fe20000000013 */
[C---:B----4-:R-:W-:Y:S01]  /*1580*/  FFMA R7, R16.reuse, R7, R20 ;  /* 0x0000000710077223 */ /* 0x050fe20000000014 */
[----:B------:R-:W-:-:S03]  /*1590*/  FFMA R27, R16, R8, R27 ;  /* 0x00000008101b7223 */ /* 0x000fc6000000001b */
[----:B------:R-:W-:Y:S02]  /*15a0*/  FFMA R8, R17, R8, R7 ;  /* 0x0000000811087223 */ /* 0x000fe40000000007 */
[----:B------:R-:W0:Y:S01]  /*15b0*/  LDS.128 R4, [UR9+0x110] ;  /* 0x00011009ff047984 */ /* 0x000e220008000c00 */
[C---:B------:R-:W-:Y:S01]  /*15c0*/  FFMA R25, R3.reuse, R9, R25 ;  /* 0x0000000903197223 */ /* 0x040fe20000000019 */
[CC--:B------:R-:W-:Y:S01]  /*15d0*/  FFMA R26, R3.reuse, R10.reuse, R26 ;  /* 0x0000000a031a7223 */ /* 0x0c0fe2000000001a */
[----:B------:R-:W-:Y:S01]  /*15e0*/  FFMA R20, R3, R11, R12 ;  /* 0x0000000b03147223 */ /* 0x000fe2000000000c */
[CC--:B------:R-:W-:Y:S01]  /*15f0*/  FFMA R3, R15.reuse, R9.reuse, R23 ;  /* 0x000000090f037223 */ /* 0x0c0fe20000000017 */
[-C--:B------:R-:W-:Y:S01]  /*1600*/  FFMA R12, R16, R9.reuse, R18 ;  /* 0x00000009100c7223 */ /* 0x080fe20000000012 */
[-C--:B------:R-:W-:Y:S01]  /*1610*/  FFMA R24, R15, R10.reuse, R25 ;  /* 0x0000000a0f187223 */ /* 0x080fe20000000019 */
[CC--:B------:R-:W-:Y:S01]  /*1620*/  FFMA R27, R17.reuse, R9.reuse, R27 ;  /* 0x00000009111b7223 */ /* 0x0c0fe2000000001b */
[-C--:B------:R-:W-:Y:S01]  /*1630*/  FFMA R18, R14, R10.reuse, R3 ;  /* 0x0000000a0e127223 */ /* 0x080fe20000000003 */
[-C--:B------:R-:W-:Y:S01]  /*1640*/  FFMA R3, R16, R10.reuse, R21 ;  /* 0x0000000a10037223 */ /* 0x080fe20000000015 */
[-C--:B------:R-:W-:Y:S01]  /*1650*/  FFMA R12, R17, R10.reuse, R12 ;  /* 0x0000000a110c7223 */ /* 0x080fe2000000000c */
[----:B------:R-:W-:Y:S01]  /*1660*/  IADD3 R25, PT, PT, R2, 0x300, RZ ;  /* 0x0000030002197810 */ /* 0x000fe20007ffe0ff */
[-C--:B------:R-:W-:Y:S01]  /*1670*/  FFMA R19, R14, R9.reuse, R19 ;  /* 0x000000090e137223 */ /* 0x080fe20000000013 */
[C---:B------:R-:W-:Y:S01]  /*1680*/  FFMA R23, R13.reuse, R9, R8 ;  /* 0x000000090d177223 */ /* 0x040fe20000000008 */
[-C--:B------:R-:W-:Y:S01]  /*1690*/  FFMA R8, R16, R11.reuse, R22 ;  /* 0x0000000b10087223 */ /* 0x080fe20000000016 */
[----:B------:R-:W-:Y:S01]  /*16a0*/  FFMA R21, R13, R10, R27 ;  /* 0x0000000a0d157223 */ /* 0x000fe2000000001b */
[-C--:B------:R-:W-:Y:S01]  /*16b0*/  FFMA R26, R15, R11.reuse, R26 ;  /* 0x0000000b0f1a7223 */ /* 0x080fe2000000001a */
[-C--:B------:R-:W-:Y:S01]  /*16c0*/  FFMA R24, R14, R11.reuse, R24 ;  /* 0x0000000b0e187223 */ /* 0x080fe20000000018 */
[-C--:B------:R-:W-:Y:S01]  /*16d0*/  FFMA R9, R17, R11.reuse, R3 ;  /* 0x0000000b11097223 */ /* 0x080fe20000000003 */
[----:B------:R-:W-:Y:S01]  /*16e0*/  FFMA R22, R13, R11, R12 ;  /* 0x0000000b0d167223 */ /* 0x000fe2000000000c */
[----:B------:R-:W-:Y:S01]  /*16f0*/  IMAD.WIDE.U32 R10, R25, 0x4, R28 ;  /* 0x00000004190a7825 */ /* 0x000fe200078e001c */
[----:B------:R-:W-:-:S02]  /*1700*/  IADD3 R3, PT, PT, R2, 0x320, RZ ;  /* 0x0000032002037810 */ /* 0x000fc40007ffe0ff */
[----:B------:R-:W-:Y:S02]  /*1710*/  IADD3 R25, PT, PT, R2, 0x340, RZ ;  /* 0x0000034002197810 */ /* 0x000fe40007ffe0ff */
[----:B------:R1:W2:Y:S02]  /*1720*/  LDG.E.CONSTANT R12, desc[UR10][R10.64] ;  /* 0x0000000a0a0c7981 */ /* 0x0002a4000c1e9900 */
[----:B-1----:R-:W-:-:S05]  /*1730*/  IMAD.WIDE.U32 R10, R3, 0x4, R28 ;  /* 0x00000004030a7825 */ /* 0x002fca00078e001c */
[----:B------:R1:W3:Y:S01]  /*1740*/  LDG.E.CONSTANT R3, desc[UR10][R10.64] ;  /* 0x0000000a0a037981 */ /* 0x0002e2000c1e9900 */
[----:B0-----:R-:W-:Y:S01]  /*1750*/  FFMA R30, R15, R4, R20 ;  /* 0x000000040f1e7223 */ /* 0x001fe20000000014 */
[----:B-1----:R-:W-:-:S05]  /*1760*/  IMAD.WIDE.U32 R10, R25, 0x4, R28 ;  /* 0x00000004190a7825 */ /* 0x002fca00078e001c */
[----:B------:R0:W4:Y:S01]  /*1770*/  LDG.E.CONSTANT R20, desc[UR10][R10.64] ;  /* 0x0000000a0a147981 */ /* 0x000122000c1e9900 */
[-C--:B------:R-:W-:Y:S01]  /*1780*/  FFMA R8, R17, R4.reuse, R8 ;  /* 0x0000000411087223 */ /* 0x080fe20000000008 */
[CC--:B------:R-:W-:Y:S01]  /*1790*/  FFMA R26, R14.reuse, R4.reuse, R26 ;  /* 0x000000040e1a7223 */ /* 0x0c0fe2000000001a */
[-C--:B------:R-:W-:Y:S01]  /*17a0*/  FFMA R15, R14, R5.reuse, R30 ;  /* 0x000000050e0f7223 */ /* 0x080fe2000000001e */
[C---:B------:R-:W-:Y:S01]  /*17b0*/  FFMA R4, R13.reuse, R4, R9 ;  /* 0x000000040d047223 */ /* 0x040fe20000000009 */
[----:B------:R-:W-:Y:S02]  /*17c0*/  FFMA R5, R13, R5, R8 ;  /* 0x000000050d057223 */ /* 0x000fe40000000008 */
[----:B0-----:R-:W0:Y:S01]  /*17d0*/  LDS.128 R8, [UR9+0x120] ;  /* 0x00012009ff087984 */ /* 0x001e220008000c00 */
[C---:B------:R-:W-:Y:S01]  /*17e0*/  FFMA R14, R16.reuse, R6, R19 ;  /* 0x00000006100e7223 */ /* 0x040fe20000000013 */
[----:B------:R-:W-:-:S03]  /*17f0*/  FFMA R18, R16, R7, R18 ;  /* 0x0000000710127223 */ /* 0x000fc60000000012 */
[CC--:B------:R-:W-:Y:S01]  /*1800*/  FFMA R14, R17.reuse, R7.reuse, R14 ;  /* 0x00000007110e7223 */ /* 0x0c0fe2000000000e */
[----:B------:R-:W-:Y:S01]  /*1810*/  IADD3 R31, PT, PT, R2, 0x360, RZ ;  /* 0x00000360021f7810 */ /* 0x000fe20007ffe0ff */
[-C--:B0-----:R-:W-:Y:S01]  /*1820*/  FFMA R24, R16, R8.reuse, R24 ;  /* 0x0000000810187223 */ /* 0x081fe20000000018 */
[-C--:B------:R-:W-:Y:S01]  /*1830*/  FFMA R18, R17, R8.reuse, R18 ;  /* 0x0000000811127223 */ /* 0x080fe20000000012 */
[----:B------:R-:W-:Y:S01]  /*1840*/  FFMA R14, R13, R8, R14 ;  /* 0x000000080d0e7223 */ /* 0x000fe2000000000e */
[----:B------:R-:W-:Y:S01]  /*1850*/  IADD3 R25, PT, PT, R2, 0x3a0, RZ ;  /* 0x000003a002197810 */ /* 0x000fe20007ffe0ff */
[C---:B--2---:R-:W-:Y:S01]  /*1860*/  FFMA R30, R12.reuse, R6, R23 ;  /* 0x000000060c1e7223 */ /* 0x044fe20000000017 */
[----:B------:R-:W-:Y:S01]  /*1870*/  FFMA R6, R12, R7, R21 ;  /* 0x000000070c067223 */ /* 0x000fe20000000015 */
[CC--:B------:R-:W-:Y:S01]  /*1880*/  FFMA R21, R16.reuse, R9.reuse, R26 ;  /* 0x0000000910157223 */ /* 0x0c0fe2000000001a */
[----:B------:R-:W-:Y:S01]  /*1890*/  FFMA R26, R16, R10, R15 ;  /* 0x0000000a101a7223 */ /* 0x000fe2000000000f */
[C---:B------:R-:W-:Y:S01]  /*18a0*/  FFMA R22, R12.reuse, R8, R22 ;  /* 0x000000080c167223 */ /* 0x040fe20000000016 */
[-C--:B------:R-:W-:Y:S01]  /*18b0*/  FFMA R4, R12, R9.reuse, R4 ;  /* 0x000000090c047223 */ /* 0x080fe20000000004 */
[C---:B------:R-:W-:Y:S01]  /*18c0*/  FFMA R16, R17.reuse, R9, R24 ;  /* 0x0000000911107223 */ /* 0x040fe20000000018 */
[C---:B------:R-:W-:Y:S01]  /*18d0*/  FFMA R21, R17.reuse, R10, R21 ;  /* 0x0000000a11157223 */ /* 0x040fe20000000015 */
[----:B------:R-:W-:Y:S01]  /*18e0*/  FFMA R17, R17, R11, R26 ;  /* 0x0000000b11117223 */ /* 0x000fe2000000001a */
[C---:B---3--:R-:W-:Y:S01]  /*18f0*/  FFMA R7, R3.reuse, R7, R30 ;  /* 0x0000000703077223 */ /* 0x048fe2000000001e */
[C---:B------:R-:W-:Y:S01]  /*1900*/  FFMA R15, R3.reuse, R8, R6 ;  /* 0x00000008030f7223 */ /* 0x040fe20000000006 */
[CC--:B------:R-:W-:Y:S01]  /*1910*/  FFMA R19, R3.reuse, R9.reuse, R22 ;  /* 0x0000000903137223 */ /* 0x0c0fe20000000016 */
[----:B------:R-:W-:Y:S01]  /*1920*/  FFMA R23, R3, R10, R4 ;  /* 0x0000000a03177223 */ /* 0x000fe20000000004 */
[C---:B----4-:R-:W-:Y:S01]  /*1930*/  FFMA R24, R20.reuse, R8, R7 ;  /* 0x0000000814187223 */ /* 0x050fe20000000007 */
[-C--:B------:R-:W-:Y:S01]  /*1940*/  FFMA R8, R13, R9.reuse, R18 ;  /* 0x000000090d087223 */ /* 0x080fe20000000012 */
[----:B------:R-:W-:Y:S01]  /*1950*/  FFMA R26, R20, R9, R15 ;  /* 0x00000009141a7223 */ /* 0x000fe2000000000f */
[----:B------:R-:W-:-:S02]  /*1960*/  FFMA R9, R12, R10, R5 ;  /* 0x0000000a0c097223 */ /* 0x000fc40000000005 */
[----:B------:R-:W0:Y:S01]  /*1970*/  LDS.128 R4, [UR9+0x130] ;  /* 0x00013009ff047984 */ /* 0x000e220008000c00 */
[----:B------:R-:W-:Y:S01]  /*1980*/  IMAD.WIDE.U32 R30, R31, 0x4, R28 ;  /* 0x000000041f1e7825 */ /* 0x000fe200078e001c */
[----:B------:R-:W-:-:S04]  /*1990*/  IADD3 R15, PT, PT, R2, 0x380, RZ ;  /* 0x00000380020f7810 */ /* 0x000fc80007ffe0ff */
[----:B------:R1:W2:Y:S02]  /*19a0*/  LDG.E.CONSTANT R18, desc[UR10][R30.64] ;  /* 0x0000000a1e127981 */ /* 0x0002a4000c1e9900 */
[----:B-1----:R-:W-:-:S05]  /*19b0*/  IMAD.WIDE.U32 R30, R15, 0x4, R28 ;  /* 0x000000040f1e7825 */ /* 0x002fca00078e001c */
[----:B------:R1:W3:Y:S01]  /*19c0*/  LDG.E.CONSTANT R15, desc[UR10][R30.64] ;  /* 0x0000000a1e0f7981 */ /* 0x0002e2000c1e9900 */
[-C--:B------:R-:W-:Y:S01]  /*19d0*/  FFMA R16, R13, R10.reuse, R16 ;  /* 0x0000000a0d107223 */ /* 0x080fe20000000010 */
[C---:B------:R-:W-:Y:S01]  /*19e0*/  FFMA R19, R20.reuse, R10, R19 ;  /* 0x0000000a14137223 */ /* 0x040fe20000000013 */
[-C--:B------:R-:W-:Y:S01]  /*19f0*/  FFMA R9, R3, R11.reuse, R9 ;  /* 0x0000000b03097223 */ /* 0x080fe20000000009 */
[----:B------:R-:W-:Y:S01]  /*1a00*/  FFMA R23, R20, R11, R23 ;  /* 0x0000000b14177223 */ /* 0x000fe20000000017 */
[----:B-1----:R-:W-:-:S04]  /*1a10*/  IMAD.WIDE.U32 R30, R25, 0x4, R28 ;  /* 0x00000004191e7825 */ /* 0x002fc800078e001c */
[C---:B0-----:R-:W-:Y:S01]  /*1a20*/  FFMA R10, R12.reuse, R5, R14 ;  /* 0x000000050c0a7223 */ /* 0x041fe2000000000e */
[----:B------:R-:W-:Y:S01]  /*1a30*/  FFMA R5, R13, R11, R21 ;  /* 0x0000000b0d057223 */ /* 0x000fe20000000015 */
[----:B------:R0:W4:Y:S01]  /*1a40*/  LDG.E.CONSTANT R14, desc[UR10][R30.64] ;  /* 0x0000000a1e0e7981 */ /* 0x000122000c1e9900 */
[-C--:B------:R-:W-:Y:S01]  /*1a50*/  FFMA R22, R12, R6.reuse, R8 ;  /* 0x000000060c167223 */ /* 0x080fe20000000008 */
[----:B------:R-:W-:Y:S01]  /*1a60*/  FFMA R21, R3, R6, R10 ;  /* 0x0000000603157223 */ /* 0x000fe2000000000a */
[-C--:B------:R-:W-:Y:S02]  /*1a70*/  FFMA R27, R20, R4.reuse, R9 ;  /* 0x00000004141b7223 */ /* 0x080fe40000000009 */
[----:B------:R-:W0:Y:S01]  /*1a80*/  LDS.128 R8, [UR9+0x140] ;  /* 0x00014009ff087984 */ /* 0x000e220008000c00 */
[----:B------:R-:W-:Y:S01]  /*1a90*/  FFMA R17, R13, R4, R17 ;  /* 0x000000040d117223 */ /* 0x000fe20000000011 */
[----:B------:R-:W-:Y:S01]  /*1aa0*/  IADD3 R13, PT, PT, R2, 0x3c0, RZ ;  /* 0x000003c0020d7810 */ /* 0x000fe20007ffe0ff */
[-C--:B------:R-:W-:Y:S01]  /*1ab0*/  FFMA R16, R12, R7.reuse, R16 ;  /* 0x000000070c107223 */ /* 0x080fe20000000010 */
[-C--:B------:R-:W-:Y:S01]  /*1ac0*/  FFMA R22, R3, R7.reuse, R22 ;  /* 0x0000000703167223 */ /* 0x080fe20000000016 */
[----:B------:R-:W-:Y:S01]  /*1ad0*/  FFMA R21, R20, R7, R21 ;  /* 0x0000000714157223 */ /* 0x000fe20000000015 */
[----:B------:R-:W-:Y:S01]  /*1ae0*/  IADD3 R25, PT, PT, R2, 0x3e0, RZ ;  /* 0x000003e002197810 */ /* 0x000fe20007ffe0ff */
[----:B------:R-:W-:-:S05]  /*1af0*/  IMAD.WIDE.U32 R6, R13, 0x4, R28 ;  /* 0x000000040d067825 */ /* 0x000fca00078e001c */
[----:B------:R1:W5:Y:S01]  /*1b00*/  LDG.E.CONSTANT R13, desc[UR10][R6.64] ;  /* 0x0000000a060d7981 */ /* 0x000362000c1e9900 */
[----:B0-----:R-:W-:Y:S01]  /*1b10*/  FFMA R30, R12, R8, R5 ;  /* 0x000000080c1e7223 */ /* 0x001fe20000000005 */
[----:B------:R-:W-:Y:S01]  /*1b20*/  IMAD.WIDE.U32 R4, R25, 0x4, R28 ;  /* 0x0000000419047825 */ /* 0x000fe200078e001c */
[----:B------:R-:W-:-:S03]  /*1b30*/  IADD3 R25, PT, PT, R2, 0x400, RZ ;  /* 0x0000040002197810 */ /* 0x000fc60007ffe0ff */
[----:B------:R-:W-:Y:S02]  /*1b40*/  FFMA R17, R12, R9, R17 ;  /* 0x000000090c117223 */ /* 0x000fe40000000011 */
[----:B------:R0:W5:Y:S01]  /*1b50*/  LDG.E.CONSTANT R12, desc[UR10][R4.64] ;  /* 0x0000000a040c7981 */ /* 0x000162000c1e9900 */
[----:B-1----:R-:W-:-:S04]  /*1b60*/  IMAD.WIDE.U32 R6, R25, 0x4, R28 ;  /* 0x0000000419067825 */ /* 0x002fc800078e001c */
[C---:B------:R-:W-:Y:S01]  /*1b70*/  FFMA R16, R3.reuse, R8, R16 ;  /* 0x0000000803107223 */ /* 0x040fe20000000010 */
[C---:B0-----:R-:W-:Y:S01]  /*1b80*/  FFMA R4, R3.reuse, R9, R30 ;  /* 0x0000000903047223 */ /* 0x041fe2000000001e */
[----:B------:R-:W-:Y:S02]  /*1b90*/  FFMA R30, R3, R10, R17 ;  /* 0x0000000a031e7223 */ /* 0x000fe40000000011 */
[----:B------:R0:W5:Y:S01]  /*1ba0*/  LDG.E.CONSTANT R3, desc[UR10][R6.64] ;  /* 0x0000000a06037981 */ /* 0x000162000c1e9900 */
[C---:B------:R-:W-:Y:S02]  /*1bb0*/  IADD3 R17, PT, PT, R2.reuse, 0x420, RZ ;  /* 0x0000042002117810 */ /* 0x040fe40007ffe0ff */
[----:B------:R-:W-:-:S03]  /*1bc0*/  IADD3 R5, PT, PT, R2, 0x440, RZ ;  /* 0x0000044002057810 */ /* 0x000fc60007ffe0ff */
[----:B0-----:R-:W-:-:S05]  /*1bd0*/  IMAD.WIDE.U32 R6, R17, 0x4, R28 ;  /* 0x0000000411067825 */ /* 0x001fca00078e001c */
[----:B------:R0:W5:Y:S01]  /*1be0*/  LDG.E.CONSTANT R17, desc[UR10][R6.64] ;  /* 0x0000000a06117981 */ /* 0x000162000c1e9900 */
[----:B------:R-:W-:Y:S01]  /*1bf0*/  FFMA R25, R20, R9, R16 ;  /* 0x0000000914197223 */ /* 0x000fe20000000010 */
[----:B0-----:R-:W-:-:S05]  /*1c00*/  IMAD.WIDE.U32 R6, R5, 0x4, R28 ;  /* 0x0000000405067825 */ /* 0x001fca00078e001c */
[----:B------:R-:W5:Y:S01]  /*1c10*/  LDG.E.CONSTANT R16, desc[UR10][R6.64] ;  /* 0x0000000a06107981 */ /* 0x000f62000c1e9900 */
[----:B------:R-:W-:-:S05]  /*1c20*/  IADD3 R5, PT, PT, R2, 0x460, RZ ;  /* 0x0000046002057810 */ /* 0x000fca0007ffe0ff */
[----:B------:R-:W-:-:S05]  /*1c30*/  IMAD.WIDE.U32 R28, R5, 0x4, R28 ;  /* 0x00000004051c7825 */ /* 0x000fca00078e001c */
[----:B------:R0:W5:Y:S02]  /*1c40*/  LDG.E.CONSTANT R2, desc[UR10][R28.64] ;  /* 0x0000000a1c027981 */ /* 0x000164000c1e9900 */
[C---:B0-----:R-:W-:Y:S02]  /*1c50*/  FFMA R28, R20.reuse, R10, R4 ;  /* 0x0000000a141c7223 */ /* 0x041fe40000000004 */
[----:B------:R-:W2:Y:S01]  /*1c60*/  LDS.128 R4, [UR9+0x150] ;  /* 0x00015009ff047984 */ /* 0x000ea20008000c00 */
[C---:B------:R-:W-:Y:S01]  /*1c70*/  FFMA R22, R20.reuse, R8, R22 ;  /* 0x0000000814167223 */ /* 0x040fe20000000016 */
[----:B------:R-:W-:Y:S02]  /*1c80*/  FFMA R30, R20, R11, R30 ;  /* 0x0000000b141e7223 */ /* 0x000fe4000000001e */
[----:B------:R-:W0:Y:S01]  /*1c90*/  LDS.128 R8, [UR9+0x160] ;  /* 0x00016009ff087984 */ /* 0x000e220008000c00 */
[C---:B--2---:R-:W-:Y:S01]  /*1ca0*/  FFMA R4, R18.reuse, R4, R24 ;  /* 0x0000000412047223 */ /* 0x044fe20000000018 */
[C---:B------:R-:W-:Y:S01]  /*1cb0*/  FFMA R26, R18.reuse, R5, R26 ;  /* 0x00000005121a7223 */ /* 0x040fe2000000001a */
[----:B------:R-:W-:-:S02]  /*1cc0*/  FFMA R23, R18, R7, R23 ;  /* 0x0000000712177223 */ /* 0x000fc40000000017 */
[C---:B---3--:R-:W-:Y:S01]  /*1cd0*/  FFMA R5, R15.reuse, R5, R4 ;  /* 0x000000050f057223 */ /* 0x048fe20000000004 */
[-C--:B------:R-:W-:Y:S01]  /*1ce0*/  FFMA R4, R18, R6.reuse, R19 ;  /* 0x0000000612047223 */ /* 0x080fe20000000013 */
[----:B------:R-:W-:-:S03]  /*1cf0*/  FFMA R26, R15, R6, R26 ;  /* 0x000000060f1a7223 */ /* 0x000fc6000000001a */
[----:B------:R-:W-:Y:S01]  /*1d00*/  FFMA R19, R15, R7, R4 ;  /* 0x000000070f137223 */ /* 0x000fe20000000004 */
[----:B0-----:R-:W-:-:S04]  /*1d10*/  FFMA R4, R18, R8, R27 ;  /* 0x0000000812047223 */ /* 0x001fc8000000001b */
[C---:B------:R-:W-:Y:S01]  /*1d20*/  FFMA R27, R15.reuse, R9, R4 ;  /* 0x000000090f1b7223 */ /* 0x040fe20000000004 */
[C---:B----4-:R-:W-:Y:S01]  /*1d30*/  FFMA R20, R14.reuse, R6, R5 ;  /* 0x000000060e147223 */ /* 0x050fe20000000005 */
[C---:B------:R-:W-:Y:S02]  /*1d40*/  FFMA R26, R14.reuse, R7, R26 ;  /* 0x000000070e1a7223 */ /* 0x040fe4000000001a */
[----:B------:R-:W0:Y:S01]  /*1d50*/  LDS.128 R4, [UR9+0x170] ;  /* 0x00017009ff047984 */ /* 0x000e220008000c00 */
[-C--:B------:R-:W-:Y:S01]  /*1d60*/  FFMA R23, R15, R8.reuse, R23 ;  /* 0x000000080f177223 */ /* 0x080fe20000000017 */
[----:B------:R-:W-:Y:S01]  /*1d70*/  FFMA R19, R14, R8, R19 ;  /* 0x000000080e137223 */ /* 0x000fe20000000013 */
[----:B------:R-:W-:Y:S01]  /*1d80*/  FFMA R8, R18, R11, R21 ;  /* 0x0000000b12087223 */ /* 0x000fe20000000015 */
[C---:B------:R-:W-:Y:S01]  /*1d90*/  FFMA R24, R14.reuse, R10, R27 ;  /* 0x0000000a0e187223 */ /* 0x040fe2000000001b */
[----:B------:R-:W-:Y:S01]  /*1da0*/  FFMA R23, R14, R9, R23 ;  /* 0x000000090e177223 */ /* 0x000fe20000000017 */
[C---:B-----5:R-:W-:Y:S01]  /*1db0*/  FFMA R21, R13.reuse, R11, R20 ;  /* 0x0000000b0d157223 */ /* 0x060fe20000000014 */
[C---:B0-----:R-:W-:Y:S01]  /*1dc0*/  FFMA R22, R18.reuse, R4, R22 ;  /* 0x0000000412167223 */ /* 0x041fe20000000016 */
[C---:B------:R-:W-:Y:S01]  /*1dd0*/  FFMA R25, R18.reuse, R5, R25 ;  /* 0x0000000512197223 */ /* 0x040fe20000000019 */
[C---:B------:R-:W-:Y:S01]  /*1de0*/  FFMA R28, R18.reuse, R6, R28 ;  /* 0x00000006121c7223 */ /* 0x040fe2000000001c */
[----:B------:R-:W-:Y:S01]  /*1df0*/  FFMA R30, R18, R7, R30 ;  /* 0x00000007121e7223 */ /* 0x000fe2000000001e */
[-C--:B------:R-:W-:Y:S01]  /*1e00*/  FFMA R26, R13, R4.reuse, R26 ;  /* 0x000000040d1a7223 */ /* 0x080fe2000000001a */
[CC--:B------:R-:W-:Y:S01]  /*1e10*/  FFMA R18, R15.reuse, R5.reuse, R22 ;  /* 0x000000050f127223 */ /* 0x0c0fe20000000016 */
[-C--:B------:R-:W-:Y:S01]  /*1e20*/  FFMA R20, R15, R4.reuse, R8 ;  /* 0x000000040f147223 */ /* 0x080fe20000000008 */
[-C--:B------:R-:W-:Y:S01]  /*1e30*/  FFMA R22, R13, R5.reuse, R19 ;  /* 0x000000050d167223 */ /* 0x080fe20000000013 */
[----:B------:R-:W0:Y:S01]  /*1e40*/  LDS.128 R8, [UR9+0x180] ;  /* 0x00018009ff087984 */ /* 0x000e220008000c00 */
[C---:B------:R-:W-:Y:S01]  /*1e50*/  FFMA R21, R12.reuse, R4, R21 ;  /* 0x000000040c157223 */ /* 0x040fe20000000015 */
[-C--:B------:R-:W-:Y:S01]  /*1e60*/  FFMA R4, R12, R5.reuse, R26 ;  /* 0x000000050c047223 */ /* 0x080fe2000000001a */
[-C--:B------:R-:W-:Y:S01]  /*1e70*/  FFMA R19, R14, R6.reuse, R18 ;  /* 0x000000060e137223 */ /* 0x080fe20000000012 */
[-C--:B------:R-:W-:Y:S01]  /*1e80*/  FFMA R25, R15, R6.reuse, R25 ;  /* 0x000000060f197223 */ /* 0x080fe20000000019 */
[-C--:B------:R-:W-:Y:S01]  /*1e90*/  FFMA R18, R13, R6.reuse, R23 ;  /* 0x000000060d127223 */ /* 0x080fe20000000017 */
[-C--:B------:R-:W-:Y:S01]  /*1ea0*/  FFMA R22, R12, R6.reuse, R22 ;  /* 0x000000060c167223 */ /* 0x080fe20000000016 */
[C---:B------:R-:W-:Y:S01]  /*1eb0*/  FFMA R20, R14.reuse, R5, R20 ;  /* 0x000000050e147223 */ /* 0x040fe20000000014 */
[-C--:B------:R-:W-:Y:S01]  /*1ec0*/  FFMA R28, R15, R7.reuse, R28 ;  /* 0x000000070f1c7223 */ /* 0x080fe2000000001c */
[-C--:B------:R-:W-:Y:S01]  /*1ed0*/  FFMA R25, R14, R7.reuse, R25 ;  /* 0x000000070e197223 */ /* 0x080fe20000000019 */
[-C--:B------:R-:W-:Y:S01]  /*1ee0*/  FFMA R24, R13, R7.reuse, R24 ;  /* 0x000000070d187223 */ /* 0x080fe20000000018 */
[----:B------:R-:W-:Y:S01]  /*1ef0*/  FFMA R18, R12, R7, R18 ;  /* 0x000000070c127223 */ /* 0x000fe20000000012 */
[C---:B------:R-:W-:Y:S01]  /*1f00*/  FFMA R21, R3.reuse, R5, R21 ;  /* 0x0000000503157223 */ /* 0x040fe20000000015 */
[C---:B------:R-:W-:Y:S01]  /*1f10*/  FFMA R23, R3.reuse, R6, R4 ;  /* 0x0000000603177223 */ /* 0x040fe20000000004 */
[----:B------:R-:W-:-:S02]  /*1f20*/  FFMA R22, R3, R7, R22 ;  /* 0x0000000703167223 */ /* 0x000fc40000000016 */
[----:B------:R-:W1:Y:S01]  /*1f30*/  LDS.128 R4, [UR9+0x190] ;  /* 0x00019009ff047984 */ /* 0x000e620008000c00 */
[-C--:B0-----:R-:W-:Y:S01]  /*1f40*/  FFMA R30, R15, R8.reuse, R30 ;  /* 0x000000080f1e7223 */ /* 0x081fe2000000001e */
[-C--:B------:R-:W-:Y:S01]  /*1f50*/  FFMA R15, R14, R8.reuse, R28 ;  /* 0x000000080e0f7223 */ /* 0x080fe2000000001c */
[----:B------:R-:W-:Y:S02]  /*1f60*/  FFMA R24, R12, R8, R24 ;  /* 0x000000080c187223 */ /* 0x000fe40000000018 */
[----:B------:R-:W-:Y:S01]  /*1f70*/  FFMA R14, R14, R9, R30 ;  /* 0x000000090e0e7223 */ /* 0x000fe2000000001e */
[-C--:B------:R-:W-:Y:S01]  /*1f80*/  FFMA R29, R13, R10.reuse, R20 ;  /* 0x0000000a0d1d7223 */ /* 0x080fe20000000014 */
[----:B------:R-:W-:Y:S01]  /*1f90*/  FFMA R21, R17, R10, R21 ;  /* 0x0000000a11157223 */ /* 0x000fe20000000015 */
[----:B------:R-:W-:Y:S01]  /*1fa0*/  FFMA R27, R13, R11, R19 ;  /* 0x0000000b0d1b7223 */ /* 0x000fe20000000013 */
[C---:B------:R-:W-:Y:S01]  /*1fb0*/  FFMA R18, R3.reuse, R8, R18 ;  /* 0x0000000803127223 */ /* 0x040fe20000000012 */
[----:B------:R-:W-:Y:S01]  /*1fc0*/  FFMA R20, R3, R9, R24 ;  /* 0x0000000903147223 */ /* 0x000fe20000000018 */
[-C--:B------:R-:W-:Y:S01]  /*1fd0*/  FFMA R28, R12, R11.reuse, R29 ;  /* 0x0000000b0c1c7223 */ /* 0x080fe2000000001d */
[-C--:B------:R-:W-:Y:S01]  /*1fe0*/  FFMA R19, R17, R11.reuse, R23 ;  /* 0x0000000b11137223 */ /* 0x080fe20000000017 */
[----:B------:R-:W-:-:S02]  /*1ff0*/  FFMA R21, R16, R11, R21 ;  /* 0x0000000b10157223 */ /* 0x000fc40000000015 */
[----:B------:R-:W0:Y:S01]  /*2000*/  LDS.128 R8, [UR9+0x1a0] ;  /* 0x0001a009ff087984 */ /* 0x000e220008000c00 */
[C---:B-1----:R-:W-:Y:S01]  /*2010*/  FFMA R15, R13.reuse, R5, R15 ;  /* 0x000000050d0f7223 */ /* 0x042fe2000000000f */
[C---:B------:R-:W-:Y:S01]  /*2020*/  FFMA R14, R13.reuse, R6, R14 ;  /* 0x000000060d0e7223 */ /* 0x040fe2000000000e */
[-C--:B------:R-:W-:Y:S01]  /*2030*/  FFMA R25, R13, R4.reuse, R25 ;  /* 0x000000040d197223 */ /* 0x080fe20000000019 */
[C---:B------:R-:W-:Y:S01]  /*2040*/  FFMA R30, R12.reuse, R4, R27 ;  /* 0x000000040c1e7223 */ /* 0x040fe2000000001b */
[C---:B------:R-:W-:Y:S01]  /*2050*/  FFMA R24, R12.reuse, R6, R15 ;  /* 0x000000060c187223 */ /* 0x040fe2000000000f */
[C---:B------:R-:W-:Y:S01]  /*2060*/  FFMA R23, R12.reuse, R7, R14 ;  /* 0x000000070c177223 */ /* 0x040fe2000000000e */
[-C--:B------:R-:W-:Y:S02]  /*2070*/  FFMA R26, R12, R5.reuse, R25 ;  /* 0x000000050c1a7223 */ /* 0x080fe40000000019 */
[----:B------:R-:W1:Y:S01]  /*2080*/  LDS.128 R12, [UR9+0x1b0] ;  /* 0x0001b009ff0c7984 */ /* 0x000e620008000c00 */
[-C--:B------:R-:W-:Y:S01]  /*2090*/  FFMA R25, R17, R4.reuse, R22 ;  /* 0x0000000411197223 */ /* 0x080fe20000000016 */
[-C--:B------:R-:W-:Y:S01]  /*20a0*/  FFMA R27, R16, R4.reuse, R19 ;  /* 0x00000004101b7223 */ /* 0x080fe20000000013 */
[-C--:B------:R-:W-:Y:S01]  /*20b0*/  FFMA R19, R2, R4.reuse, R21 ;  /* 0x0000000402137223 */ /* 0x080fe20000000015 */
[----:B------:R-:W-:Y:S01]  /*20c0*/  UIADD3 UR4, UPT, UPT, UR4, 0x4, URZ ;  /* 0x0000000404047890 */ /* 0x000fe2000fffe0ff */
[-C--:B------:R-:W-:Y:S01]  /*20d0*/  FFMA R30, R3, R5.reuse, R30 ;  /* 0x00000005031e7223 */ /* 0x080fe2000000001e */
[-C--:B------:R-:W-:Y:S01]  /*20e0*/  FFMA R29, R17, R5.reuse, R18 ;  /* 0x00000005111d7223 */ /* 0x080fe20000000012 */
[-C--:B------:R-:W-:Y:S01]  /*20f0*/  FFMA R25, R16, R5.reuse, R25 ;  /* 0x0000000510197223 */ /* 0x080fe20000000019 */
[----:B------:R-:W-:Y:S01]  /*2100*/  FFMA R21, R2, R5, R27 ;  /* 0x0000000502157223 */ /* 0x000fe2000000001b */
[C---:B------:R-:W-:Y:S01]  /*2110*/  FFMA R28, R3.reuse, R4, R28 ;  /* 0x00000004031c7223 */ /* 0x040fe2000000001c */
[CC--:B------:R-:W-:Y:S01]  /*2120*/  FFMA R26, R3.reuse, R6.reuse, R26 ;  /* 0x00000006031a7223 */ /* 0x0c0fe2000000001a */
[----:B------:R-:W-:Y:S01]  /*2130*/  FFMA R5, R3, R7, R24 ;  /* 0x0000000703057223 */ /* 0x000fe20000000018 */
[----:B------:R-:W-:Y:S01]  /*2140*/  UISETP.NE.AND UP0, UPT, UR4, 0x10, UPT ;  /* 0x000000100400788c */ /* 0x000fe2000bf05270 */
[-C--:B------:R-:W-:Y:S01]  /*2150*/  FFMA R27, R17, R6.reuse, R20 ;  /* 0x00000006111b7223 */ /* 0x080fe20000000014 */
[----:B------:R-:W-:-:S03]  /*2160*/  FFMA R29, R16, R6, R29 ;  /* 0x00000006101d7223 */ /* 0x000fc6000000001d */
[-C--:B------:R-:W-:Y:S01]  /*2170*/  FFMA R27, R16, R7.reuse, R27 ;  /* 0x00000007101b7223 */ /* 0x080fe2000000001b */
[----:B------:R-:W-:Y:S01]  /*2180*/  FFMA R18, R2, R7, R29 ;  /* 0x0000000702127223 */ /* 0x000fe2000000001d */
[----:B0-----:R-:W-:Y:S01]  /*2190*/  FFMA R4, R3, R8, R23 ;  /* 0x0000000803047223 */ /* 0x001fe20000000017 */
[C---:B------:R-:W-:Y:S01]  /*21a0*/  FFMA R9, R17.reuse, R9, R28 ;  /* 0x0000000911097223 */ /* 0x040fe2000000001c */
[CC--:B------:R-:W-:Y:S01]  /*21b0*/  FFMA R30, R17.reuse, R10.reuse, R30 ;  /* 0x0000000a111e7223 */ /* 0x0c0fe2000000001e */
[CC--:B------:R-:W-:Y:S02]  /*21c0*/  FFMA R3, R17.reuse, R11.reuse, R26 ;  /* 0x0000000b11037223 */ /* 0x0c0fe4000000001a */
[C---:B------:R-:W-:Y:S01]  /*21d0*/  FFMA R9, R16.reuse, R10, R9 ;  /* 0x0000000a10097223 */ /* 0x040fe20000000009 */
[C---:B------:R-:W-:Y:S01]  /*21e0*/  FFMA R7, R16.reuse, R11, R30 ;  /* 0x0000000b10077223 */ /* 0x040fe2000000001e */
[CC--:B-1----:R-:W-:Y:S01]  /*21f0*/  FFMA R5, R17.reuse, R12.reuse, R5 ;  /* 0x0000000c11057223 */ /* 0x0c2fe20000000005 */
[----:B------:R-:W-:Y:S01]  /*2200*/  FFMA R17, R17, R13, R4 ;  /* 0x0000000d11117223 */ /* 0x000fe20000000004 */
[----:B------:R-:W-:-:S02]  /*2210*/  FFMA R4, R16, R12, R3 ;  /* 0x0000000c10047223 */ /* 0x000fc40000000003 */
[C---:B------:R-:W-:Y:S01]  /*2220*/  FFMA R5, R16.reuse, R13, R5 ;  /* 0x0000000d10057223 */ /* 0x040fe20000000005 */
[----:B------:R-:W-:Y:S01]  /*2230*/  FFMA R16, R16, R14, R17 ;  /* 0x0000000e10107223 */ /* 0x000fe20000000011 */
[C---:B------:R-:W-:Y:S01]  /*2240*/  FFMA R22, R2.reuse, R6, R25 ;  /* 0x0000000602167223 */ /* 0x040fe20000000019 */
[C---:B------:R-:W-:Y:S01]  /*2250*/  FFMA R23, R2.reuse, R8, R27 ;  /* 0x0000000802177223 */ /* 0x040fe2000000001b */
[C---:B------:R-:W-:Y:S01]  /*2260*/  FFMA R20, R2.reuse, R11, R9 ;  /* 0x0000000b02147223 */ /* 0x040fe20000000009 */
[C---:B------:R-:W-:Y:S01]  /*2270*/  FFMA R24, R2.reuse, R12, R7 ;  /* 0x0000000c02187223 */ /* 0x040fe20000000007 */
[C---:B------:R-:W-:Y:S01]  /*2280*/  FFMA R25, R2.reuse, R13, R4 ;  /* 0x0000000d02197223 */ /* 0x040fe20000000004 */
[C---:B------:R-:W-:Y:S01]  /*2290*/  FFMA R14, R2.reuse, R14, R5 ;  /* 0x0000000e020e7223 */ /* 0x040fe20000000005 */
[----:B------:R-:W-:Y:S01]  /*22a0*/  FFMA R26, R2, R15, R16 ;  /* 0x0000000f021a7223 */ /* 0x000fe20000000010 */
[----:B------:R-:W-:Y:S06]  /*22b0*/  BRA.U UP0, `(.L_x_3) ;  /* 0xffffffe100247547 */ /* 0x000fec000b83ffff */
[----:B------:R-:W-:Y:S02]  /*22c0*/  UIMAD.WIDE.U32 UR4, UR7, -0x55555555, URZ ;  /* 0xaaaaaaab070478a5 */ /* 0x000fe4000f8e00ff */
[----:B------:R-:W-:Y:S02]  /*22d0*/  UISETP.GT.U32.AND UP1, UPT, UR7, 0x14, UPT ;  /* 0x000000140700788c */ /* 0x000fe4000bf24070 */
[----:B------:R-:W-:-:S06]  /*22e0*/  USHF.R.U32.HI UR5, URZ, 0x1, UR5 ;  /* 0x00000001ff057899 */ /* 0x000fcc0008011605 */
[----:B------:R-:W-:-:S05]  /*22f0*/  MOV R3, UR5 ;  /* 0x0000000500037c02 */ /* 0x000fca0008000f00 */
[----:B------:R-:W0:Y:S01]  /*2300*/  LDCU.64 UR4, c[0x0][0x390] ;  /* 0x00007200ff0477ac */ /* 0x000e220008000a00 */
[----:B------:R-:W-:-:S04]  /*2310*/  IMAD R0, R0, 0x7, R3 ;  /* 0x0000000700007824 */ /* 0x000fc800078e0203 */
[----:B------:R-:W-:-:S05]  /*2320*/  IMAD R0, R0, 0x1c, RZ ;  /* 0x0000001c00007824 */ /* 0x000fca00078e02ff */
[----:B------:R-:W-:-:S04]  /*2330*/  IADD3 R3, P0, PT, R0, UR8, RZ ;  /* 0x0000000800037c10 */ /* 0x000fc8000ff1e0ff */
[----:B------:R-:W-:Y:S02]  /*2340*/  IADD3.X R4, PT, PT, RZ, RZ, RZ, P0, !PT ;  /* 0x000000ffff047210 */ /* 0x000fe400007fe4ff */
[----:B0-----:R-:W-:-:S04]  /*2350*/  LEA R2, P0, R3, UR4, 0x2 ;  /* 0x0000000403027c11 */ /* 0x001fc8000f8010ff */
[----:B------:R-:W-:Y:S01]  /*2360*/  LEA.HI.X R3, R3, UR5, R4, 0x2, P0 ;  /* 0x0000000503037c11 */ /* 0x000fe200080f1404 */
[----:B------:R-:W-:Y:S08]  /*2370*/  BRA.U UP1, `(.L_x_4) ;  /* 0x00000001011c7547 */ /* 0x000ff0000b800000 */
[----:B------:R-:W0:Y:S01]  /*2380*/  LDC.64 R4, c[0x0][0x390] ;  /* 0x0000e400ff047b82 */ /* 0x000e220000000a00 */
[----:B------:R-:W-:-:S05]  /*2390*/  IADD3 R7, PT, PT, R0, UR8, RZ ;  /* 0x0000000800077c10 */ /* 0x000fca000fffe0ff */
[----:B0-----:R-:W-:-:S05]  /*23a0*/  IMAD.WIDE.U32 R4, R7, 0x4, R4 ;  /* 0x0000000407047825 */ /* 0x001fca00078e0004 */
[----:B------:R0:W-:Y:S04]  /*23b0*/  REDG.E.ADD.F32.FTZ.RN.STRONG.GPU desc[UR10][R4.64], R19 ;  /* 0x00000013040079a6 */ /* 0x0001e8000c12f30a */
[----:B------:R0:W-:Y:S04]  /*23c0*/  REDG.E.ADD.F32.FTZ.RN.STRONG.GPU desc[UR10][R2.64+0x4], R21 ;  /* 0x00000415020079a6 */ /* 0x0001e8000c12f30a */
[----:B------:R0:W-:Y:S04]  /*23d0*/  REDG.E.ADD.F32.FTZ.RN.STRONG.GPU desc[UR10][R2.64+0x8], R22 ;  /* 0x00000816020079a6 */ /* 0x0001e8000c12f30a */
[----:B------:R0:W-:Y:S02]  /*23e0*/  REDG.E.ADD.F32.FTZ.RN.STRONG.GPU desc[UR10][R2.64+0xc], R18 ;  /* 0x00000c12020079a6 */ /* 0x0001e4000c12f30a */
.L_x_4:
[----:B------:R-:W-:-:S04]  /*23f0*/  UIMAD.WIDE.U32 UR4, UR7, -0x55555555, URZ ;  /* 0xaaaaaaab070478a5 */ /* 0x000fc8000f8e00ff */
[----:B------:R-:W-:-:S04]  /*2400*/  USHF.R.U32.HI UR5, URZ, 0x1, UR5 ;  /* 0x00000001ff057899 */ /* 0x000fc80008011605 */
[----:B------:R-:W-:-:S04]  /*2410*/  UIMAD UR5, UR5, -0x3, UR7 ;  /* 0xfffffffd050578a4 */ /* 0x000fc8000f8e0207 */
[----:B------:R-:W-:-:S04]  /*2420*/  UISETP.GT.U32.AND UP0, UPT, UR5, 0x1, UPT ;  /* 0x000000010500788c */ /* 0x000fc8000bf04070 */
[----:B------:R-:W-:-:S09]  /*2430*/  UISETP.GT.U32.OR UP0, UPT, UR7, 0x14, UP0 ;  /* 0x000000140700788c */ /* 0x000fd20008704470 */
[----:B------:R-:W-:Y:S05]  /*2440*/  BRA.U UP0, `(.L_x_5) ;  /* 0x0000000100047547 */ /* 0x000fea000b800000 */
[----:B------:R1:W-:Y:S02]  /*2450*/  REDG.E.ADD.F32.FTZ.RN.STRONG.GPU desc[UR10][R2.64+0x10], R23 ;  /* 0x00001017020079a6 */ /* 0x0003e4000c12f30a */
.L_x_5:
[----:B------:R-:W-:Y:S05]  /*2460*/  BRA.U UP1, `(.L_x_6) ;  /* 0x0000000101347547 */ /* 0x000fea000b800000 */
[----:B------:R-:W2:Y:S01]  /*2470*/  LDC.64 R6, c[0x0][0x390] ;  /* 0x0000e400ff067b82 */ /* 0x000ea20000000a00 */
[----:B------:R-:W-:-:S04]  /*2480*/  IADD3 R9, PT, PT, R0, UR8, RZ ;  /* 0x0000000800097c10 */ /* 0x000fc8000fffe0ff */
[C---:B01----:R-:W-:Y:S02]  /*2490*/  IADD3 R3, PT, PT, R9.reuse, 0x1, RZ ;  /* 0x0000000109037810 */ /* 0x043fe40007ffe0ff */
[C---:B------:R-:W-:Y:S02]  /*24a0*/  IADD3 R5, PT, PT, R9.reuse, 0x2, RZ ;  /* 0x0000000209057810 */ /* 0x040fe40007ffe0ff */
[C---:B------:R-:W-:Y:S01]  /*24b0*/  IADD3 R11, PT, PT, R9.reuse, 0x3, RZ ;  /* 0x00000003090b7810 */ /* 0x040fe20007ffe0ff */
[----:B--2---:R-:W-:-:S04]  /*24c0*/  IMAD.WIDE.U32 R8, R9, 0x4, R6 ;  /* 0x0000000409087825 */ /* 0x004fc800078e0006 */
[--C-:B------:R-:W-:Y:S01]  /*24d0*/  IMAD.WIDE.U32 R2, R3, 0x4, R6.reuse ;  /* 0x0000000403027825 */ /* 0x100fe200078e0006 */
[----:B------:R2:W-:Y:S03]  /*24e0*/  REDG.E.ADD.F32.FTZ.RN.STRONG.GPU desc[UR10][R8.64+0x38], R20 ;  /* 0x00003814080079a6 */ /* 0x0005e6000c12f30a */
[--C-:B------:R-:W-:Y:S01]  /*24f0*/  IMAD.WIDE.U32 R4, R5, 0x4, R6.reuse ;  /* 0x0000000405047825 */ /* 0x100fe200078e0006 */
[----:B------:R2:W-:Y:S03]  /*2500*/  REDG.E.ADD.F32.FTZ.RN.STRONG.GPU desc[UR10][R2.64+0x38], R24 ;  /* 0x00003818020079a6 */ /* 0x0005e6000c12f30a */
[----:B------:R-:W-:Y:S01]  /*2510*/  IMAD.WIDE.U32 R6, R11, 0x4, R6 ;  /* 0x000000040b067825 */ /* 0x000fe200078e0006 */
[----:B------:R2:W-:Y:S04]  /*2520*/  REDG.E.ADD.F32.FTZ.RN.STRONG.GPU desc[UR10][R4.64+0x38], R25 ;  /* 0x00003819040079a6 */ /* 0x0005e8000c12f30a */
[----:B------:R2:W-:Y:S02]  /*2530*/  REDG.E.ADD.F32.FTZ.RN.STRONG.GPU desc[UR10][R6.64+0x38], R14 ;  /* 0x0000380e060079a6 */ /* 0x0005e4000c12f30a */
.L_x_6:
[----:B------:R-:W-:-:S13]  /*2540*/  PLOP3.LUT P0, PT, PT, PT, UP0, 0x80, 0x8 ;  /* 0x000000000008781c */ /* 0x000fda0003f0f008 */
[----:B------:R-:W-:Y:S05]  /*2550*/  @P0 EXIT ;  /* 0x000000000000094d */ /* 0x000fea0003800000 */
[----:B012---:R-:W0:Y:S01]  /*2560*/  LDC.64 R2, c[0x0][0x390] ;  /* 0x0000e400ff027b82 */ /* 0x007e220000000a00 */
[----:B------:R-:W-:-:S04]  /*2570*/  MOV R5, UR8 ;  /* 0x0000000800057c02 */ /* 0x000fc80008000f00 */
[----:B------:R-:W-:-:S05]  /*2580*/  IADD3 R5, PT, PT, R5, 0x4, R0 ;  /* 0x0000000405057810 */ /* 0x000fca0007ffe000 */
[----:B0-----:R-:W-:-:S05]  /*2590*/  IMAD.WIDE.U32 R2, R5, 0x4, R2 ;  /* 0x0000000405027825 */ /* 0x001fca00078e0002 */
[----:B------:R-:W-:Y:S01]  /*25a0*/  REDG.E.ADD.F32.FTZ.RN.STRONG.GPU desc[UR10][R2.64+0x38], R26 ;  /* 0x0000381a020079a6 */ /* 0x000fe2000c12f30a */
[----:B------:R-:W-:Y:S05]  /*25b0*/  EXIT ;  /* 0x000000000000794d */ /* 0x000fea0003800000 */
.L_x_7:
[----:B------:R-:W-:-:S00]  /*25c0*/  BRA `(.L_x_7) ;  /* 0xfffffffc00fc7947 */ /* 0x000fc0000383ffff */
[----:B------:R-:W-:-:S00]  /*25d0*/  NOP ;  /* 0x0000000000007918 */ /* 0x000fc00000000000 */
        /* <DEDUP_REMOVED lines=10> */
.L_x_75:


//--------------------- .text._Z9transformPfS_    --------------------------
	.section	.text._Z9transformPfS_,"ax",@progbits
	.align	128
        .global         _Z9transformPfS_
        .type           _Z9transformPfS_,@function
        .size           _Z9transformPfS_,(.L_x_76 - _Z9transformPfS_)
        .other          _Z9transformPfS_,@"STO_CUDA_ENTRY STV_DEFAULT"
_Z9transformPfS_:
.text._Z9transformPfS_:
[----:B------:R-:W-:Y:S01]  /*0000*/  LDC R1, c[0x0][0x37c] ;  /* 0x0000df00ff017b82 */ /* 0x000fe20000000800 */
[----:B------:R-:W0:Y:S07]  /*0010*/  S2R R0, SR_TID.X ;  /* 0x0000000000007919 */ /* 0x000e2e0000002100 */
[----:B------:R-:W0:Y:S08]  /*0020*/  S2UR UR4, SR_CTAID.X ;  /* 0x00000000000479c3 */ /* 0x000e300000002500 */
[----:B------:R-:W0:Y:S02]  /*0030*/  LDC R3, c[0x0][0x360] ;  /* 0x0000d800ff037b82 */ /* 0x000e240000000800 */
[----:B0-----:R-:W-:-:S05]  /*0040*/  IMAD R0, R3, UR4, R0 ;  /* 0x0000000403007c24 */ /* 0x001fca000f8e0200 */
[----:B------:R-:W-:-:S13]  /*0050*/  ISETP.GT.U32.AND P0, PT, R0, 0x30ff, PT ;  /* 0x000030ff0000780c */ /* 0x000fda0003f04070 */
[----:B------:R-:W-:Y:S05]  /*0060*/  @P0 EXIT ;  /* 0x000000000000094d */ /* 0x000fea0003800000 */
[----:B------:R-:W0:Y:S01]  /*0070*/  LDCU UR4, c[0x0][0x370] ;  /* 0x00006e00ff0477ac */ /* 0x000e220008000800 */
[----:B------:R-:W1:Y:S01]  /*0080*/  LDCU.64 UR6, c[0x0][0x358] ;  /* 0x00006b00ff0677ac */ /* 0x000e620008000a00 */
[----:B0-----:R-:W-:-:S07]  /*0090*/  IMAD R3, R3, UR4, RZ ;  /* 0x0000000403037c24 */ /* 0x001fce000f8e02ff */
.L_x_14:
[----:B0-----:R-:W-:Y:S01]  /*00a0*/  LOP3.LUT R6, R0, 0xffff, RZ, 0xc0, !PT ;  /* 0x0000ffff00067812 */ /* 0x001fe200078ec0ff */
[----:B------:R-:W0:Y:S03]  /*00b0*/  LDC.64 R4, c[0x0][0x380] ;  /* 0x0000e000ff047b82 */ /* 0x000e260000000a00 */
[----:B------:R-:W-:-:S04]  /*00c0*/  SHF.R.U32.HI R6, RZ, 0x2, R6 ;  /* 0x00000002ff067819 */ /* 0x000fc80000011606 */
[----:B------:R-:W-:-:S05]  /*00d0*/  LOP3.LUT R6, R6, 0xffff, RZ, 0xc0, !PT ;  /* 0x0000ffff06067812 */ /* 0x000fca00078ec0ff */
[----:B------:R-:W-:-:S05]  /*00e0*/  IMAD R6, R6, 0xa73, RZ ;  /* 0x00000a7306067824 */ /* 0x000fca00078e02ff */
[----:B------:R-:W-:-:S04]  /*00f0*/  SHF.R.U32.HI R6, RZ, 0x11, R6 ;  /* 0x00000011ff067819 */ /* 0x000fc80000011606 */
[----:B------:R-:W-:Y:S01]  /*0100*/  PRMT R7, R6, 0x9910, RZ ;  /* 0x0000991006077816 */ /* 0x000fe200000000ff */
[----:B0-----:R-:W-:-:S04]  /*0110*/  IMAD.WIDE.U32 R4, R0, 0x4, R4 ;  /* 0x0000000400047825 */ /* 0x001fc800078e0004 */
[----:B------:R-:W-:Y:S01]  /*0120*/  IMAD R7, R7, 0xc4, RZ ;  /* 0x000000c407077824 */ /* 0x000fe200078e02ff */
[----:B-1---5:R0:W5:Y:S01]  /*0130*/  LDG.E R2, desc[UR6][R4.64] ;  /* 0x0000000604027981 */ /* 0x022162000c1e1900 */
[----:B------:R-:W-:Y:S02]  /*0140*/  BSSY.RECONVERGENT B0, `(.L_x_8) ;  /* 0x0000037000007945 */ /* 0x000fe40003800200 */
[----:B------:R-:W-:-:S05]  /*0150*/  IMAD.MOV R7, RZ, RZ, -R7 ;  /* 0x000000ffff077224 */ /* 0x000fca00078e0a07 */
[----:B------:R-:W-:-:S05]  /*0160*/  PRMT R7, R7, 0x7710, RZ ;  /* 0x0000771007077816 */ /* 0x000fca00000000ff */
[--C-:B0-----:R-:W-:Y:S02]  /*0170*/  IMAD.IADD R5, R7, 0x1, R0.reuse ;  /* 0x0000000107057824 */ /* 0x101fe400078e0200 */
[----:B------:R-:W-:-:S03]  /*0180*/  IMAD.IADD R0, R3, 0x1, R0 ;  /* 0x0000000103007824 */ /* 0x000fc600078e0200 */
[----:B------:R-:W-:Y:S02]  /*0190*/  LOP3.LUT R4, R5, 0xfe, RZ, 0xc0, !PT ;  /* 0x000000fe05047812 */ /* 0x000fe400078ec0ff */
[----:B------:R-:W-:Y:S02]  /*01a0*/  ISETP.GE.U32.AND P0, PT, R0, 0x3100, PT ;  /* 0x000031000000780c */ /* 0x000fe40003f06070 */
[----:B------:R-:W-:-:S04]  /*01b0*/  SHF.R.U32.HI R4, RZ, 0x1, R4 ;  /* 0x00000001ff047819 */ /* 0x000fc80000011604 */
[----:B------:R-:W-:-:S05]  /*01c0*/  PRMT R4, R4, 0x9910, RZ ;  /* 0x0000991004047816 */ /* 0x000fca00000000ff */
[----:B------:R-:W-:-:S05]  /*01d0*/  IMAD R4, R4, 0x93, RZ ;  /* 0x0000009304047824 */ /* 0x000fca00078e02ff */
[----:B------:R-:W-:-:S04]  /*01e0*/  LOP3.LUT R4, R4, 0xffff, RZ, 0xc0, !PT ;  /* 0x0000ffff04047812 */ /* 0x000fc800078ec0ff */
[----:B------:R-:W-:-:S04]  /*01f0*/  SHF.R.U32.HI R7, RZ, 0xa, R4 ;  /* 0x0000000aff077819 */ /* 0x000fc80000011604 */
[C---:B------:R-:W-:Y:S01]  /*0200*/  PRMT R4, R7.reuse, 0x9910, RZ ;  /* 0x0000991007047816 */ /* 0x040fe200000000ff */
[----:B------:R-:W-:-:S04]  /*0210*/  VIADD R7, R7, 0x1 ;  /* 0x0000000107077836 */ /* 0x000fc80000000000 */
[----:B------:R-:W-:Y:S01]  /*0220*/  IMAD R4, R4, 0xe, RZ ;  /* 0x0000000e04047824 */ /* 0x000fe200078e02ff */
[----:B------:R-:W-:-:S03]  /*0230*/  LOP3.LUT R13, R7, 0xffff, RZ, 0xc0, !PT ;  /* 0x0000ffff070d7812 */ /* 0x000fc600078ec0ff */
[----:B------:R-:W-:-:S05]  /*0240*/  IMAD.MOV R4, RZ, RZ, -R4 ;  /* 0x000000ffff047224 */ /* 0x000fca00078e0a04 */
[----:B------:R-:W-:-:S04]  /*0250*/  PRMT R8, R4, 0x7710, RZ ;  /* 0x0000771004087816 */ /* 0x000fc800000000ff */
[C---:B------:R-:W-:Y:S02]  /*0260*/  IADD3 R8, PT, PT, R5.reuse, 0x1, R8 ;  /* 0x0000000105087810 */ /* 0x040fe40007ffe008 */
[----:B------:R-:W-:Y:S02]  /*0270*/  LOP3.LUT R5, R5, 0xffff, RZ, 0xc0, !PT ;  /* 0x0000ffff05057812 */ /* 0x000fe400078ec0ff */
[C---:B------:R-:W-:Y:S02]  /*0280*/  LOP3.LUT R4, R8.reuse, 0xff, RZ, 0xc0, !PT ;  /* 0x000000ff08047812 */ /* 0x040fe400078ec0ff */
[----:B------:R-:W-:-:S03]  /*0290*/  LOP3.LUT R15, R8, 0xff, RZ, 0xc0, !PT ;  /* 0x000000ff080f7812 */ /* 0x000fc600078ec0ff */
[----:B------:R-:W-:-:S05]  /*02a0*/  IMAD R4, R4, 0x34, RZ ;  /* 0x0000003404047824 */ /* 0x000fca00078e02ff */
[----:B------:R-:W-:-:S05]  /*02b0*/  SHF.R.U32.HI R4, RZ, 0x8, R4 ;  /* 0x00000008ff047819 */ /* 0x000fca0000011604 */
[C---:B------:R-:W-:Y:S02]  /*02c0*/  IMAD R9, R4.reuse, 0x17, RZ ;  /* 0x0000001704097824 */ /* 0x040fe400078e02ff */
[----:B------:R-:W-:Y:S02]  /*02d0*/  IMAD R16, R4, 0x5, RZ ;  /* 0x0000000504107824 */ /* 0x000fe400078e02ff */
[----:B------:R-:W-:Y:S02]  /*02e0*/  IMAD R9, R6, 0x24c, R9 ;  /* 0x0000024c06097824 */ /* 0x000fe400078e0209 */
[----:B------:R-:W-:Y:S01]  /*02f0*/  IMAD.HI.U32 R6, R5, 0x12492493, RZ ;  /* 0x1249249305067827 */ /* 0x000fe200078e00ff */
[----:B------:R-:W-:-:S03]  /*0300*/  SHF.R.U32.HI R5, RZ, 0x1, R13 ;  /* 0x00000001ff057819 */ /* 0x000fc6000001160d */
[----:B------:R-:W-:Y:S01]  /*0310*/  IMAD R6, R6, 0x7, R9 ;  /* 0x0000000706067824 */ /* 0x000fe200078e0209 */
[----:B------:R-:W-:-:S03]  /*0320*/  VIMNMX.U32 R5, PT, PT, R5, 0x6, PT ;  /* 0x0000000605057848 */ /* 0x000fc60003fe0000 */
[----:B------:R-:W-:-:S07]  /*0330*/  IMAD.IADD R14, R15, 0x1, R6 ;  /* 0x000000010f0e7824 */ /* 0x000fce00078e0206 */
.L_x_13:
[----:B0-----:R-:W-:-:S04]  /*0340*/  LEA R6, R5, 0x4, 0x1 ;  /* 0x0000000405067811 */ /* 0x001fc800078e08ff */
[----:B------:R-:W-:-:S13]  /*0350*/  ISETP.GT.U32.AND P1, PT, R6, R13, PT ;  /* 0x0000000d0600720c */ /* 0x000fda0003f24070 */
[----:B-1----:R-:W-:Y:S05]  /*0360*/  @!P1 BRA `(.L_x_9) ;  /* 0x0000000000509947 */ /* 0x002fea0003800000 */
[----:B------:R-:W0:Y:S01]  /*0370*/  LDC.64 R6, c[0x0][0x388] ;  /* 0x0000e200ff067b82 */ /* 0x000e220000000a00 */
[----:B------:R-:W-:Y:S01]  /*0380*/  BSSY.RECONVERGENT B1, `(.L_x_10) ;  /* 0x000000f000017945 */ /* 0x000fe20003800200 */
[----:B------:R-:W-:Y:S01]  /*0390*/  IMAD R10, R5, 0x46, R14 ;  /* 0x00000046050a7824 */ /* 0x000fe200078e020e */
[----:B------:R-:W-:Y:S01]  /*03a0*/  MOV R12, R4 ;  /* 0x00000004000c7202 */ /* 0x000fe20000000f00 */
[----:B------:R-:W-:-:S07]  /*03b0*/  IMAD.MOV.U32 R11, RZ, RZ, R16 ;  /* 0x000000ffff0b7224 */ /* 0x000fce00078e0010 */
.L_x_12:
[----:B-1----:R-:W-:-:S05]  /*03c0*/  VIADD R8, R11, 0x7 ;  /* 0x000000070b087836 */ /* 0x002fca0000000000 */
[----:B------:R-:W-:-:S13]  /*03d0*/  ISETP.GT.U32.AND P1, PT, R8, R15, PT ;  /* 0x0000000f0800720c */ /* 0x000fda0003f24070 */
[----:B------:R-:W-:Y:S05]  /*03e0*/  @!P1 BRA `(.L_x_11) ;  /* 0x0000000000209947 */ /* 0x000fea0003800000 */
[----:B------:R-:W-:Y:S01]  /*03f0*/  VIADD R9, R10, 0x7 ;  /* 0x000000070a097836 */ /* 0x000fe20000000000 */
[C---:B------:R-:W-:Y:S01]  /*0400*/  ISETP.GT.AND P1, PT, R12.reuse, RZ, PT ;  /* 0x000000ff0c00720c */ /* 0x040fe20003f24270 */
[----:B------:R-:W-:Y:S01]  /*0410*/  VIADD R11, R11, 0xfffffffb ;  /* 0xfffffffb0b0b7836 */ /* 0x000fe20000000000 */
[----:B------:R-:W-:Y:S01]  /*0420*/  IADD3 R12, PT, PT, R12, -0x1, RZ ;  /* 0xffffffff0c0c7810 */ /* 0x000fe20007ffe0ff */
[----:B0-----:R-:W-:-:S04]  /*0430*/  IMAD.WIDE.U32 R8, R9, 0x4, R6 ;  /* 0x0000000409087825 */ /* 0x001fc800078e0006 */
[----:B------:R-:W-:Y:S01]  /*0440*/  VIADD R10, R10, 0xffffffe9 ;  /* 0xffffffe90a0a7836 */ /* 0x000fe20000000000 */
[----:B-----5:R1:W-:Y:S05]  /*0450*/  STG.E desc[UR6][R8.64], R2 ;  /* 0x0000000208007986 */ /* 0x0203ea000c101906 */
[----:B------:R-:W-:Y:S05]  /*0460*/  @P1 BRA `(.L_x_12) ;  /* 0xfffffffc00d41947 */ /* 0x000fea000383ffff */
.L_x_11:
[----:B------:R-:W-:Y:S05]  /*0470*/  BSYNC.RECONVERGENT B1 ;  /* 0x0000000000017941 */ /* 0x000fea0003800200 */
.L_x_10:
[C---:B------:R-:W-:Y:S01]  /*0480*/  ISETP.GT.AND P1, PT, R5.reuse, RZ, PT ;  /* 0x000000ff0500720c */ /* 0x040fe20003f24270 */
[----:B------:R-:W-:-:S12]  /*0490*/  VIADD R5, R5, 0xffffffff ;  /* 0xffffffff05057836 */ /* 0x000fd80000000000 */
[----:B------:R-:W-:Y:S05]  /*04a0*/  @P1 BRA `(.L_x_13) ;  /* 0xfffffffc00a41947 */ /* 0x000fea000383ffff */
.L_x_9:
[----:B------:R-:W-:Y:S05]  /*04b0*/  BSYNC.RECONVERGENT B0 ;  /* 0x0000000000007941 */ /* 0x000fea0003800200 */
.L_x_8:
[----:B------:R-:W-:Y:S05]  /*04c0*/  @!P0 BRA `(.L_x_14) ;  /* 0xfffffff800f48947 */ /* 0x000fea000383ffff */
[----:B------:R-:W-:Y:S05]  /*04d0*/  EXIT ;  /* 0x000000000000794d */ /* 0x000fea0003800000 */
.L_x_15:
        /* <DEDUP_REMOVED lines=10> */
.L_x_76:


//--------------------- .text.default_function_kernel0 --------------------------
	.section	.text.default_function_kernel0,"ax",@progbits
	.align	128
        .global         default_function_kernel0
        .type           default_function_kernel0,@function
        .size           default_function_kernel0,(.L_x_77 - default_function_kernel0)
        .other          default_function_kernel0,@"STO_CUDA_ENTRY STV_DEFAULT"
default_function_kernel0:
.text.default_function_kernel0:
[----:B------:R-:W-:Y:S01]  /*0000*/  LDC R1, c[0x0][0x37c] ;  /* 0x0000df00ff017b82 */ /* 0x000fe20000000800 */
[----:B------:R-:W0:Y:S01]  /*0010*/  S2R R2, SR_TID.X ;  /* 0x0000000000027919 */ /* 0x000e220000002100 */
[----:B------:R-:W-:-:S06]  /*0020*/  LOP3.LUT R0, R0, 0xffffdfff, RZ, 0xc0, !PT ;  /* 0xffffdfff00007812 */ /* 0x000fcc00078ec0ff */
[----:B------:R-:W1:Y:S01]  /*0030*/  S2UR UR6, SR_CgaCtaId ;  /* 0x00000000000679c3 */ /* 0x000e620000008800 */
[----:B------:R-:W-:Y:S01]  /*0040*/  UMOV UR4, 0x400 ;  /* 0x0000040000047882 */ /* 0x000fe20000000000 */
[----:B------:R-:W2:Y:S01]  /*0050*/  S2R R3, SR_TID.Z ;  /* 0x0000000000037919 */ /* 0x000ea20000002300 */
[----:B------:R-:W-:Y:S01]  /*0060*/  UIADD3 UR5, UPT, UPT, UR4, 0x2000, URZ ;  /* 0x0000200004057890 */ /* 0x000fe2000fffe0ff */
[----:B------:R-:W-:Y:S01]  /*0070*/  IMAD.MOV.U32 R100, RZ, RZ, RZ ;  /* 0x000000ffff647224 */ /* 0x000fe200078e00ff */
[----:B------:R-:W3:Y:S01]  /*0080*/  LDCU.64 UR8, c[0x0][0x358] ;  /* 0x00006b00ff0877ac */ /* 0x000ee20008000a00 */
[----:B------:R-:W-:Y:S02]  /*0090*/  UPLOP3.LUT UP0, UPT, UPT, UPT, UPT, 0x80, 0x8 ;  /* 0x000000000008789c */ /* 0x000fe40003f0f070 */
[----:B-1----:R-:W-:Y:S02]  /*00a0*/  ULEA UR4, UR6, UR4, 0x18 ;  /* 0x0000000406047291 */ /* 0x002fe4000f8ec0ff */
[----:B------:R-:W-:Y:S01]  /*00b0*/  ULEA UR5, UR6, UR5, 0x18 ;  /* 0x0000000506057291 */ /* 0x000fe2000f8ec0ff */
[C---:B0-----:R-:W-:Y:S01]  /*00c0*/  IMAD R64, R2.reuse, 0xe, RZ ;  /* 0x0000000e02407824 */ /* 0x041fe200078e02ff */
[C---:B------:R-:W-:Y:S01]  /*00d0*/  ISETP.GT.U32.AND P1, PT, R2.reuse, 0xc, PT ;  /* 0x0000000c0200780c */ /* 0x040fe20003f24070 */
[----:B------:R-:W-:-:S02]  /*00e0*/  IMAD R6, R2, 0x2a, RZ ;  /* 0x0000002a02067824 */ /* 0x000fc400078e02ff */
[C---:B--2---:R-:W-:Y:S01]  /*00f0*/  IMAD R8, R3.reuse, 0xc0, R64 ;  /* 0x000000c003087824 */ /* 0x044fe200078e0240 */
[----:B------:R-:W-:Y:S01]  /*0100*/  LOP3.LUT R63, R64, 0xffff, RZ, 0xc0, !PT ;  /* 0x0000ffff403f7812 */ /* 0x000fe200078ec0ff */
[C---:B------:R-:W-:Y:S02]  /*0110*/  IMAD.SHL.U32 R4, R3.reuse, 0x40, RZ ;  /* 0x0000004003047824 */ /* 0x040fe400078e00ff */
[----:B------:R-:W-:Y:S01]  /*0120*/  IMAD R103, R3, 0x240, R6 ;  /* 0x0000024003677824 */ /* 0x000fe200078e0206 */
[C---:B------:R-:W-:Y:S01]  /*0130*/  ISETP.GT.U32.AND P2, PT, R8.reuse, 0x173, PT ;  /* 0x000001730800780c */ /* 0x040fe20003f44070 */
[----:B------:R-:W-:Y:S01]  /*0140*/  IMAD R7, R63, 0x5556, RZ ;  /* 0x000055563f077824 */ /* 0x000fe200078e02ff */
[----:B------:R-:W-:Y:S01]  /*0150*/  ISETP.GT.U32.AND P0, PT, R8, 0x175, PT ;  /* 0x000001750800780c */ /* 0x000fe20003f04070 */
[C---:B------:R-:W-:Y:S01]  /*0160*/  VIADD R58, R64.reuse, 0xa ;  /* 0x0000000a403a7836 */ /* 0x040fe20000000000 */
[----:B------:R-:W-:Y:S01]  /*0170*/  ISETP.GT.U32.OR P6, PT, R103, 0x45b, P1 ;  /* 0x0000045b6700780c */ /* 0x000fe20000fc4470 */
[C---:B------:R-:W-:Y:S01]  /*0180*/  VIADD R57, R64.reuse, 0xb ;  /* 0x0000000b40397836 */ /* 0x040fe20000000000 */
[----:B------:R-:W-:Y:S01]  /*0190*/  LEA.HI R6, R7, R4, RZ, 0x10 ;  /* 0x0000000407067211 */ /* 0x000fe200078f80ff */
[----:B------:R-:W-:Y:S01]  /*01a0*/  VIADD R59, R64, 0xd ;  /* 0x0000000d403b7836 */ /* 0x000fe20000000000 */
[----:B------:R-:W-:Y:S01]  /*01b0*/  ISETP.GT.U32.OR P5, PT, R103, 0x45a, P1 ;  /* 0x0000045a6700780c */ /* 0x000fe20000fa4470 */
[----:B------:R-:W-:Y:S01]  /*01c0*/  IMAD R47, R2, 0xa, RZ ;  /* 0x0000000a022f7824 */ /* 0x000fe200078e02ff */
[----:B------:R-:W-:-:S02]  /*01d0*/  ISETP.GT.U32.OR P2, PT, R6, 0x7b, P2 ;  /* 0x0000007b0600780c */ /* 0x000fc40001744470 */
[----:B------:R-:W-:Y:S01]  /*01e0*/  LOP3.LUT R62, R58, 0xffff, RZ, 0xc0, !PT ;  /* 0x0000ffff3a3e7812 */ /* 0x000fe200078ec0ff */
[----:B------:R-:W0:Y:S01]  /*01f0*/  S2R R6, SR_CTAID.Y ;  /* 0x0000000000067919 */ /* 0x000e220000002600 */
[----:B------:R-:W-:Y:S01]  /*0200*/  PLOP3.LUT P6, PT, P2, P6, PT, 0xf8, 0x8f ;  /* 0x00000000008f781c */ /* 0x000fe200017cdf70 */
[----:B------:R-:W-:Y:S01]  /*0210*/  VIADD R74, R47, 0x3 ;  /* 0x000000032f4a7836 */ /* 0x000fe20000000000 */
[C---:B------:R-:W-:Y:S01]  /*0220*/  ISETP.GT.U32.OR P4, PT, R103.reuse, 0x459, P1 ;  /* 0x000004596700780c */ /* 0x040fe20000f84470 */
[----:B------:R-:W-:Y:S01]  /*0230*/  IMAD R5, R62, 0x5556, RZ ;  /* 0x000055563e057824 */ /* 0x000fe200078e02ff */
[----:B------:R-:W-:Y:S01]  /*0240*/  ISETP.GT.U32.OR P3, PT, R103, 0x461, P1 ;  /* 0x000004616700780c */ /* 0x000fe20000f64470 */
[----:B------:R-:W-:Y:S01]  /*0250*/  VIADD R70, R47, 0x5 ;  /* 0x000000052f467836 */ /* 0x000fe20000000000 */
[----:B------:R-:W-:Y:S01]  /*0260*/  LOP3.LUT R60, R57, 0xffff, RZ, 0xc0, !PT ;  /* 0x0000ffff393c7812 */ /* 0x000fe200078ec0ff */
[----:B------:R-:W-:Y:S01]  /*0270*/  VIADD R109, R47, 0x23 ;  /* 0x000000232f6d7836 */ /* 0x000fe20000000000 */
[-C--:B------:R-:W-:Y:S01]  /*0280*/  LEA.HI R5, R5, R4.reuse, RZ, 0x10 ;  /* 0x0000000405057211 */ /* 0x080fe200078f80ff */
[----:B------:R-:W-:Y:S01]  /*0290*/  VIADD R107, R47, 0x33 ;  /* 0x000000332f6b7836 */ /* 0x000fe20000000000 */
[----:B------:R-:W-:Y:S01]  /*02a0*/  LOP3.LUT R61, R59, 0xffff, RZ, 0xc0, !PT ;  /* 0x0000ffff3b3d7812 */ /* 0x000fe200078ec0ff */
[----:B------:R-:W-:Y:S01]  /*02b0*/  VIADD R31, R47, 0x25 ;  /* 0x000000252f1f7836 */ /* 0x000fe20000000000 */
[----:B------:R-:W-:Y:S01]  /*02c0*/  ISETP.GT.U32.OR P0, PT, R5, 0x7f, P0 ;  /* 0x0000007f0500780c */ /* 0x000fe20000704470 */
[----:B------:R-:W-:Y:S01]  /*02d0*/  IMAD R5, R60, 0x5556, RZ ;  /* 0x000055563c057824 */ /* 0x000fe200078e02ff */
[----:B------:R-:W-:Y:S01]  /*02e0*/  @P6 LOP3.LUT R0, R0, 0x2000, RZ, 0xfc, !PT ;  /* 0x0000200000006812 */ /* 0x000fe200078efcff */
[C---:B------:R-:W-:Y:S01]  /*02f0*/  VIADD R13, R47.reuse, 0x35 ;  /* 0x000000352f0d7836 */ /* 0x040fe20000000000 */
[----:B------:R-:W-:Y:S01]  /*0300*/  PLOP3.LUT P6, PT, P2, P5, PT, 0xf8, 0x8f ;  /* 0x00000000008f781c */ /* 0x000fe200017cbf70 */
[C---:B------:R-:W-:Y:S01]  /*0310*/  VIADD R28, R47.reuse, 0x7 ;  /* 0x000000072f1c7836 */ /* 0x040fe20000000000 */
[----:B------:R-:W-:Y:S01]  /*0320*/  PLOP3.LUT P5, PT, P2, P4, PT, 0xf8, 0x8f ;  /* 0x00000000008f781c */ /* 0x000fe200017a9f70 */
[C---:B------:R-:W-:Y:S01]  /*0330*/  VIADD R19, R47.reuse, 0x2e ;  /* 0x0000002e2f137836 */ /* 0x040fe20000000000 */
[----:B------:R-:W-:Y:S01]  /*0340*/  LOP3.LUT R0, R0, 0xffdfffff, RZ, 0xc0, !PT ;  /* 0xffdfffff00007812 */ /* 0x000fe200078ec0ff */
[C---:B------:R-:W-:Y:S01]  /*0350*/  VIADD R95, R47.reuse, 0x27 ;  /* 0x000000272f5f7836 */ /* 0x040fe20000000000 */
[----:B------:R-:W-:Y:S01]  /*0360*/  PLOP3.LUT P4, PT, P0, P3, PT, 0xf8, 0x8f ;  /* 0x00000000008f781c */ /* 0x000fe20000787f70 */
[----:B------:R-:W-:Y:S01]  /*0370*/  VIADD R29, R47, 0x37 ;  /* 0x000000372f1d7836 */ /* 0x000fe20000000000 */
[----:B------:R-:W-:Y:S01]  /*0380*/  ISETP.GT.U32.OR P2, PT, R103, 0x460, P1 ;  /* 0x000004606700780c */ /* 0x000fe20000f44470 */
[----:B------:R-:W-:Y:S01]  /*0390*/  VIADD R35, R47, 0xb ;  /* 0x0000000b2f237836 */ /* 0x000fe20000000000 */
[----:B------:R-:W-:Y:S01]  /*03a0*/  LEA.HI R5, R5, R4, RZ, 0x10 ;  /* 0x0000000405057211 */ /* 0x000fe200078f80ff */
[C---:B------:R-:W-:Y:S01]  /*03b0*/  VIADD R34, R47.reuse, 0xa ;  /* 0x0000000a2f227836 */ /* 0x040fe20000000000 */
[----:B------:R-:W-:Y:S01]  /*03c0*/  PLOP3.LUT P3, PT, P0, P2, PT, 0xf8, 0x8f ;  /* 0x00000000008f781c */ /* 0x000fe20000765f70 */
[----:B------:R-:W-:Y:S01]  /*03d0*/  VIADD R36, R47, 0xc ;  /* 0x0000000c2f247836 */ /* 0x000fe20000000000 */
[----:B------:R-:W-:Y:S01]  /*03e0*/  @P6 LOP3.LUT R0, R0, 0x200000, RZ, 0xfc, !PT ;  /* 0x0020000000006812 */ /* 0x000fe200078efcff */
[----:B0-----:R-:W-:Y:S01]  /*03f0*/  IMAD R6, R6, 0x1c, RZ ;  /* 0x0000001c06067824 */ /* 0x001fe200078e02ff */
[----:B------:R-:W-:Y:S01]  /*0400*/  ISETP.GT.U32.OR P2, PT, R103, 0x45f, P1 ;  /* 0x0000045f6700780c */ /* 0x000fe20000f44470 */
[C---:B------:R-:W-:Y:S01]  /*0410*/  VIADD R38, R47.reuse, 0xffffffff ;  /* 0xffffffff2f267836 */ /* 0x040fe20000000000 */
[----:B------:R-:W-:Y:S01]  /*0420*/  LOP3.LUT R0, R0, 0xfffbffff, RZ, 0xc0, !PT ;  /* 0xfffbffff00007812 */ /* 0x000fe200078ec0ff */
[C---:B------:R-:W-:Y:S01]  /*0430*/  VIADD R32, R47.reuse, 0x1 ;  /* 0x000000012f207836 */ /* 0x040fe20000000000 */
[----:B------:R-:W-:Y:S01]  /*0440*/  PLOP3.LUT P0, PT, P0, P2, PT, 0xf8, 0x8f ;  /* 0x00000000008f781c */ /* 0x000fe20000705f70 */
[C---:B------:R-:W-:Y:S01]  /*0450*/  VIADD R37, R47.reuse, 0xd ;  /* 0x0000000d2f257836 */ /* 0x040fe20000000000 */
[----:B------:R-:W-:Y:S01]  /*0460*/  @P5 LOP3.LUT R0, R0, 0x40000, RZ, 0xfc, !PT ;  /* 0x0004000000005812 */ /* 0x000fe200078efcff */
[----:B------:R-:W-:Y:S01]  /*0470*/  VIADD R111, R47, 0x2 ;  /* 0x000000022f6f7836 */ /* 0x000fe20000000000 */
[----:B------:R-:W-:Y:S01]  /*0480*/  ISETP.GT.U32.OR P2, PT, R103, 0x45e, P1 ;  /* 0x0000045e6700780c */ /* 0x000fe20000f44470 */
[C---:B------:R-:W-:Y:S01]  /*0490*/  VIADD R115, R47.reuse, 0x29 ;  /* 0x000000292f737836 */ /* 0x040fe20000000000 */
[----:B------:R-:W-:Y:S01]  /*04a0*/  LOP3.LUT R0, R0, 0xffff7fff, RZ, 0xc0, !PT ;  /* 0xffff7fff00007812 */ /* 0x000fe200078ec0ff */
[----:B------:R-:W-:Y:S01]  /*04b0*/  VIADD R113, R47, 0x39 ;  /* 0x000000392f717836 */ /* 0x000fe20000000000 */
[-C--:B------:R-:W-:Y:S01]  /*04c0*/  LEA.HI R11, R107, R2.reuse, RZ, 0x1a ;  /* 0x000000026b0b7211 */ /* 0x080fe200078fd0ff */
[C---:B------:R-:W-:Y:S01]  /*04d0*/  VIADD R101, R47.reuse, 0x21 ;  /* 0x000000212f657836 */ /* 0x040fe20000000000 */
[----:B------:R-:W-:Y:S01]  /*04e0*/  @P4 LOP3.LUT R0, R0, 0x8000, RZ, 0xfc, !PT ;  /* 0x0000800000004812 */ /* 0x000fe200078efcff */
[----:B------:R-:W-:Y:S01]  /*04f0*/  VIADD R97, R47, 0x31 ;  /* 0x000000312f617836 */ /* 0x000fe20000000000 */
[-C--:B------:R-:W-:Y:S01]  /*0500*/  LEA.HI R16, R31, R2.reuse, RZ, 0x1a ;  /* 0x000000021f107211 */ /* 0x080fe200078fd0ff */
[C---:B------:R-:W-:Y:S01]  /*0510*/  VIADD R89, R47.reuse, 0x12 ;  /* 0x000000122f597836 */ /* 0x040fe20000000000 */
[----:B------:R-:W-:Y:S01]  /*0520*/  LOP3.LUT R0, R0, 0xff7fffff, RZ, 0xc0, !PT ;  /* 0xff7fffff00007812 */ /* 0x000fe200078ec0ff */
[----:B------:R-:W-:Y:S01]  /*0530*/  VIADD R87, R47, 0x22 ;  /* 0x000000222f577836 */ /* 0x000fe20000000000 */
[-C--:B------:R-:W-:Y:S01]  /*0540*/  LEA.HI R14, R13, R2.reuse, RZ, 0x1a ;  /* 0x000000020d0e7211 */ /* 0x080fe200078fd0ff */
[C---:B------:R-:W-:Y:S01]  /*0550*/  VIADD R99, R47.reuse, 0x2d ;  /* 0x0000002d2f637836 */ /* 0x040fe20000000000 */
[----:B------:R-:W-:Y:S01]  /*0560*/  @P3 LOP3.LUT R0, R0, 0x800000, RZ, 0xfc, !PT ;  /* 0x0080000000003812 */ /* 0x000fe200078efcff */
[C---:B------:R-:W-:Y:S01]  /*0570*/  VIADD R85, R47.reuse, 0x32 ;  /* 0x000000322f557836 */ /* 0x040fe20000000000 */
[C---:B------:R-:W-:Y:S01]  /*0580*/  IADD3 R27, PT, PT, R47.reuse, 0x1e, RZ ;  /* 0x0000001e2f1b7810 */ /* 0x040fe20007ffe0ff */
[C---:B------:R-:W-:Y:S01]  /*0590*/  VIADD R93, R47.reuse, 0x14 ;  /* 0x000000142f5d7836 */ /* 0x040fe20000000000 */
[----:B------:R-:W-:Y:S01]  /*05a0*/  LOP3.LUT R0, R0, 0xffbfffff, RZ, 0xc0, !PT ;  /* 0xffbfffff00007812 */ /* 0x000fe200078ec0ff */
[----:B------:R-:W-:Y:S01]  /*05b0*/  VIADD R91, R47, 0x24 ;  /* 0x000000242f5b7836 */ /* 0x000fe20000000000 */
[-C--:B------:R-:W-:Y:S01]  /*05c0*/  LEA.HI R20, R27, R2.reuse, RZ, 0x1a ;  /* 0x000000021b147211 */ /* 0x080fe200078fd0ff */
[C---:B------:R-:W-:Y:S01]  /*05d0*/  VIADD R81, R47.reuse, 0x16 ;  /* 0x000000162f517836 */ /* 0x040fe20000000000 */
[----:B------:R-:W-:Y:S01]  /*05e0*/  @P0 LOP3.LUT R0, R0, 0x400000, RZ, 0xfc, !PT ;  /* 0x0040000000000812 */ /* 0x000fe200078efcff */
[C---:B------:R-:W-:Y:S01]  /*05f0*/  VIADD R77, R47.reuse, 0x26 ;  /* 0x000000262f4d7836 */ /* 0x040fe20000000000 */
[----:B------:R-:W-:Y:S01]  /*0600*/  ISETP.GT.U32.AND P0, PT, R8, 0x174, PT ;  /* 0x000001740800780c */ /* 0x000fe20003f04070 */
[C---:B------:R-:W-:Y:S01]  /*0610*/  VIADD R79, R47.reuse, 0x34 ;  /* 0x000000342f4f7836 */ /* 0x040fe20000000000 */
[----:B------:R-:W-:Y:S01]  /*0620*/  LOP3.LUT R0, R0, 0xffffbfff, RZ, 0xc0, !PT ;  /* 0xffffbfff00007812 */ /* 0x000fe200078ec0ff */
[----:B------:R-:W-:Y:S01]  /*0630*/  VIADD R83, R47, 0x2a ;  /* 0x0000002a2f537836 */ /* 0x000fe20000000000 */
[----:B------:R-:W-:Y:S01]  /*0640*/  ISETP.GT.U32.OR P0, PT, R5, 0x7f, P0 ;  /* 0x0000007f0500780c */ /* 0x000fe20000704470 */
[----:B------:R-:W-:Y:S01]  /*0650*/  IMAD R5, R61, 0x5556, RZ ;  /* 0x000055563d057824 */ /* 0x000fe200078e02ff */
[----:B------:R-:W-:Y:S01]  /*0660*/  LEA.HI R22, R19, R2, RZ, 0x1a ;  /* 0x0000000213167211 */ /* 0x000fe200078fd0ff */
[C---:B------:R-:W-:Y:S01]  /*0670*/  VIADD R73, R47.reuse, 0x3a ;  /* 0x0000003a2f497836 */ /* 0x040fe20000000000 */
[----:B------:R-:W-:Y:S01]  /*0680*/  PLOP3.LUT P4, PT, P0, P2, PT, 0xf8, 0x8f ;  /* 0x00000000008f781c */ /* 0x000fe20000785f70 */
[----:B------:R-:W-:Y:S01]  /*0690*/  VIADD R75, R47, 0x1b ;  /* 0x0000001b2f4b7836 */ /* 0x000fe20000000000 */
[----:B------:R-:W-:Y:S01]  /*06a0*/  ISETP.GT.U32.OR P2, PT, R103, 0x45d, P1 ;  /* 0x0000045d6700780c */ /* 0x000fe20000f44470 */
[----:B------:R-:W-:Y:S01]  /*06b0*/  VIADD R71, R47, 0x2b ;  /* 0x0000002b2f477836 */ /* 0x000fe20000000000 */
[----:B------:R-:W-:Y:S01]  /*06c0*/  LEA.HI R4, R5, R4, RZ, 0x10 ;  /* 0x0000000405047211 */ /* 0x000fe200078f80ff */
[----:B------:R-:W-:Y:S01]  /*06d0*/  IMAD R5, R3, 0xc40, R6 ;  /* 0x00000c4003057824 */ /* 0x000fe200078e0206 */
[----:B------:R-:W-:Y:S01]  /*06e0*/  PLOP3.LUT P3, PT, P0, P2, PT, 0xf8, 0x8f ;  /* 0x00000000008f781c */ /* 0x000fe20000765f70 */
[----:B------:R-:W-:Y:S01]  /*06f0*/  IMAD R104, R60, 0x2aab, RZ ;  /* 0x00002aab3c687824 */ /* 0x000fe200078e02ff */
[----:B------:R-:W-:Y:S01]  /*0700*/  ISETP.GT.U32.OR P2, PT, R103, 0x45c, P1 ;  /* 0x0000045c6700780c */ /* 0x000fe20000f44470 */
[----:B------:R-:W-:Y:S01]  /*0710*/  VIADD R33, R5, 0xfffffff1 ;  /* 0xfffffff105217836 */ /* 0x000fe20000000000 */
[----:B------:R-:W-:Y:S01]  /*0720*/  LOP3.LUT R46, R35, 0xf, RZ, 0xc0, !PT ;  /* 0x0000000f232e7812 */ /* 0x000fe200078ec0ff */
[----:B------:R-:W-:Y:S01]  /*0730*/  IMAD R106, R61, 0x2aab, RZ ;  /* 0x00002aab3d6a7824 */ /* 0x000fe200078e02ff */
[----:B------:R-:W-:-:S02]  /*0740*/  PLOP3.LUT P0, PT, P0, P2, PT, 0xf8, 0x8f ;  /* 0x00000000008f781c */ /* 0x000fc40000705f70 */
[----:B------:R-:W-:Y:S01]  /*0750*/  @P4 LOP3.LUT R0, R0, 0x4000, RZ, 0xfc, !PT ;  /* 0x0000400000004812 */ /* 0x000fe200078efcff */
[C---:B------:R-:W-:Y:S01]  /*0760*/  IMAD.IADD R46, R33.reuse, 0x1, R46 ;  /* 0x00000001212e7824 */ /* 0x040fe200078e022e */
[----:B------:R-:W-:Y:S02]  /*0770*/  LOP3.LUT R44, R34, 0xe, RZ, 0xc0, !PT ;  /* 0x0000000e222c7812 */ /* 0x000fe400078ec0ff */
[----:B------:R-:W-:Y:S02]  /*0780*/  LOP3.LUT R0, R0, 0xffefffff, RZ, 0xc0, !PT ;  /* 0xffefffff00007812 */ /* 0x000fe400078ec0ff */
[----:B------:R-:W-:Y:S01]  /*0790*/  LOP3.LUT R52, R36, 0xe, RZ, 0xc0, !PT ;  /* 0x0000000e24347812 */ /* 0x000fe200078ec0ff */
[C---:B------:R-:W-:Y:S01]  /*07a0*/  IMAD.IADD R44, R33.reuse, 0x1, R44 ;  /* 0x00000001212c7824 */ /* 0x040fe200078e022c */
[----:B------:R-:W-:Y:S02]  /*07b0*/  @P3 LOP3.LUT R0, R0, 0x100000, RZ, 0xfc, !PT ;  /* 0x0010000000003812 */ /* 0x000fe400078efcff */
[----:B------:R-:W-:Y:S01]  /*07c0*/  LOP3.LUT R50, R38, 0xf, RZ, 0xc0, !PT ;  /* 0x0000000f26327812 */ /* 0x000fe200078ec0ff */
[----:B------:R-:W-:Y:S01]  /*07d0*/  IMAD.IADD R52, R33, 0x1, R52 ;  /* 0x0000000121347824 */ /* 0x000fe200078e0234 */
[----:B------:R-:W-:-:S02]  /*07e0*/  LOP3.LUT R0, R0, 0xfff7ffff, RZ, 0xc0, !PT ;  /* 0xfff7ffff00007812 */ /* 0x000fc400078ec0ff */
[----:B------:R-:W-:Y:S01]  /*07f0*/  LOP3.LUT R32, R32, 0xf, RZ, 0xc0, !PT ;  /* 0x0000000f20207812 */ /* 0x000fe200078ec0ff */
[----:B------:R-:W-:Y:S01]  /*0800*/  IMAD.IADD R50, R33, 0x1, R50 ;  /* 0x0000000121327824 */ /* 0x000fe200078e0232 */
[----:B------:R-:W-:Y:S02]  /*0810*/  @P0 LOP3.LUT R0, R0, 0x80000, RZ, 0xfc, !PT ;  /* 0x0008000000000812 */ /* 0x000fe400078efcff */
[----:B------:R-:W-:Y:S02]  /*0820*/  ISETP.GT.U32.AND P0, PT, R8, 0x172, PT ;  /* 0x000001720800780c */ /* 0x000fe40003f04070 */
[----:B------:R-:W-:Y:S02]  /*0830*/  LOP3.LUT R8, R74, 0xf, RZ, 0xc0, !PT ;  /* 0x0000000f4a087812 */ /* 0x000fe400078ec0ff */
[----:B------:R-:W-:Y:S01]  /*0840*/  ISETP.GT.U32.OR P0, PT, R4, 0x7f, P0 ;  /* 0x0000007f0400780c */ /* 0x000fe20000704470 */
[----:B------:R-:W-:Y:S01]  /*0850*/  IMAD R4, R2, 0x4a, RZ ;  /* 0x0000004a02047824 */ /* 0x000fe200078e02ff */
[----:B------:R-:W-:Y:S01]  /*0860*/  LOP3.LUT R48, R37, 0xf, RZ, 0xc0, !PT ;  /* 0x0000000f25307812 */ /* 0x000fe200078ec0ff */
[----:B------:R-:W-:Y:S01]  /*0870*/  IMAD.IADD R8, R33, 0x1, R8 ;  /* 0x0000000121087824 */ /* 0x000fe200078e0208 */
[----:B------:R-:W-:Y:S01]  /*0880*/  LOP3.LUT R34, R111, 0xe, RZ, 0xc0, !PT ;  /* 0x0000000e6f227812 */ /* 0x000fe200078ec0ff */
[C---:B------:R-:W-:Y:S01]  /*0890*/  VIADD R10, R4.reuse, 0x45 ;  /* 0x00000045040a7836 */ /* 0x040fe20000000000 */
[----:B------:R-:W-:Y:S01]  /*08a0*/  IADD3 R76, PT, PT, R33, R32, RZ ;  /* 0x00000020214c7210 */ /* 0x000fe20007ffe0ff */
[C---:B------:R-:W-:Y:S01]  /*08b0*/  VIADD R7, R4.reuse, 0x43 ;  /* 0x0000004304077836 */ /* 0x040fe20000000000 */
[----:B------:R-:W-:Y:S01]  /*08c0*/  IADD3 R105, PT, PT, R47, 0x1d, RZ ;  /* 0x0000001d2f697810 */ /* 0x000fe20007ffe0ff */
[----:B------:R-:W-:Y:S01]  /*08d0*/  IMAD R11, R11, 0xc4, R8 ;  /* 0x000000c40b0b7824 */ /* 0x000fe200078e0208 */
[----:B------:R-:W-:Y:S01]  /*08e0*/  SHF.R.U32.HI R18, RZ, 0x6, R10 ;  /* 0x00000006ff127819 */ /* 0x000fe2000001160a */
[C---:B------:R-:W-:Y:S01]  /*08f0*/  VIADD R17, R4.reuse, 0x3e ;  /* 0x0000003e04117836 */ /* 0x040fe20000000000 */
[----:B------:R-:W-:Y:S01]  /*0900*/  SHF.R.U32.HI R9, RZ, 0x6, R7 ;  /* 0x00000006ff097819 */ /* 0x000fe20000011607 */
[----:B------:R-:W-:Y:S01]  /*0910*/  VIADD R40, R4, 0x20 ;  /* 0x0000002004287836 */ /* 0x000fe20000000000 */
[----:B------:R-:W-:Y:S01]  /*0920*/  LOP3.LUT R10, R70, 0xf, RZ, 0xc0, !PT ;  /* 0x0000000f460a7812 */ /* 0x000fe200078ec0ff */
[C---:B------:R-:W-:Y:S01]  /*0930*/  VIADD R39, R4.reuse, 0x1f ;  /* 0x0000001f04277836 */ /* 0x040fe20000000000 */
[-C--:B------:R-:W-:Y:S01]  /*0940*/  LEA.HI R7, R109, R2.reuse, RZ, 0x1a ;  /* 0x000000026d077211 */ /* 0x080fe200078fd0ff */
[----:B------:R-:W-:Y:S01]  /*0950*/  IMAD R12, R9, 0xc4, R8 ;  /* 0x000000c4090c7824 */ /* 0x000fe200078e0208 */
[-C--:B------:R-:W-:Y:S01]  /*0960*/  LEA.HI R9, R29, R2.reuse, RZ, 0x1a ;  /* 0x000000021d097211 */ /* 0x080fe200078fd0ff */
[----:B------:R-:W-:Y:S01]  /*0970*/  IMAD.IADD R15, R33, 0x1, R10 ;  /* 0x00000001210f7824 */ /* 0x000fe200078e020a */
[----:B------:R-:W-:Y:S01]  /*0980*/  SHF.R.U32.HI R24, RZ, 0x6, R17 ;  /* 0x00000006ff187819 */ /* 0x000fe20000011611 */
[----:B------:R-:W-:Y:S01]  /*0990*/  IMAD R10, R7, 0xc4, R8 ;  /* 0x000000c4070a7824 */ /* 0x000fe200078e0208 */
[----:B------:R-:W-:Y:S01]  /*09a0*/  SHF.R.U32.HI R35, RZ, 0x6, R40 ;  /* 0x00000006ff237819 */ /* 0x000fe20000011628 */
[----:B------:R-:W-:Y:S01]  /*09b0*/  VIADD R7, R47, 0xe ;  /* 0x0000000e2f077836 */ /* 0x000fe20000000000 */
[----:B------:R-:W-:Y:S01]  /*09c0*/  SHF.R.U32.HI R39, RZ, 0x6, R39 ;  /* 0x00000006ff277819 */ /* 0x000fe20000011627 */
[----:B------:R-:W-:Y:S01]  /*09d0*/  VIADD R8, R4, 0x47 ;  /* 0x0000004704087836 */ /* 0x000fe20000000000 */
[-C--:B------:R-:W-:Y:S01]  /*09e0*/  LEA.HI R78, R105, R2.reuse, RZ, 0x1a ;  /* 0x00000002694e7211 */ /* 0x080fe200078fd0ff */
[--C-:B------:R-:W-:Y:S01]  /*09f0*/  IMAD R16, R16, 0xc4, R15.reuse ;  /* 0x000000c410107824 */ /* 0x100fe200078e020f */
[-C--:B------:R-:W-:Y:S01]  /*0a00*/  LEA.HI R72, R99, R2.reuse, RZ, 0x1a ;  /* 0x0000000263487211 */ /* 0x080fe200078fd0ff */
[--C-:B------:R-:W-:Y:S01]  /*0a10*/  IMAD R14, R14, 0xc4, R15.reuse ;  /* 0x000000c40e0e7824 */ /* 0x100fe200078e020f */
[----:B------:R-:W-:Y:S01]  /*0a20*/  SHF.R.U32.HI R23, RZ, 0x6, R8 ;  /* 0x00000006ff177819 */ /* 0x000fe20000011608 */
[----:B------:R-:W-:Y:S01]  /*0a30*/  IMAD R15, R18, 0xc4, R15 ;  /* 0x000000c4120f7824 */ /* 0x000fe200078e020f */
[----:B------:R-:W-:Y:S01]  /*0a40*/  LOP3.LUT R18, R7, 0xe, RZ, 0xc0, !PT ;  /* 0x0000000e07127812 */ /* 0x000fe200078ec0ff */
[----:B------:R-:W-:Y:S01]  /*0a50*/  VIADD R43, R4, 0x48 ;  /* 0x00000048042b7836 */ /* 0x000fe20000000000 */
[----:B------:R-:W-:Y:S01]  /*0a60*/  LOP3.LUT R8, R28, 0xf, RZ, 0xc0, !PT ;  /* 0x0000000f1c087812 */ /* 0x000fe200078ec0ff */
[----:B------:R-:W-:Y:S01]  /*0a70*/  IMAD.IADD R51, R33, 0x1, R48 ;  /* 0x0000000121337824 */ /* 0x000fe200078e0230 */
[-C--:B------:R-:W-:Y:S01]  /*0a80*/  LEA.HI R7, R95, R2.reuse, RZ, 0x1a ;  /* 0x000000025f077211 */ /* 0x080fe200078fd0ff */
[C---:B------:R-:W-:Y:S01]  /*0a90*/  IMAD.IADD R21, R33.reuse, 0x1, R18 ;  /* 0x0000000121157824 */ /* 0x040fe200078e0212 */
[----:B------:R-:W-:Y:S01]  /*0aa0*/  SHF.R.U32.HI R43, RZ, 0x6, R43 ;  /* 0x00000006ff2b7819 */ /* 0x000fe2000001162b */
[----:B------:R-:W-:Y:S01]  /*0ab0*/  IMAD.IADD R8, R33, 0x1, R8 ;  /* 0x0000000121087824 */ /* 0x000fe200078e0208 */
[-C--:B------:R-:W-:Y:S01]  /*0ac0*/  LEA.HI R68, R81, R2.reuse, RZ, 0x1a ;  /* 0x0000000251447211 */ /* 0x080fe200078fd0ff */
[--C-:B------:R-:W-:Y:S01]  /*0ad0*/  IMAD R25, R20, 0xc4, R21.reuse ;  /* 0x000000c414197824 */ /* 0x100fe200078e0215 */
[----:B------:R-:W-:Y:S01]  /*0ae0*/  SHF.R.U32.HI R74, RZ, 0x4, R74 ;  /* 0x00000004ff4a7819 */ /* 0x000fe2000001164a */
[----:B------:R-:W-:Y:S01]  /*0af0*/  IMAD R20, R22, 0xc4, R21 ;  /* 0x000000c416147824 */ /* 0x000fe200078e0215 */
[----:B------:R-:W-:Y:S01]  /*0b00*/  SHF.R.U32.HI R31, RZ, 0x4, R31 ;  /* 0x00000004ff1f7819 */ /* 0x000fe2000001161f */
[--C-:B------:R-:W-:Y:S01]  /*0b10*/  IMAD R30, R7, 0xc4, R8.reuse ;  /* 0x000000c4071e7824 */ /* 0x100fe200078e0208 */
[----:B------:R-:W-:Y:S01]  /*0b20*/  SHF.R.U32.HI R95, RZ, 0x4, R95 ;  /* 0x00000004ff5f7819 */ /* 0x000fe2000001165f */
[--C-:B------:R-:W-:Y:S01]  /*0b30*/  IMAD R26, R9, 0xc4, R8.reuse ;  /* 0x000000c4091a7824 */ /* 0x100fe200078e0208 */
[----:B------:R-:W-:Y:S01]  /*0b40*/  LOP3.LUT R31, R31, 0x3, RZ, 0xc0, !PT ;  /* 0x000000031f1f7812 */ /* 0x000fe200078ec0ff */
[----:B------:R-:W-:Y:S01]  /*0b50*/  IMAD R21, R24, 0xc4, R21 ;  /* 0x000000c418157824 */ /* 0x000fe200078e0215 */
[----:B------:R-:W-:Y:S01]  /*0b60*/  LOP3.LUT R95, R95, 0x3, RZ, 0xc0, !PT ;  /* 0x000000035f5f7812 */ /* 0x000fe200078ec0ff */
[----:B------:R-:W-:Y:S01]  /*0b70*/  IMAD R18, R23, 0xc4, R8 ;  /* 0x000000c417127824 */ /* 0x000fe200078e0208 */
[C---:B------:R-:W-:Y:S01]  /*0b80*/  LOP3.LUT R8, R47.reuse, 0xe, RZ, 0xc0, !PT ;  /* 0x0000000e2f087812 */ /* 0x040fe200078ec0ff */
[C---:B------:R-:W-:Y:S01]  /*0b90*/  VIADD R24, R47.reuse, 0x9 ;  /* 0x000000092f187836 */ /* 0x040fe20000000000 */
[----:B------:R-:W-:Y:S01]  /*0ba0*/  SHF.R.U32.HI R28, RZ, 0x4, R28 ;  /* 0x00000004ff1c7819 */ /* 0x000fe2000001161c */
[C---:B------:R-:W-:Y:S01]  /*0bb0*/  VIADD R7, R47.reuse, 0x4 ;  /* 0x000000042f077836 */ /* 0x040fe20000000000 */
[----:B------:R-:W-:Y:S01]  /*0bc0*/  LOP3.LUT R40, R8, 0x8, RZ, 0x3c, !PT ;  /* 0x0000000808287812 */ /* 0x000fe200078e3cff */
[----:B------:R-:W-:Y:S01]  /*0bd0*/  VIADD R9, R47, 0x6 ;  /* 0x000000062f097836 */ /* 0x000fe20000000000 */
[----:B------:R-:W-:Y:S01]  /*0be0*/  LOP3.LUT R42, R24, 0xf, RZ, 0xc0, !PT ;  /* 0x0000000f182a7812 */ /* 0x000fe200078ec0ff */
[----:B------:R-:W-:Y:S01]  /*0bf0*/  VIADD R22, R4, 0x3f ;  /* 0x0000003f04167836 */ /* 0x000fe20000000000 */
[----:B------:R-:W-:Y:S01]  /*0c00*/  LOP3.LUT R36, R7, 0xe, RZ, 0xc0, !PT ;  /* 0x0000000e07247812 */ /* 0x000fe200078ec0ff */
[----:B------:R-:W-:Y:S01]  /*0c10*/  VIADD R23, R47, 0x2f ;  /* 0x0000002f2f177836 */ /* 0x000fe20000000000 */
[----:B------:R-:W-:Y:S01]  /*0c20*/  LOP3.LUT R38, R9, 0xe, RZ, 0xc0, !PT ;  /* 0x0000000e09267812 */ /* 0x000fe200078ec0ff */
[C---:B------:R-:W-:Y:S01]  /*0c30*/  IMAD.IADD R42, R33.reuse, 0x1, R42 ;  /* 0x00000001212a7824 */ /* 0x040fe200078e022a */
[----:B------:R-:W-:Y:S01]  /*0c40*/  SHF.R.U32.HI R41, RZ, 0x6, R22 ;  /* 0x00000006ff297819 */ /* 0x000fe20000011616 */
[----:B------:R-:W-:Y:S01]  /*0c50*/  IMAD.IADD R53, R33, 0x1, R34 ;  /* 0x0000000121357824 */ /* 0x000fe200078e0222 */
[-C--:B------:R-:W-:Y:S01]  /*0c60*/  LEA.HI R37, R23, R2.reuse, RZ, 0x1a ;  /* 0x0000000217257211 */ /* 0x080fe200078fd0ff */
[----:B------:R-:W-:Y:S01]  /*0c70*/  IMAD.IADD R54, R33, 0x1, R36 ;  /* 0x0000000121367824 */ /* 0x000fe200078e0224 */
[-C--:B------:R-:W-:Y:S01]  /*0c80*/  LEA.HI R36, R87, R2.reuse, RZ, 0x1a ;  /* 0x0000000257247211 */ /* 0x080fe200078fd0ff */
[----:B------:R-:W-:Y:S01]  /*0c90*/  IMAD.IADD R55, R33, 0x1, R38 ;  /* 0x0000000121377824 */ /* 0x000fe200078e0226 */
[-C--:B------:R-:W-:Y:S01]  /*0ca0*/  LEA.HI R38, R85, R2.reuse, RZ, 0x1a ;  /* 0x0000000255267211 */ /* 0x080fe200078fd0ff */
[----:B------:R-:W-:Y:S01]  /*0cb0*/  IMAD.IADD R40, R33, 0x1, R40 ;  /* 0x0000000121287824 */ /* 0x000fe200078e0228 */
[----:B------:R-:W-:Y:S01]  /*0cc0*/  SHF.R.U32.HI R27, RZ, 0x4, R27 ;  /* 0x00000004ff1b7819 */ /* 0x000fe2000001161b */
[----:B------:R-:W-:Y:S01]  /*0cd0*/  IMAD.IADD R32, R8, 0x1, R33 ;  /* 0x0000000108207824 */ /* 0x000fe200078e0221 */
[----:B------:R-:W-:Y:S01]  /*0ce0*/  SHF.R.U32.HI R23, RZ, 0x4, R23 ;  /* 0x00000004ff177819 */ /* 0x000fe20000011617 */
[C---:B------:R-:W-:Y:S01]  /*0cf0*/  VIADD R33, R4.reuse, 0x41 ;  /* 0x0000004104217836 */ /* 0x040fe20000000000 */
[----:B------:R-:W-:Y:S01]  /*0d00*/  SHF.R.U32.HI R22, RZ, 0x4, R22 ;  /* 0x00000004ff167819 */ /* 0x000fe20000011616 */
[C---:B------:R-:W-:Y:S01]  /*0d10*/  VIADD R34, R4.reuse, 0x49 ;  /* 0x0000004904227836 */ /* 0x040fe20000000000 */
[----:B------:R-:W-:Y:S01]  /*0d20*/  SHF.R.U32.HI R70, RZ, 0x4, R70 ;  /* 0x00000004ff467819 */ /* 0x000fe20000011646 */
[--C-:B------:R-:W-:Y:S01]  /*0d30*/  IMAD R88, R41, 0xc4, R50.reuse ;  /* 0x000000c429587824 */ /* 0x100fe200078e0232 */
[----:B------:R-:W-:Y:S01]  /*0d40*/  SHF.R.U32.HI R41, RZ, 0x6, R33 ;  /* 0x00000006ff297819 */ /* 0x000fe20000011621 */
[----:B------:R-:W-:Y:S01]  /*0d50*/  IMAD R49, R39, 0xc4, R50 ;  /* 0x000000c427317824 */ /* 0x000fe200078e0232 */
[-C--:B------:R-:W-:Y:S01]  /*0d60*/  LEA.HI R39, R113, R2.reuse, RZ, 0x1a ;  /* 0x0000000271277211 */ /* 0x080fe200078fd0ff */
[----:B------:R-:W-:Y:S01]  /*0d70*/  IMAD R32, R35, 0xc4, R32 ;  /* 0x000000c423207824 */ /* 0x000fe200078e0220 */
[-C--:B------:R-:W-:Y:S01]  /*0d80*/  LEA.HI R35, R115, R2.reuse, RZ, 0x1a ;  /* 0x0000000273237211 */ /* 0x080fe200078fd0ff */
[----:B------:R-:W-:Y:S01]  /*0d90*/  IMAD R48, R43, 0xc4, R40 ;  /* 0x000000c42b307824 */ /* 0x000fe200078e0228 */
[----:B------:R-:W-:Y:S01]  /*0da0*/  SHF.R.U32.HI R43, RZ, 0x6, R34 ;  /* 0x00000006ff2b7819 */ /* 0x000fe20000011622 */
[----:B------:R-:W-:Y:S01]  /*0db0*/  VIADD R34, R4, 0x42 ;  /* 0x0000004204227836 */ /* 0x000fe20000000000 */
[-C--:B------:R-:W-:Y:S01]  /*0dc0*/  LEA.HI R33, R101, R2.reuse, RZ, 0x1a ;  /* 0x0000000265217211 */ /* 0x080fe200078fd0ff */
[----:B------:R-:W-:Y:S01]  /*0dd0*/  IMAD R86, R37, 0xc4, R50 ;  /* 0x000000c425567824 */ /* 0x000fe200078e0232 */
[-C--:B------:R-:W-:Y:S01]  /*0de0*/  LEA.HI R37, R97, R2.reuse, RZ, 0x1a ;  /* 0x0000000261257211 */ /* 0x080fe200078fd0ff */
[--C-:B------:R-:W-:Y:S01]  /*0df0*/  IMAD R92, R35, 0xc4, R42.reuse ;  /* 0x000000c4235c7824 */ /* 0x100fe200078e022a */
[----:B------:R-:W-:Y:S01]  /*0e00*/  LOP3.LUT R23, R23, 0x3, RZ, 0xc0, !PT ;  /* 0x0000000317177812 */ /* 0x000fe200078ec0ff */
[--C-:B------:R-:W-:Y:S01]  /*0e10*/  IMAD R90, R39, 0xc4, R42.reuse ;  /* 0x000000c4275a7824 */ /* 0x100fe200078e022a */
[----:B------:R-:W-:Y:S01]  /*0e20*/  LOP3.LUT R70, R70, 0x3, RZ, 0xc0, !PT ;  /* 0x0000000346467812 */ /* 0x000fe200078ec0ff */
[----:B------:R-:W-:Y:S01]  /*0e30*/  IMAD R84, R43, 0xc4, R42 ;  /* 0x000000c42b547824 */ /* 0x000fe200078e022a */
[----:B------:R-:W-:Y:S01]  /*0e40*/  SHF.R.U32.HI R42, RZ, 0x6, R34 ;  /* 0x00000006ff2a7819 */ /* 0x000fe20000011622 */
[----:B------:R-:W-:Y:S01]  /*0e50*/  IMAD R82, R33, 0xc4, R76 ;  /* 0x000000c421527824 */ /* 0x000fe200078e024c */
[-C--:B------:R-:W-:Y:S01]  /*0e60*/  LEA.HI R34, R89, R2.reuse, RZ, 0x1a ;  /* 0x0000000259227211 */ /* 0x080fe200078fd0ff */
[C---:B------:R-:W-:Y:S01]  /*0e70*/  VIADD R33, R4.reuse, 0x3d ;  /* 0x0000003d04217836 */ /* 0x040fe20000000000 */
[----:B------:R-:W-:Y:S01]  /*0e80*/  SHF.R.U32.HI R24, RZ, 0x4, R24 ;  /* 0x00000004ff187819 */ /* 0x000fe20000011618 */
[--C-:B------:R-:W-:Y:S01]  /*0e90*/  IMAD R80, R37, 0xc4, R76.reuse ;  /* 0x000000c425507824 */ /* 0x100fe200078e024c */
[----:B------:R-:W-:Y:S01]  /*0ea0*/  SHF.R.U32.HI R89, RZ, 0x4, R89 ;  /* 0x00000004ff597819 */ /* 0x000fe20000011659 */
[----:B------:R-:W-:Y:S01]  /*0eb0*/  VIADD R37, R4, 0x46 ;  /* 0x0000004604257836 */ /* 0x000fe20000000000 */
[----:B------:R-:W-:Y:S01]  /*0ec0*/  SHF.R.U32.HI R40, RZ, 0x6, R33 ;  /* 0x00000006ff287819 */ /* 0x000fe20000011621 */
[----:B------:R-:W-:Y:S01]  /*0ed0*/  IMAD R33, R34, 0xc4, R53 ;  /* 0x000000c422217824 */ /* 0x000fe200078e0235 */
[-C--:B------:R-:W-:Y:S01]  /*0ee0*/  LEA.HI R43, R79, R2.reuse, RZ, 0x1a ;  /* 0x000000024f2b7211 */ /* 0x080fe200078fd0ff */
        /* <DEDUP_REMOVED lines=8> */
[--C-:B------:R-:W-:Y:S01]  /*0f70*/  IMAD R78, R78, 0xc4, R51.reuse ;  /* 0x000000c44e4e7824 */ /* 0x100fe200078e0233 */
[----:B------:R-:W-:Y:S01]  /*0f80*/  SHF.R.U32.HI R45, RZ, 0x6, R36 ;  /* 0x00000006ff2d7819 */ /* 0x000fe20000011624 */
[----:B------:R-:W-:Y:S01]  /*0f90*/  IMAD R72, R72, 0xc4, R51 ;  /* 0x000000c448487824 */ /* 0x000fe200078e0233 */
[----:B------:R-:W-:Y:S01]  /*0fa0*/  SHF.R.U32.HI R81, RZ, 0x4, R81 ;  /* 0x00000004ff517819 */ /* 0x000fe20000011651 */
[----:B------:R-:W-:Y:S01]  /*0fb0*/  IMAD R35, R38, 0xc4, R53 ;  /* 0x000000c426237824 */ /* 0x000fe200078e0235 */
[----:B------:R-:W-:Y:S01]  /*0fc0*/  LOP3.LUT R99, R99, 0x3, RZ, 0xc0, !PT ;  /* 0x0000000363637812 */ /* 0x000fe200078ec0ff */
[----:B------:R-:W-:Y:S01]  /*0fd0*/  IMAD R51, R40, 0xc4, R51 ;  /* 0x000000c428337824 */ /* 0x000fe200078e0233 */
[-C--:B------:R-:W-:Y:S01]  /*0fe0*/  LEA.HI R40, R77, R2.reuse, RZ, 0x1a ;  /* 0x000000024d287211 */ /* 0x080fe200078fd0ff */
[----:B------:R-:W-:Y:S01]  /*0ff0*/  IMAD R53, R42, 0xc4, R53 ;  /* 0x000000c42a357824 */ /* 0x000fe200078e0235 */
[-C--:B------:R-:W-:Y:S01]  /*1000*/  LEA.HI R42, R39, R2.reuse, RZ, 0x1a ;  /* 0x00000002272a7211 */ /* 0x080fe200078fd0ff */
[--C-:B------:R-:W-:Y:S01]  /*1010*/  IMAD R36, R37, 0xc4, R54.reuse ;  /* 0x000000c425247824 */ /* 0x100fe200078e0236 */
[-C--:B------:R-:W-:Y:S01]  /*1020*/  LEA.HI R65, R83, R2.reuse, RZ, 0x1a ;  /* 0x0000000253417211 */ /* 0x080fe200078fd0ff */
[--C-:B------:R-:W-:Y:S01]  /*1030*/  IMAD R37, R41, 0xc4, R54.reuse ;  /* 0x000000c429257824 */ /* 0x100fe200078e0236 */
[-C--:B------:R-:W-:Y:S01]  /*1040*/  LEA.HI R69, R73, R2.reuse, RZ, 0x1a ;  /* 0x0000000249457211 */ /* 0x080fe200078fd0ff */
[----:B------:R-:W-:Y:S01]  /*1050*/  IMAD R68, R68, 0xc4, R55 ;  /* 0x000000c444447824 */ /* 0x000fe200078e0237 */
[----:B------:R-:W-:Y:S01]  /*1060*/  SHF.R.U32.HI R91, RZ, 0x4, R91 ;  /* 0x00000004ff5b7819 */ /* 0x000fe2000001165b */
[--C-:B------:R-:W-:Y:S01]  /*1070*/  IMAD R40, R40, 0xc4, R55.reuse ;  /* 0x000000c428287824 */ /* 0x100fe200078e0237 */
[-C--:B------:R-:W-:Y:S01]  /*1080*/  LEA.HI R67, R71, R2.reuse, RZ, 0x1a ;  /* 0x0000000247437211 */ /* 0x080fe200078fd0ff */
[----:B------:R-:W-:Y:S01]  /*1090*/  IMAD R41, R42, 0xc4, R55 ;  /* 0x000000c42a297824 */ /* 0x000fe200078e0237 */
[----:B------:R-:W-:Y:S01]  /*10a0*/  SHF.R.U32.HI R73, RZ, 0x4, R73 ;  /* 0x00000004ff497819 */ /* 0x000fe20000011649 */
[----:B------:R-:W-:Y:S01]  /*10b0*/  IMAD R55, R50, 0xc4, R55 ;  /* 0x000000c432377824 */ /* 0x000fe200078e0237 */
[----:B------:R-:W-:Y:S01]  /*10c0*/  SHF.R.U32.HI R50, RZ, 0x4, R107 ;  /* 0x00000004ff327819 */ /* 0x000fe2000001166b */
[----:B------:R-:W-:Y:S01]  /*10d0*/  IMAD R15, R70, 0xe, R15 ;  /* 0x0000000e460f7824 */ /* 0x000fe200078e020f */
[----:B------:R-:W-:Y:S01]  /*10e0*/  LOP3.LUT R70, R89, 0x3, RZ, 0xc0, !PT ;  /* 0x0000000359467812 */ /* 0x000fe200078ec0ff */
[--C-:B------:R-:W-:Y:S01]  /*10f0*/  IMAD R38, R43, 0xc4, R54.reuse ;  /* 0x000000c42b267824 */ /* 0x100fe200078e0236 */
[----:B------:R-:W-:Y:S01]  /*1100*/  LOP3.LUT R94, R50, 0x3, RZ, 0xc0, !PT ;  /* 0x00000003325e7812 */ /* 0x000fe200078ec0ff */
[----:B------:R-:W-:Y:S01]  /*1110*/  IMAD R54, R45, 0xc4, R54 ;  /* 0x000000c42d367824 */ /* 0x000fe200078e0236 */
[-C--:B------:R-:W-:Y:S01]  /*1120*/  LEA.HI R45, R75, R2.reuse, RZ, 0x1a ;  /* 0x000000024b2d7211 */ /* 0x080fe200078fd0ff */
[----:B------:R-:W-:Y:S01]  /*1130*/  IMAD R33, R70, 0xe, R33 ;  /* 0x0000000e46217824 */ /* 0x000fe200078e0221 */
[----:B------:R-:W-:Y:S01]  /*1140*/  SHF.R.U32.HI R70, RZ, 0x4, R39 ;  /* 0x00000004ff467819 */ /* 0x000fe20000011627 */
[----:B------:R-:W-:Y:S01]  /*1150*/  IMAD R11, R94, 0xe, R11 ;  /* 0x0000000e5e0b7824 */ /* 0x000fe200078e020b */
[----:B------:R-:W-:Y:S01]  /*1160*/  SHF.R.U32.HI R94, RZ, 0x4, R13 ;  /* 0x00000004ff5e7819 */ /* 0x000fe2000001160d */
[----:B------:R-:W-:Y:S01]  /*1170*/  VIADD R43, R47, 0x3b ;  /* 0x0000003b2f2b7836 */ /* 0x000fe20000000000 */
[----:B------:R-:W-:Y:S01]  /*1180*/  LOP3.LUT R13, R74, 0x3, RZ, 0xc0, !PT ;  /* 0x000000034a0d7812 */ /* 0x000fe200078ec0ff */
[--C-:B------:R-:W-:Y:S01]  /*1190*/  IMAD R42, R65, 0xc4, R44.reuse ;  /* 0x000000c4412a7824 */ /* 0x100fe200078e022c */
[----:B------:R-:W-:Y:S01]  /*11a0*/  LOP3.LUT R39, R81, 0x3, RZ, 0xc0, !PT ;  /* 0x0000000351277812 */ /* 0x000fe200078ec0ff */
[----:B------:R-:W-:Y:S01]  /*11b0*/  IMAD R66, R69, 0xc4, R44 ;  /* 0x000000c445427824 */ /* 0x000fe200078e022c */
[----:B------:R-:W-:Y:S01]  /*11c0*/  LOP3.LUT R73, R73, 0x3, RZ, 0xc0, !PT ;  /* 0x0000000349497812 */ /* 0x000fe200078ec0ff */
[----:B------:R-:W-:Y:S01]  /*11d0*/  IMAD R12, R13, 0xe, R12 ;  /* 0x0000000e0d0c7824 */ /* 0x000fe200078e020c */
[-C--:B------:R-:W-:Y:S01]  /*11e0*/  LEA.HI R117, R43, R2.reuse, RZ, 0x1a ;  /* 0x000000022b757211 */ /* 0x080fe200078fd0ff */
[----:B------:R-:W-:Y:S01]  /*11f0*/  IMAD R13, R31, 0xe, R16 ;  /* 0x0000000e1f0d7824 */ /* 0x000fe200078e0210 */
[----:B------:R-:W-:Y:S01]  /*1200*/  SHF.R.U32.HI R31, RZ, 0x4, R17 ;  /* 0x00000004ff1f7819 */ /* 0x000fe20000011611 */
        /* <DEDUP_REMOVED lines=11> */
[----:B------:R-:W-:Y:S01]  /*12c0*/  LOP3.LUT R29, R29, 0x3, RZ, 0xc0, !PT ;  /* 0x000000031d1d7812 */ /* 0x000fe200078ec0ff */
[----:B------:R-:W-:Y:S01]  /*12d0*/  VIADD R69, R47, 0x1c ;  /* 0x0000001c2f457836 */ /* 0x000fe20000000000 */
[----:B------:R-:W-:Y:S01]  /*12e0*/  LOP3.LUT R17, R30, 0x3, RZ, 0xc0, !PT ;  /* 0x000000031e117812 */ /* 0x000fe200078ec0ff */
[----:B------:R-:W-:Y:S01]  /*12f0*/  IMAD R23, R27, 0xe, R88 ;  /* 0x0000000e1b177824 */ /* 0x000fe200078e0258 */
[----:B------:R-:W-:Y:S01]  /*1300*/  SHF.R.U32.HI R27, RZ, 0x4, R47 ;  /* 0x00000004ff1b7819 */ /* 0x000fe2000001162f */
[----:B------:R-:W-:Y:S01]  /*1310*/  IMAD R20, R29, 0xe, R20 ;  /* 0x0000000e1d147824 */ /* 0x000fe200078e0214 */
[----:B------:R-:W-:Y:S01]  /*1320*/  LOP3.LUT R29, R24, 0x3, RZ, 0xc0, !PT ;  /* 0x00000003181d7812 */ /* 0x000fe200078ec0ff */
[----:B------:R-:W-:Y:S01]  /*1330*/  IMAD R17, R17, 0xe, R26 ;  /* 0x0000000e11117824 */ /* 0x000fe200078e021a */
[----:B------:R-:W-:Y:S01]  /*1340*/  LOP3.LUT R30, R31, 0x3, RZ, 0xc0, !PT ;  /* 0x000000031f1e7812 */ /* 0x000fe200078ec0ff */
[----:B------:R-:W-:Y:S01]  /*1350*/  VIADD R67, R47, 0x2c ;  /* 0x0000002c2f437836 */ /* 0x000fe20000000000 */
[----:B------:R-:W-:Y:S01]  /*1360*/  LOP3.LUT R31, R27, 0x3, RZ, 0xc0, !PT ;  /* 0x000000031b1f7812 */ /* 0x000fe200078ec0ff */
[----:B------:R-:W-:Y:S01]  /*1370*/  IMAD R26, R29, 0xe, R84 ;  /* 0x0000000e1d1a7824 */ /* 0x000fe200078e0254 */
[----:B------:R-:W-:Y:S01]  /*1380*/  LOP3.LUT R70, R70, 0x3, RZ, 0xc0, !PT ;  /* 0x0000000346467812 */ /* 0x000fe200078ec0ff */
[----:B------:R-:W-:Y:S01]  /*1390*/  IMAD R46, R117, 0xc4, R46 ;  /* 0x000000c4752e7824 */ /* 0x000fe200078e022e */
[----:B------:R-:W-:Y:S01]  /*13a0*/  LOP3.LUT R29, R31, 0x2, RZ, 0x3c, !PT ;  /* 0x000000021f1d7812 */ /* 0x000fe200078e3cff */
[----:B------:R-:W-:Y:S01]  /*13b0*/  IMAD R21, R30, 0xe, R21 ;  /* 0x0000000e1e157824 */ /* 0x000fe200078e0215 */
[----:B------:R-:W-:Y:S01]  /*13c0*/  SHF.R.U32.HI R71, RZ, 0x4, R71 ;  /* 0x00000004ff477819 */ /* 0x000fe20000011647 */
[----:B------:R-:W-:Y:S01]  /*13d0*/  IMAD R41, R70, 0xe, R41 ;  /* 0x0000000e46297824 */ /* 0x000fe200078e0229 */
[----:B------:R-:W-:Y:S01]  /*13e0*/  SHF.R.U32.HI R68, RZ, 0x4, R68 ;  /* 0x00000004ff447819 */ /* 0x000fe20000011644 */
[----:B------:R-:W-:Y:S01]  /*13f0*/  IMAD R29, R29, 0xe, R32 ;  /* 0x0000000e1d1d7824 */ /* 0x000fe200078e0220 */
[-C--:B------:R-:W-:Y:S01]  /*1400*/  LEA.HI R107, R69, R2.reuse, RZ, 0x1a ;  /* 0x00000002456b7211 */ /* 0x080fe200078fd0ff */
[----:B------:R-:W-:Y:S01]  /*1410*/  IMAD R32, R99, 0xe, R72 ;  /* 0x0000000e63207824 */ /* 0x000fe200078e0248 */
[----:B------:R-:W-:Y:S01]  /*1420*/  LOP3.LUT R72, R91, 0x3, RZ, 0xc0, !PT ;  /* 0x000000035b487812 */ /* 0x000fe200078ec0ff */
[----:B------:R-:W-:Y:S01]  /*1430*/  IMAD R30, R31, 0xe, R76 ;  /* 0x0000000e1f1e7824 */ /* 0x000fe200078e024c */
[-C--:B------:R-:W-:Y:S01]  /*1440*/  LEA.HI R117, R67, R2.reuse, RZ, 0x1a ;  /* 0x0000000243757211 */ /* 0x080fe200078fd0ff */
[----:B------:R-:W-:Y:S01]  /*1450*/  IMAD R56, R107, 0xc4, R52 ;  /* 0x000000c46b387824 */ /* 0x000fe200078e0234 */
[----:B------:R-:W-:Y:S01]  /*1460*/  LOP3.LUT R70, R71, 0x3, RZ, 0xc0, !PT ;  /* 0x0000000347467812 */ /* 0x000fe200078ec0ff */
[----:B------:R-:W-:Y:S01]  /*1470*/  IMAD R37, R72, 0xe, R37 ;  /* 0x0000000e48257824 */ /* 0x000fe200078e0225 */
[----:B------:R-:W-:Y:S01]  /*1480*/  SHF.R.U32.HI R72, RZ, 0x4, R43 ;  /* 0x00000004ff487819 */ /* 0x000fe2000001162b */
[----:B------:R-:W-:Y:S01]  /*1490*/  IMAD R43, R73, 0xe, R66 ;  /* 0x0000000e492b7824 */ /* 0x000fe200078e0242 */
[----:B------:R-:W-:Y:S01]  /*14a0*/  SHF.R.U32.HI R66, RZ, 0x4, R69 ;  /* 0x00000004ff427819 */ /* 0x000fe20000011645 */
[----:B------:R-:W-:Y:S01]  /*14b0*/  IMAD R45, R70, 0xe, R45 ;  /* 0x0000000e462d7824 */ /* 0x000fe200078e022d */
[----:B------:R-:W-:Y:S01]  /*14c0*/  LOP3.LUT R69, R68, 0x3, RZ, 0xc0, !PT ;  /* 0x0000000344457812 */ /* 0x000fe200078ec0ff */
[C---:B------:R-:W-:Y:S01]  /*14d0*/  VIADD R68, R47.reuse, 0x3d ;  /* 0x0000003d2f447836 */ /* 0x040fe20000000000 */
[----:B------:R-:W-:Y:S01]  /*14e0*/  IADD3 R65, PT, PT, R47, 0x3c, RZ ;  /* 0x0000003c2f417810 */ /* 0x000fe20007ffe0ff */
[----:B------:R-:W-:Y:S01]  /*14f0*/  IMAD R50, R117, 0xc4, R52 ;  /* 0x000000c475327824 */ /* 0x000fe200078e0234 */
[----:B------:R-:W-:Y:S01]  /*1500*/  SHF.R.U32.HI R67, RZ, 0x4, R67 ;  /* 0x00000004ff437819 */ /* 0x000fe20000011643 */
[----:B------:R-:W-:Y:S01]  /*1510*/  VIADD R70, R47, 0x1f ;  /* 0x0000001f2f467836 */ /* 0x000fe20000000000 */
[----:B------:R-:W-:Y:S01]  /*1520*/  LOP3.LUT R71, R72, 0x3, RZ, 0xc0, !PT ;  /* 0x0000000348477812 */ /* 0x000fe200078ec0ff */
[----:B------:R-:W-:Y:S01]  /*1530*/  IMAD R47, R69, 0xe, R48 ;  /* 0x0000000e452f7824 */ /* 0x000fe200078e0230 */
[----:B------:R-:W-:Y:S01]  /*1540*/  LEA.HI R119, R65, R2, RZ, 0x1a ;  /* 0x0000000241777211 */ /* 0x000fe200078fd0ff */
[C---:B------:R-:W-:Y:S01]  /*1550*/  VIADD R73, R64.reuse, 0x3 ;  /* 0x0000000340497836 */ /* 0x040fe20000000000 */
[----:B------:R-:W-:Y:S01]  /*1560*/  LOP3.LUT R67, R67, 0x3, RZ, 0xc0, !PT ;  /* 0x0000000343437812 */ /* 0x000fe200078ec0ff */
        /* <DEDUP_REMOVED lines=26> */
[----:B------:R-:W-:Y:S01]  /*1710*/  IMAD R65, R65, 0x2aab, RZ ;  /* 0x00002aab41417824 */ /* 0x000fe200078e02ff */
[----:B------:R-:W-:Y:S01]  /*1720*/  LOP3.LUT R69, R73, 0xffff, RZ, 0xc0, !PT ;  /* 0x0000ffff49457812 */ /* 0x000fe200078ec0ff */
[----:B------:R-:W-:Y:S01]  /*1730*/  IMAD R68, R68, 0x2aab, RZ ;  /* 0x00002aab44447824 */ /* 0x000fe200078e02ff */
[----:B------:R-:W-:Y:S01]  /*1740*/  LOP3.LUT R70, R75, 0xffff, RZ, 0xc0, !PT ;  /* 0x0000ffff4b467812 */ /* 0x000fe200078ec0ff */
[----:B------:R-:W-:Y:S01]  /*1750*/  IMAD R53, R56, 0xe, R53 ;  /* 0x0000000e38357824 */ /* 0x000fe200078e0235 */
[----:B------:R-:W-:Y:S01]  /*1760*/  SHF.R.U32.HI R56, RZ, 0x4, R7 ;  /* 0x00000004ff387819 */ /* 0x000fe20000011607 */
[----:B------:R-:W-:Y:S01]  /*1770*/  IMAD R71, R69, 0x2aab, RZ ;  /* 0x00002aab45477824 */ /* 0x000fe200078e02ff */
[----:B------:R-:W-:Y:S01]  /*1780*/  SHF.R.U32.HI R69, RZ, 0x14, R65 ;  /* 0x00000014ff457819 */ /* 0x000fe20000011641 */
[----:B------:R-:W-:Y:S01]  /*1790*/  IMAD R70, R70, 0x2aab, RZ ;  /* 0x00002aab46467824 */ /* 0x000fe200078e02ff */
[----:B------:R-:W-:-:S02]  /*17a0*/  SHF.R.U32.HI R72, RZ, 0x14, R68 ;  /* 0x00000014ff487819 */ /* 0x000fc40000011644 */
[----:B------:R-:W-:Y:S02]  /*17b0*/  CS2R R98, SRZ ;  /* 0x0000000000627805 */ /* 0x000fe4000001ff00 */
[----:B------:R-:W-:Y:S02]  /*17c0*/  SHF.R.U32.HI R85, RZ, 0x4, R85 ;  /* 0x00000004ff557819 */ /* 0x000fe40000011655 */
[----:B------:R-:W-:Y:S02]  /*17d0*/  SHF.R.U32.HI R77, RZ, 0x4, R77 ;  /* 0x00000004ff4d7819 */ /* 0x000fe4000001164d */
[----:B------:R-:W-:Y:S02]  /*17e0*/  LOP3.LUT R65, R56, 0x3, RZ, 0xc0, !PT ;  /* 0x0000000338417812 */ /* 0x000fe400078ec0ff */
[----:B------:R-:W-:Y:S02]  /*17f0*/  PRMT R56, R69, 0x9910, RZ ;  /* 0x0000991045387816 */ /* 0x000fe400000000ff */
[----:B------:R-:W-:Y:S01]  /*1800*/  PRMT R68, R72, 0x9910, RZ ;  /* 0x0000991048447816 */ /* 0x000fe200000000ff */
[----:B------:R-:W-:Y:S01]  /*1810*/  IMAD R54, R65, 0xe, R54 ;  /* 0x0000000e41367824 */ /* 0x000fe200078e0236 */
[----:B------:R-:W-:Y:S01]  /*1820*/  SHF.R.U32.HI R70, RZ, 0x14, R70 ;  /* 0x00000014ff467819 */ /* 0x000fe20000011646 */
[----:B------:R-:W-:Y:S01]  /*1830*/  IMAD R65, R56, 0x60, RZ ;  /* 0x0000006038417824 */ /* 0x000fe200078e02ff */
[----:B------:R-:W-:Y:S01]  /*1840*/  LOP3.LUT R74, R85, 0x3, RZ, 0xc0, !PT ;  /* 0x00000003554a7812 */ /* 0x000fe200078ec0ff */
[----:B------:R-:W-:Y:S01]  /*1850*/  IMAD R68, R68, 0x60, RZ ;  /* 0x0000006044447824 */ /* 0x000fe200078e02ff */
[----:B------:R-:W-:Y:S01]  /*1860*/  LOP3.LUT R77, R77, 0x3, RZ, 0xc0, !PT ;  /* 0x000000034d4d7812 */ /* 0x000fe200078ec0ff */
[----:B------:R-:W-:Y:S01]  /*1870*/  IMAD.MOV R65, RZ, RZ, -R65 ;  /* 0x000000ffff417224 */ /* 0x000fe200078e0a41 */
[----:B------:R-:W-:Y:S01]  /*1880*/  SHF.R.U32.HI R71, RZ, 0x14, R71 ;  /* 0x00000014ff477819 */ /* 0x000fe20000011647 */
[----:B------:R-:W-:Y:S01]  /*1890*/  IMAD R35, R74, 0xe, R35 ;  /* 0x0000000e4a237824 */ /* 0x000fe200078e0223 */
[----:B------:R-:W-:Y:S01]  /*18a0*/  PRMT R76, R70, 0x9910, RZ ;  /* 0x00009910464c7816 */ /* 0x000fe200000000ff */
[----:B------:R-:W-:Y:S01]  /*18b0*/  IMAD R40, R77, 0xe, R40 ;  /* 0x0000000e4d287824 */ /* 0x000fe200078e0228 */
[----:B------:R-:W-:Y:S01]  /*18c0*/  SHF.R.U32.HI R56, RZ, 0x4, R9 ;  /* 0x00000004ff387819 */ /* 0x000fe20000011609 */
[----:B------:R-:W-:Y:S01]  /*18d0*/  IMAD.MOV R77, RZ, RZ, -R68 ;  /* 0x000000ffff4d7224 */ /* 0x000fe200078e0a44 */
[----:B------:R-:W-:Y:S01]  /*18e0*/  PRMT R74, R71, 0x9910, RZ ;  /* 0x00009910474a7816 */ /* 0x000fe200000000ff */
[----:B------:R-:W-:Y:S01]  /*18f0*/  IMAD R68, R76, 0x60, RZ ;  /* 0x000000604c447824 */ /* 0x000fe200078e02ff */
[----:B------:R-:W-:Y:S01]  /*1900*/  LOP3.LUT R56, R56, 0x3, RZ, 0xc0, !PT ;  /* 0x0000000338387812 */ /* 0x000fe200078ec0ff */
[----:B------:R-:W-:Y:S01]  /*1910*/  VIADD R76, R64, 0x5 ;  /* 0x00000005404c7836 */ /* 0x000fe20000000000 */
[----:B------:R-:W-:Y:S01]  /*1920*/  SHF.R.U32.HI R105, RZ, 0x4, R105 ;  /* 0x00000004ff697819 */ /* 0x000fe20000011669 */
[----:B------:R-:W-:Y:S01]  /*1930*/  IMAD R74, R74, 0x60, RZ ;  /* 0x000000604a4a7824 */ /* 0x000fe200078e02ff */
[----:B------:R-:W-:Y:S01]  /*1940*/  PRMT R65, R65, 0x7710, RZ ;  /* 0x0000771041417816 */ /* 0x000fe200000000ff */
[----:B------:R-:W-:Y:S01]  /*1950*/  IMAD.MOV R68, RZ, RZ, -R68 ;  /* 0x000000ffff447224 */ /* 0x000fe200078e0a44 */
[----:B------:R-:W-:Y:S01]  /*1960*/  LOP3.LUT R105, R105, 0x3, RZ, 0xc0, !PT ;  /* 0x0000000369697812 */ /* 0x000fe200078ec0ff */
[----:B------:R-:W-:Y:S01]  /*1970*/  IMAD R55, R56, 0xe, R55 ;  /* 0x0000000e38377824 */ /* 0x000fe200078e0237 */
[----:B------:R-:W-:Y:S01]  /*1980*/  PRMT R56, R77, 0x7710, RZ ;  /* 0x000077104d387816 */ /* 0x000fe200000000ff */
[----:B------:R-:W-:Y:S01]  /*1990*/  IMAD.MOV R74, RZ, RZ, -R74 ;  /* 0x000000ffff4a7224 */ /* 0x000fe200078e0a4a */
[----:B------:R-:W-:Y:S01]  /*19a0*/  SHF.R.U32.HI R79, RZ, 0x4, R79 ;  /* 0x00000004ff4f7819 */ /* 0x000fe2000001164f */
[----:B------:R-:W-:Y:S01]  /*19b0*/  IMAD.IADD R65, R66, 0x1, R65 ;  /* 0x0000000142417824 */ /* 0x000fe200078e0241 */
[----:B------:R-:W-:Y:S01]  /*19c0*/  PRMT R68, R68, 0x7710, RZ ;  /* 0x0000771044447816 */ /* 0x000fe200000000ff */
[----:B------:R-:W-:Y:S01]  /*19d0*/  IMAD.IADD R66, R67, 0x1, R56 ;  /* 0x0000000143427824 */ /* 0x000fe200078e0238 */
[----:B------:R-:W-:Y:S01]  /*19e0*/  SHF.R.U32.HI R97, RZ, 0x4, R97 ;  /* 0x00000004ff617819 */ /* 0x000fe20000011661 */
[----:B------:R-:W-:Y:S01]  /*19f0*/  IMAD R31, R105, 0xe, R78 ;  /* 0x0000000e691f7824 */ /* 0x000fe200078e024e */
[----:B------:R-:W-:Y:S01]  /*1a00*/  PRMT R56, R74, 0x7710, RZ ;  /* 0x000077104a387816 */ /* 0x000fe200000000ff */
[----:B------:R-:W-:Y:S01]  /*1a10*/  IMAD.IADD R68, R75, 0x1, R68 ;  /* 0x000000014b447824 */ /* 0x000fe200078e0244 */
[----:B------:R-:W-:Y:S01]  /*1a20*/  LOP3.LUT R79, R79, 0x3, RZ, 0xc0, !PT ;  /* 0x000000034f4f7812 */ /* 0x000fe200078ec0ff */
[----:B------:R-:W-:Y:S01]  /*1a30*/  VIADD R78, R64, 0x6 ;  /* 0x00000006404e7836 */ /* 0x000fe20000000000 */
[----:B------:R-:W-:Y:S01]  /*1a40*/  LOP3.LUT R74, R76, 0xffff, RZ, 0xc0, !PT ;  /* 0x0000ffff4c4a7812 */ /* 0x000fe200078ec0ff */
[----:B------:R-:W-:Y:S01]  /*1a50*/  VIADD R75, R64, 0x7 ;  /* 0x00000007404b7836 */ /* 0x000fe20000000000 */
[----:B------:R-:W-:Y:S01]  /*1a60*/  LOP3.LUT R97, R97, 0x3, RZ, 0xc0, !PT ;  /* 0x0000000361617812 */ /* 0x000fe200078ec0ff */
[----:B------:R-:W-:Y:S01]  /*1a70*/  IMAD R38, R79, 0xe, R38 ;  /* 0x0000000e4f267824 */ /* 0x000fe200078e0226 */
[----:B------:R-:W-:Y:S01]  /*1a80*/  SHF.R.U32.HI R83, RZ, 0x4, R83 ;  /* 0x00000004ff537819 */ /* 0x000fe20000011653 */
[----:B------:R-:W-:Y:S01]  /*1a90*/  IMAD R74, R74, 0x2aab, RZ ;  /* 0x00002aab4a4a7824 */ /* 0x000fe200078e02ff */
[----:B------:R-:W-:Y:S01]  /*1aa0*/  SHF.R.U32.HI R87, RZ, 0x4, R87 ;  /* 0x00000004ff577819 */ /* 0x000fe20000011657 */
[----:B------:R-:W-:Y:S01]  /*1ab0*/  IMAD R28, R97, 0xe, R80 ;  /* 0x0000000e611c7824 */ /* 0x000fe200078e0250 */
[----:B------:R-:W-:Y:S01]  /*1ac0*/  LOP3.LUT R80, R75, 0xffff, RZ, 0xc0, !PT ;  /* 0x0000ffff4b507812 */ /* 0x000fe200078ec0ff */
[----:B------:R-:W-:Y:S01]  /*1ad0*/  IMAD.IADD R67, R73, 0x1, R56 ;  /* 0x0000000149437824 */ /* 0x000fe200078e0238 */
[----:B------:R-:W-:Y:S01]  /*1ae0*/  LOP3.LUT R73, R78, 0xffff, RZ, 0xc0, !PT ;  /* 0x0000ffff4e497812 */ /* 0x000fe200078ec0ff */
[----:B------:R-:W-:Y:S01]  /*1af0*/  VIADD R79, R64, 0x8 ;  /* 0x00000008404f7836 */ /* 0x000fe20000000000 */
[----:B------:R-:W-:Y:S01]  /*1b00*/  SHF.R.U32.HI R81, RZ, 0x14, R74 ;  /* 0x00000014ff517819 */ /* 0x000fe2000001164a */
[----:B------:R-:W-:Y:S01]  /*1b10*/  IMAD R77, R63, 0x2aab, RZ ;  /* 0x00002aab3f4d7824 */ /* 0x000fe200078e02ff */
[----:B------:R-:W-:Y:S01]  /*1b20*/  LOP3.LUT R83, R83, 0x3, RZ, 0xc0, !PT ;  /* 0x0000000353537812 */ /* 0x000fe200078ec0ff */
[----:B------:R-:W-:Y:S01]  /*1b30*/  IMAD R73, R73, 0x2aab, RZ ;  /* 0x00002aab49497824 */ /* 0x000fe200078e02ff */
[----:B------:R-:W-:Y:S01]  /*1b40*/  LOP3.LUT R74, R79, 0xffff, RZ, 0xc0, !PT ;  /* 0x0000ffff4f4a7812 */ /* 0x000fe200078ec0ff */
[----:B------:R-:W-:Y:S01]  /*1b50*/  IMAD R80, R80, 0x2aab, RZ ;  /* 0x00002aab50507824 */ /* 0x000fe200078e02ff */
[----:B------:R-:W-:Y:S01]  /*1b60*/  PRMT R63, R81, 0x9910, RZ ;  /* 0x00009910513f7816 */ /* 0x000fe200000000ff */
[----:B------:R-:W-:Y:S01]  /*1b70*/  IMAD R42, R83, 0xe, R42 ;  /* 0x0000000e532a7824 */ /* 0x000fe200078e022a */
[----:B------:R-:W-:Y:S01]  /*1b80*/  SHF.R.U32.HI R77, RZ, 0x14, R77 ;  /* 0x00000014ff4d7819 */ /* 0x000fe2000001164d */
[----:B------:R-:W0:Y:S01]  /*1b90*/  S2R R56, SR_CTAID.Z ;  /* 0x0000000000387919 */ /* 0x000e220000002700 */
[----:B------:R-:W-:Y:S01]  /*1ba0*/  SHF.R.U32.HI R101, RZ, 0x4, R101 ;  /* 0x00000004ff657819 */ /* 0x000fe20000011665 */
[----:B------:R-:W-:Y:S01]  /*1bb0*/  IMAD R74, R74, 0x2aab, RZ ;  /* 0x00002aab4a4a7824 */ /* 0x000fe200078e02ff */
[----:B------:R-:W-:Y:S01]  /*1bc0*/  LOP3.LUT R87, R87, 0x3, RZ, 0xc0, !PT ;  /* 0x0000000357577812 */ /* 0x000fe200078ec0ff */
[----:B------:R-:W-:Y:S01]  /*1bd0*/  IMAD R63, R63, 0x60, RZ ;  /* 0x000000603f3f7824 */ /* 0x000fe200078e02ff */
[----:B------:R-:W-:-:S02]  /*1be0*/  SHF.R.U32.HI R83, RZ, 0x14, R73 ;  /* 0x00000014ff537819 */ /* 0x000fc40000011649 */
[----:B------:R-:W-:Y:S01]  /*1bf0*/  SHF.R.U32.HI R85, RZ, 0x14, R80 ;  /* 0x00000014ff557819 */ /* 0x000fe20000011650 */
[----:B------:R-:W-:Y:S01]  /*1c00*/  IMAD R34, R87, 0xe, R34 ;  /* 0x0000000e57227824 */ /* 0x000fe200078e0222 */
[----:B------:R-:W-:Y:S01]  /*1c10*/  PRMT R80, R77, 0x9910, RZ ;  /* 0x000099104d507816 */ /* 0x000fe200000000ff */
[----:B------:R-:W-:Y:S01]  /*1c20*/  IMAD.MOV R63, RZ, RZ, -R63 ;  /* 0x000000ffff3f7224 */ /* 0x000fe200078e0a3f */
[----:B------:R-:W-:Y:S02]  /*1c30*/  LOP3.LUT R27, R101, 0x3, RZ, 0xc0, !PT ;  /* 0x00000003651b7812 */ /* 0x000fe400078ec0ff */
[----:B------:R-:W-:Y:S02]  /*1c40*/  PRMT R73, R83, 0x9910, RZ ;  /* 0x0000991053497816 */ /* 0x000fe400000000ff */
[----:B------:R-:W-:Y:S01]  /*1c50*/  SHF.R.U32.HI R87, RZ, 0x14, R74 ;  /* 0x00000014ff577819 */ /* 0x000fe2000001164a */
[----:B------:R-:W-:Y:S01]  /*1c60*/  IMAD R27, R27, 0xe, R82 ;  /* 0x0000000e1b1b7824 */ /* 0x000fe200078e0252 */
[----:B------:R-:W-:Y:S01]  /*1c70*/  MOV R74, R80 ;  /* 0x00000050004a7202 */ /* 0x000fe20000000f00 */
[----:B------:R-:W-:Y:S01]  /*1c80*/  IMAD R73, R73, 0x60, RZ ;  /* 0x0000006049497824 */ /* 0x000fe200078e02ff */
[----:B------:R-:W-:-:S02]  /*1c90*/  PRMT R82, R85, 0x9910, RZ ;  /* 0x0000991055527816 */ /* 0x000fc400000000ff */
[----:B------:R-:W-:Y:S01]  /*1ca0*/  PRMT R84, R87, 0x9910, RZ ;  /* 0x0000991057547816 */ /* 0x000fe200000000ff */
[----:B------:R-:W-:Y:S01]  /*1cb0*/  IMAD R74, R74, 0x60, RZ ;  /* 0x000000604a4a7824 */ /* 0x000fe200078e02ff */
[----:B------:R-:W-:Y:S01]  /*1cc0*/  PRMT R63, R63, 0x7710, RZ ;  /* 0x000077103f3f7816 */ /* 0x000fe200000000ff */
[----:B------:R-:W-:Y:S01]  /*1cd0*/  IMAD.MOV.U32 R80, RZ, RZ, R82 ;  /* 0x000000ffff507224 */ /* 0x000fe200078e0052 */
[----:B------:R-:W-:Y:S01]  /*1ce0*/  SHF.R.U32.HI R104, RZ, 0x14, R104 ;  /* 0x00000014ff687819 */ /* 0x000fe20000011668 */
[----:B------:R-:W-:Y:S01]  /*1cf0*/  IMAD.MOV R73, RZ, RZ, -R73 ;  /* 0x000000ffff497224 */ /* 0x000fe200078e0a49 */
[----:B------:R-:W-:Y:S01]  /*1d00*/  SHF.R.U32.HI R106, RZ, 0x14, R106 ;  /* 0x00000014ff6a7819 */ /* 0x000fe2000001166a */
[----:B------:R-:W-:Y:S01]  /*1d10*/  IMAD.MOV.U32 R82, RZ, RZ, R84 ;  /* 0x000000ffff527224 */ /* 0x000fe200078e0054 */
[----:B------:R-:W-:Y:S01]  /*1d20*/  ISETP.GT.U32.OR P3, PT, R103, 0x458, P1 ;  /* 0x000004586700780c */ /* 0x000fe20000f64470 */
[----:B------:R-:W-:Y:S01]  /*1d30*/  IMAD.MOV R74, RZ, RZ, -R74 ;  /* 0x000000ffff4a7224 */ /* 0x000fe200078e0a4a */
[----:B------:R-:W-:Y:S01]  /*1d40*/  PRMT R73, R73, 0x7710, RZ ;  /* 0x0000771049497816 */ /* 0x000fe200000000ff */
[----:B------:R-:W-:Y:S01]  /*1d50*/  IMAD.IADD R63, R76, 0x1, R63 ;  /* 0x000000014c3f7824 */ /* 0x000fe200078e023f */
[----:B------:R-:W-:Y:S01]  /*1d60*/  PLOP3.LUT P3, PT, P0, P3, PT, 0xf8, 0x8f ;  /* 0x00000000008f781c */ /* 0x000fe20000767f70 */
[----:B------:R-:W-:Y:S01]  /*1d70*/  IMAD R76, R80, 0x60, RZ ;  /* 0x00000060504c7824 */ /* 0x000fe200078e02ff */
[----:B------:R-:W-:Y:S01]  /*1d80*/  PRMT R89, R74, 0x7710, RZ ;  /* 0x000077104a597816 */ /* 0x000fe200000000ff */
[----:B------:R-:W-:Y:S01]  /*1d90*/  IMAD R80, R82, 0x60, RZ ;  /* 0x0000006052507824 */ /* 0x000fe200078e02ff */
[C---:B------:R-:W-:Y:S01]  /*1da0*/  ISETP.GT.U32.OR P2, PT, R103.reuse, 0x457, P1 ;  /* 0x000004576700780c */ /* 0x040fe20000f44470 */
[----:B------:R-:W-:Y:S01]  /*1db0*/  VIADD R82, R64, 0x9 ;  /* 0x0000000940527836 */ /* 0x000fe20000000000 */
[----:B------:R-:W-:Y:S01]  /*1dc0*/  LOP3.LUT R0, R0, 0xffffefff, RZ, 0xc0, !PT ;  /* 0xffffefff00007812 */ /* 0x000fe200078ec0ff */
[----:B------:R-:W-:Y:S01]  /*1dd0*/  IMAD.MOV R76, RZ, RZ, -R76 ;  /* 0x000000ffff4c7224 */ /* 0x000fe200078e0a4c */
[----:B------:R-:W-:Y:S01]  /*1de0*/  PLOP3.LUT P2, PT, P0, P2, PT, 0xf8, 0x8f ;  /* 0x00000000008f781c */ /* 0x000fe20000745f70 */
[----:B------:R-:W-:Y:S01]  /*1df0*/  IMAD.MOV R80, RZ, RZ, -R80 ;  /* 0x000000ffff507224 */ /* 0x000fe200078e0a50 */
[----:B------:R-:W-:Y:S01]  /*1e00*/  ISETP.GT.U32.OR P1, PT, R103, 0x456, P1 ;  /* 0x000004566700780c */ /* 0x000fe20000f24470 */
[----:B------:R-:W-:Y:S01]  /*1e10*/  IMAD.IADD R73, R78, 0x1, R73 ;  /* 0x000000014e497824 */ /* 0x000fe200078e0249 */
[----:B------:R-:W-:Y:S01]  /*1e20*/  PRMT R74, R76, 0x7710, RZ ;  /* 0x000077104c4a7816 */ /* 0x000fe200000000ff */
[----:B------:R-:W-:Y:S01]  /*1e30*/  IMAD.IADD R78, R64, 0x1, R89 ;  /* 0x00000001404e7824 */ /* 0x000fe200078e0259 */
[----:B------:R-:W-:Y:S01]  /*1e40*/  PRMT R76, R80, 0x7710, RZ ;  /* 0x00007710504c7816 */ /* 0x000fe200000000ff */
[----:B------:R-:W-:Y:S01]  /*1e50*/  VIADD R84, R64, 0xc ;  /* 0x0000000c40547836 */ /* 0x000fe20000000000 */
[----:B------:R-:W-:Y:S01]  /*1e60*/  LOP3.LUT R64, R82, 0xffff, RZ, 0xc0, !PT ;  /* 0x0000ffff52407812 */ /* 0x000fe200078ec0ff */
[----:B0-----:R-:W-:Y:S01]  /*1e70*/  IMAD R86, R56, 0x2, R3 ;  /* 0x0000000238567824 */ /* 0x001fe200078e0203 */
[----:B------:R-:W-:Y:S01]  /*1e80*/  @P3 LOP3.LUT R0, R0, 0x1000, RZ, 0xfc, !PT ;  /* 0x0000100000003812 */ /* 0x000fe200078efcff */
[----:B------:R-:W-:Y:S01]  /*1e90*/  IMAD.IADD R74, R75, 0x1, R74 ;  /* 0x000000014b4a7824 */ /* 0x000fe200078e024a */
[----:B------:R-:W-:Y:S01]  /*1ea0*/  PLOP3.LUT P0, PT, P0, P1, PT, 0xf8, 0x8f ;  /* 0x00000000008f781c */ /* 0x000fe20000703f70 */
[----:B------:R-:W-:Y:S01]  /*1eb0*/  IMAD R64, R64, 0x2aab, RZ ;  /* 0x00002aab40407824 */ /* 0x000fe200078e02ff */
[----:B------:R-:W-:Y:S01]  /*1ec0*/  LOP3.LUT R0, R0, 0xfffdffff, RZ, 0xc0, !PT ;  /* 0xfffdffff00007812 */ /* 0x000fe200078ec0ff */
[----:B------:R-:W-:Y:S01]  /*1ed0*/  IMAD.IADD R75, R79, 0x1, R76 ;  /* 0x000000014f4b7824 */ /* 0x000fe200078e024c */
[----:B------:R-:W-:Y:S01]  /*1ee0*/  LOP3.LUT R79, R84, 0xffff, RZ, 0xc0, !PT ;  /* 0x0000ffff544f7812 */ /* 0x000fe200078ec0ff */
[----:B------:R-:W-:Y:S01]  /*1ef0*/  IMAD R76, R86, 0x480, RZ ;  /* 0x00000480564c7824 */ /* 0x000fe200078e02ff */
[----:B------:R-:W-:Y:S01]  /*1f00*/  SHF.R.U32.HI R89, RZ, 0x14, R64 ;  /* 0x00000014ff597819 */ /* 0x000fe20000011640 */
[----:B------:R-:W-:Y:S01]  /*1f10*/  IMAD R86, R62, 0x2aab, RZ ;  /* 0x00002aab3e567824 */ /* 0x000fe200078e02ff */
[----:B------:R-:W-:Y:S01]  /*1f20*/  @P2 LOP3.LUT R0, R0, 0x20000, RZ, 0xfc, !PT ;  /* 0x0002000000002812 */ /* 0x000fe200078efcff */
[----:B------:R-:W-:Y:S01]  /*1f30*/  IMAD R88, R79, 0x2aab, RZ ;  /* 0x00002aab4f587824 */ /* 0x000fe200078e02ff */
[----:B------:R-:W-:Y:S01]  /*1f40*/  PRMT R67, R67, 0x9910, RZ ;  /* 0x0000991043437816 */ /* 0x000fe200000000ff */
[--C-:B------:R-:W-:Y:S01]  /*1f50*/  IMAD R60, R69, 0x240, R76.reuse ;  /* 0x00000240453c7824 */ /* 0x100fe200078e024c */
[----:B------:R-:W-:Y:S01]  /*1f60*/  LOP3.LUT R0, R0, 0xfffeffff, RZ, 0xc0, !PT ;  /* 0xfffeffff00007812 */ /* 0x000fe200078ec0ff */
[--C-:B------:R-:W-:Y:S01]  /*1f70*/  IMAD R61, R72, 0x240, R76.reuse ;  /* 0x00000240483d7824 */ /* 0x100fe200078e024c */
[----:B------:R-:W-:Y:S01]  /*1f80*/  PRMT R63, R63, 0x9910, RZ ;  /* 0x000099103f3f7816 */ /* 0x000fe200000000ff */
[--C-:B------:R-:W-:Y:S01]  /*1f90*/  IMAD R79, R71, 0x240, R76.reuse ;  /* 0x00000240474f7824 */ /* 0x100fe200078e024c */
[----:B------:R-:W-:Y:S01]  /*1fa0*/  @P0 LOP3.LUT R0, R0, 0x10000, RZ, 0xfc, !PT ;  /* 0x0001000000000812 */ /* 0x000fe200078efcff */
[--C-:B------:R-:W-:Y:S01]  /*1fb0*/  IMAD R77, R77, 0x240, R76.reuse ;  /* 0x000002404d4d7824 */ /* 0x100fe200078e024c */
[----:B------:R-:W-:Y:S01]  /*1fc0*/  SHF.R.U32.HI R109, RZ, 0x4, R109 ;  /* 0x00000004ff6d7819 */ /* 0x000fe2000001166d */
[----:B------:R-:W-:Y:S01]  /*1fd0*/  IMAD R80, R70, 0x240, R76 ;  /* 0x0000024046507824 */ /* 0x000fe200078e024c */
[----:B------:R-:W-:Y:S01]  /*1fe0*/  SHF.R.U32.HI R70, RZ, 0x14, R88 ;  /* 0x00000014ff467819 */ /* 0x000fe20000011658 */
[--C-:B------:R-:W-:Y:S01]  /*1ff0*/  IMAD R62, R81, 0x240, R76.reuse ;  /* 0x00000240513e7824 */ /* 0x100fe200078e024c */
[----:B------:R-:W-:Y:S01]  /*2000*/  PRMT R81, R89, 0x9910, RZ ;  /* 0x0000991059517816 */ /* 0x000fe200000000ff */
[--C-:B------:R-:W-:Y:S01]  /*2010*/  IMAD R72, R83, 0x240, R76.reuse ;  /* 0x0000024053487824 */ /* 0x100fe200078e024c */
[----:B------:R-:W-:Y:S01]  /*2020*/  LOP3.LUT R0, R0, 0xfbffffff, RZ, 0xc0, !PT ;  /* 0xfbffffff00007812 */ /* 0x000fe200078ec0ff */
[--C-:B------:R-:W-:Y:S01]  /*2030*/  IMAD R64, R85, 0x240, R76.reuse ;  /* 0x0000024055407824 */ /* 0x100fe200078e024c */
[----:B------:R-:W-:Y:S01]  /*2040*/  PRMT R85, R104, 0x9910, RZ ;  /* 0x0000991068557816 */ /* 0x000fe200000000ff */
[--C-:B------:R-:W-:Y:S01]  /*2050*/  IMAD R71, R87, 0x240, R76.reuse ;  /* 0x0000024057477824 */ /* 0x100fe200078e024c */
[----:B------:R-:W-:Y:S01]  /*2060*/  PRMT R87, R106, 0x9910, RZ ;  /* 0x000099106a577816 */ /* 0x000fe200000000ff */
[----:B------:R-:W-:Y:S01]  /*2070*/  IMAD R69, R89, 0x240, R76 ;  /* 0x0000024059457824 */ /* 0x000fe200078e024c */
[----:B------:R-:W-:Y:S01]  /*2080*/  SHF.R.U32.HI R76, RZ, 0x14, R86 ;  /* 0x00000014ff4c7819 */ /* 0x000fe20000011656 */
[----:B------:R-:W-:Y:S01]  /*2090*/  IMAD R104, R3, 0x2, R104 ;  /* 0x0000000203687824 */ /* 0x000fe200078e0268 */
[----:B------:R-:W-:Y:S01]  /*20a0*/  PRMT R86, R70, 0x9910, RZ ;  /* 0x0000991046567816 */ /* 0x000fe200000000ff */
[----:B------:R-:W-:Y:S01]  /*20b0*/  IMAD R67, R67, 0x3, RZ ;  /* 0x0000000343437824 */ /* 0x000fe200078e02ff */
[----:B------:R-:W-:Y:S01]  /*20c0*/  PRMT R83, R76, 0x9910, RZ ;  /* 0x000099104c537816 */ /* 0x000fe200000000ff */
[----:B------:R-:W-:Y:S01]  /*20d0*/  IMAD R76, R81, 0x60, RZ ;  /* 0x00000060514c7824 */ /* 0x000fe200078e02ff */
[----:B------:R-:W-:Y:S01]  /*20e0*/  ISETP.GT.U32.AND P2, PT, R104, 0x3, PT ;  /* 0x000000036800780c */ /* 0x000fe20003f44070 */
[----:B------:R-:W-:Y:S01]  /*20f0*/  IMAD R105, R3, 0x2, R70 ;  /* 0x0000000203697824 */ /* 0x000fe200078e0246 */
[----:B------:R-:W-:Y:S01]  /*2100*/  LOP3.LUT R109, R109, 0x3, RZ, 0xc0, !PT ;  /* 0x000000036d6d7812 */ /* 0x000fe200078ec0ff */
[----:B------:R-:W-:Y:S01]  /*2110*/  IMAD.MOV.U32 R81, RZ, RZ, R83 ;  /* 0x000000ffff517224 */ /* 0x000fe200078e0053 */
[----:B------:R-:W-:Y:S01]  /*2120*/  LOP3.LUT R107, R94, 0x3, RZ, 0xc0, !PT ;  /* 0x000000035e6b7812 */ /* 0x000fe200078ec0ff */
[----:B------:R-:W-:Y:S01]  /*2130*/  IMAD.MOV.U32 R83, RZ, RZ, R85 ;  /* 0x000000ffff537224 */ /* 0x000fe200078e0055 */
[----:B------:R-:W-:Y:S01]  /*2140*/  ISETP.GT.U32.AND P1, PT, R105, 0x3, PT ;  /* 0x000000036900780c */ /* 0x000fe20003f24070 */
[----:B------:R-:W-:Y:S01]  /*2150*/  IMAD.MOV R85, RZ, RZ, -R76 ;  /* 0x000000ffff557224 */ /* 0x000fe200078e0a4c */
[----:B------:R-:W-:Y:S01]  /*2160*/  SHF.R.U32.HI R115, RZ, 0x4, R115 ;  /* 0x00000004ff737819 */ /* 0x000fe20000011673 */
[----:B------:R-:W-:Y:S01]  /*2170*/  IMAD R76, R81, 0x60, RZ ;  /* 0x00000060514c7824 */ /* 0x000fe200078e02ff */
[----:B------:R-:W-:Y:S01]  /*2180*/  SHF.R.U32.HI R113, RZ, 0x4, R113 ;  /* 0x00000004ff717819 */ /* 0x000fe20000011671 */
[----:B------:R-:W-:Y:S01]  /*2190*/  IMAD R81, R83, 0x60, RZ ;  /* 0x0000006053517824 */ /* 0x000fe200078e02ff */
[----:B------:R-:W-:Y:S01]  /*21a0*/  PRMT R85, R85, 0x7710, RZ ;  /* 0x0000771055557816 */ /* 0x000fe200000000ff */
[----:B------:R-:W-:Y:S01]  /*21b0*/  IMAD R83, R86, 0x60, RZ ;  /* 0x0000006056537824 */ /* 0x000fe200078e02ff */
[----:B------:R-:W-:Y:S01]  /*21c0*/  @P2 LOP3.LUT R0, R0, 0x4000000, RZ, 0xfc, !PT ;  /* 0x0400000000002812 */ /* 0x000fe200078efcff */
[----:B------:R-:W-:Y:S01]  /*21d0*/  IMAD.MOV R86, RZ, RZ, -R76 ;  /* 0x000000ffff567224 */ /* 0x000fe200078e0a4c */
[----:B------:R-:W-:Y:S01]  /*21e0*/  IADD3 R82, PT, PT, R82, R85, RZ ;  /* 0x0000005552527210 */ /* 0x000fe20007ffe0ff */
[----:B------:R-:W-:Y:S01]  /*21f0*/  IMAD R76, R87, 0x60, RZ ;  /* 0x00000060574c7824 */ /* 0x000fe200078e02ff */
[----:B------:R-:W-:Y:S01]  /*2200*/  LOP3.LUT R0, R0, 0xfeffffff, RZ, 0xc0, !PT ;  /* 0xfeffffff00007812 */ /* 0x000fe200078ec0ff */
[----:B------:R-:W-:Y:S01]  /*2210*/  IMAD.MOV R85, RZ, RZ, -R81 ;  /* 0x000000ffff557224 */ /* 0x000fe200078e0a51 */
[----:B------:R-:W-:Y:S01]  /*2220*/  PRMT R81, R86, 0x7710, RZ ;  /* 0x0000771056517816 */ /* 0x000fe200000000ff */
[----:B------:R-:W-:Y:S01]  /*2230*/  IMAD.MOV R86, RZ, RZ, -R76 ;  /* 0x000000ffff567224 */ /* 0x000fe200078e0a4c */
[----:B------:R-:W-:Y:S01]  /*2240*/  SHF.R.U32.HI R93, RZ, 0x4, R93 ;  /* 0x00000004ff5d7819 */ /* 0x000fe2000001165d */
[----:B------:R-:W-:Y:S01]  /*2250*/  IMAD.MOV R83, RZ, RZ, -R83 ;  /* 0x000000ffff537224 */ /* 0x000fe200078e0a53 */
[----:B------:R-:W-:Y:S01]  /*2260*/  PRMT R76, R85, 0x7710, RZ ;  /* 0x00007710554c7816 */ /* 0x000fe200000000ff */
[----:B------:R-:W-:Y:S01]  /*2270*/  IMAD.IADD R81, R58, 0x1, R81 ;  /* 0x000000013a517824 */ /* 0x000fe200078e0251 */
[----:B------:R-:W-:Y:S01]  /*2280*/  PRMT R58, R86, 0x7710, RZ ;  /* 0x00007710563a7816 */ /* 0x000fe200000000ff */
[----:B------:R-:W-:Y:S01]  /*2290*/  IMAD R106, R3, 0x2, R106 ;  /* 0x00000002036a7824 */ /* 0x000fe200078e026a */
[----:B------:R-:W-:Y:S01]  /*22a0*/  PRMT R85, R83, 0x7710, RZ ;  /* 0x0000771053557816 */ /* 0x000fe200000000ff */
[----:B------:R-:W-:Y:S01]  /*22b0*/  IMAD.IADD R83, R57, 0x1, R76 ;  /* 0x0000000139537824 */ /* 0x000fe200078e024c */
[----:B------:R-:W-:Y:S01]  /*22c0*/  PRMT R57, R78, 0x9910, RZ ;  /* 0x000099104e397816 */ /* 0x000fe200000000ff */
[----:B------:R-:W-:Y:S01]  /*22d0*/  IMAD.IADD R78, R59, 0x1, R58 ;  /* 0x000000013b4e7824 */ /* 0x000fe200078e023a */
[----:B------:R-:W-:Y:S01]  /*22e0*/  PRMT R59, R65, 0x9910, RZ ;  /* 0x00009910413b7816 */ /* 0x000fe200000000ff */
[----:B------:R-:W-:Y:S01]  /*22f0*/  IMAD R63, R63, 0x3, RZ ;  /* 0x000000033f3f7824 */ /* 0x000fe200078e02ff */
[----:B------:R-:W-:Y:S01]  /*2300*/  PRMT R65, R66, 0x9910, RZ ;  /* 0x0000991042417816 */ /* 0x000fe200000000ff */
[----:B------:R-:W-:Y:S01]  /*2310*/  IMAD R57, R57, 0x3, RZ ;  /* 0x0000000339397824 */ /* 0x000fe200078e02ff */
[----:B------:R-:W-:Y:S01]  /*2320*/  PRMT R76, R68, 0x9910, RZ ;  /* 0x00009910444c7816 */ /* 0x000fe200000000ff */
[----:B------:R-:W-:Y:S01]  /*2330*/  IMAD R59, R59, 0x3, RZ ;  /* 0x000000033b3b7824 */ /* 0x000fe200078e02ff */
[----:B------:R-:W-:Y:S01]  /*2340*/  LOP3.LUT R68, R67, 0xffff, RZ, 0xc0, !PT ;  /* 0x0000ffff43447812 */ /* 0x000fe200078ec0ff */
[----:B------:R-:W-:Y:S01]  /*2350*/  IMAD R65, R65, 0x3, RZ ;  /* 0x0000000341417824 */ /* 0x000fe200078e02ff */
[----:B------:R-:W-:Y:S01]  /*2360*/  LOP3.LUT R58, R57, 0xffff, RZ, 0xc0, !PT ;  /* 0x0000ffff393a7812 */ /* 0x000fe200078ec0ff */
[----:B------:R-:W-:Y:S01]  /*2370*/  IMAD R76, R76, 0x3, RZ ;  /* 0x000000034c4c7824 */ /* 0x000fe200078e02ff */
[----:B------:R-:W-:Y:S01]  /*2380*/  LOP3.LUT R59, R59, 0xffff, RZ, 0xc0, !PT ;  /* 0x0000ffff3b3b7812 */ /* 0x000fe200078ec0ff */
[----:B------:R-:W-:Y:S01]  /*2390*/  IMAD.IADD R84, R84, 0x1, R85 ;  /* 0x0000000154547824 */ /* 0x000fe200078e0255 */
[----:B------:R-:W-:Y:S01]  /*23a0*/  LOP3.LUT R66, R65, 0xffff, RZ, 0xc0, !PT ;  /* 0x0000ffff41427812 */ /* 0x000fe200078ec0ff */
[----:B------:R-:W-:Y:S01]  /*23b0*/  IMAD.IADD R57, R77, 0x1, R58 ;  /* 0x000000014d397824 */ /* 0x000fe200078e023a */
[----:B------:R-:W-:Y:S01]  /*23c0*/  LOP3.LUT R65, R76, 0xffff, RZ, 0xc0, !PT ;  /* 0x0000ffff4c417812 */ /* 0x000fe200078ec0ff */
[----:B------:R-:W-:Y:S01]  /*23d0*/  IMAD.IADD R58, R60, 0x1, R59 ;  /* 0x000000013c3a7824 */ /* 0x000fe200078e023b */
[----:B------:R-:W-:Y:S01]  /*23e0*/  ISETP.GT.U32.AND P0, PT, R106, 0x3, PT ;  /* 0x000000036a00780c */ /* 0x000fe20003f04070 */
[----:B------:R-:W-:Y:S01]  /*23f0*/  IMAD.IADD R59, R61, 0x1, R66 ;  /* 0x000000013d3b7824 */ /* 0x000fe200078e0242 */
        /* <DEDUP_REMOVED lines=13> */
[----:B------:R-:W-:Y:S01]  /*24d0*/  IMAD R10, R109, 0xe, R10 ;  /* 0x0000000e6d0a7824 */ /* 0x000fe200078e020a */
[----:B------:R-:W-:Y:S01]  /*24e0*/  LOP3.LUT R67, R66, 0xffff, RZ, 0xc0, !PT ;  /* 0x0000ffff42437812 */ /* 0x000fe200078ec0ff */
[----:B------:R-:W-:Y:S01]  /*24f0*/  IMAD R14, R107, 0xe, R14 ;  /* 0x0000000e6b0e7824 */ /* 0x000fe200078e020e */
[----:B------:R-:W-:Y:S01]  /*2500*/  LOP3.LUT R115, R115, 0x3, RZ, 0xc0, !PT ;  /* 0x0000000373737812 */ /* 0x000fe200078ec0ff */
[----:B------:R-:W-:Y:S01]  /*2510*/  IMAD.IADD R62, R62, 0x1, R63 ;  /* 0x000000013e3e7824 */ /* 0x000fe200078e023f */
[----:B------:R-:W-:Y:S01]  /*2520*/  LOP3.LUT R25, R113, 0x3, RZ, 0xc0, !PT ;  /* 0x0000000371197812 */ /* 0x000fe200078ec0ff */
[----:B------:R-:W-:Y:S01]  /*2530*/  IMAD.IADD R63, R72, 0x1, R65 ;  /* 0x00000001483f7824 */ /* 0x000fe200078e0241 */
[----:B------:R-:W-:Y:S01]  /*2540*/  LOP3.LUT R93, R93, 0x3, RZ, 0xc0, !PT ;  /* 0x000000035d5d7812 */ /* 0x000fe200078ec0ff */
[----:B------:R-:W-:Y:S01]  /*2550*/  IMAD.IADD R64, R64, 0x1, R67 ;  /* 0x0000000140407824 */ /* 0x000fe200078e0243 */
[----:B------:R-:W-:Y:S01]  /*2560*/  LOP3.LUT R68, R68, 0xffff, RZ, 0xc0, !PT ;  /* 0x0000ffff44447812 */ /* 0x000fe200078ec0ff */
[----:B------:R-:W-:Y:S01]  /*2570*/  IMAD R24, R115, 0xe, R92 ;  /* 0x0000000e73187824 */ /* 0x000fe200078e025c */
[----:B------:R-:W-:Y:S01]  /*2580*/  LOP3.LUT R66, R73, 0xffff, RZ, 0xc0, !PT ;  /* 0x0000ffff49427812 */ /* 0x000fe200078ec0ff */
[----:B------:R-:W-:Y:S01]  /*2590*/  IMAD R25, R25, 0xe, R90 ;  /* 0x0000000e19197824 */ /* 0x000fe200078e025a */
[----:B------:R-:W-:Y:S01]  /*25a0*/  PRMT R107, R81, 0x9910, RZ ;  /* 0x00009910516b7816 */ /* 0x000fe200000000ff */
[----:B------:R-:W-:Y:S01]  /*25b0*/  IMAD R36, R93, 0xe, R36 ;  /* 0x0000000e5d247824 */ /* 0x000fe200078e0224 */
[----:B------:R-:W-:Y:S01]  /*25c0*/  PRMT R108, R83, 0x9910, RZ ;  /* 0x00009910536c7816 */ /* 0x000fe200000000ff */
[----:B------:R-:W-:Y:S01]  /*25d0*/  IMAD.IADD R65, R71, 0x1, R68 ;  /* 0x0000000147417824 */ /* 0x000fe200078e0244 */
[----:B------:R-:W-:Y:S01]  /*25e0*/  PRMT R109, R84, 0x9910, RZ ;  /* 0x00009910546d7816 */ /* 0x000fe200000000ff */
[----:B------:R-:W-:Y:S01]  /*25f0*/  IMAD.IADD R66, R69, 0x1, R66 ;  /* 0x0000000145427824 */ /* 0x000fe200078e0242 */
[----:B------:R-:W-:Y:S01]  /*2600*/  PRMT R110, R78, 0x9910, RZ ;  /* 0x000099104e6e7816 */ /* 0x000fe200000000ff */
[----:B------:R-:W-:Y:S01]  /*2610*/  IMAD.MOV.U32 R67, RZ, RZ, RZ ;  /* 0x000000ffff437224 */ /* 0x000fe200078e00ff */
[----:B------:R-:W-:Y:S01]  /*2620*/  LEA R102, R3, R4, 0xa ;  /* 0x0000000403667211 */ /* 0x000fe200078e50ff */
[----:B------:R-:W-:Y:S01]  /*2630*/  IMAD.MOV.U32 R72, RZ, RZ, RZ ;  /* 0x000000ffff487224 */ /* 0x000fe200078e00ff */
[----:B------:R-:W-:Y:S01]  /*2640*/  @P1 LOP3.LUT R0, R0, 0x2000000, RZ, 0xfc, !PT ;  /* 0x0200000000001812 */ /* 0x000fe200078efcff */
[----:B------:R-:W-:Y:S01]  /*2650*/  IMAD R107, R107, 0x3, RZ ;  /* 0x000000036b6b7824 */ /* 0x000fe200078e02ff */
[----:B------:R-:W-:Y:S01]  /*2660*/  SHF.R.U32.HI R4, RZ, 0x6, R4 ;  /* 0x00000006ff047819 */ /* 0x000fe20000011604 */
[----:B------:R-:W-:Y:S01]  /*2670*/  IMAD R108, R108, 0x3, RZ ;  /* 0x000000036c6c7824 */ /* 0x000fe200078e02ff */
[----:B------:R-:W-:Y:S01]  /*2680*/  LEA R101, R2, UR4, 0x2 ;  /* 0x0000000402657c11 */ /* 0x000fe2000f8e10ff */
[----:B------:R-:W-:Y:S01]  /*2690*/  IMAD R109, R109, 0x3, RZ ;  /* 0x000000036d6d7824 */ /* 0x000fe200078e02ff */
[----:B------:R-:W-:Y:S01]  /*26a0*/  LEA R102, R102, UR4, 0x2 ;  /* 0x0000000466667c11 */ /* 0x000fe2000f8e10ff */
[----:B------:R-:W-:Y:S01]  /*26b0*/  IMAD R110, R110, 0x3, RZ ;  /* 0x000000036e6e7824 */ /* 0x000fe200078e02ff */
[----:B------:R-:W-:-:S02]  /*26c0*/  LEA R103, R103, UR5, 0x2 ;  /* 0x0000000567677c11 */ /* 0x000fc4000f8e10ff */
[----:B---3--:R-:W-:-:S07]  /*26d0*/  @P0 LOP3.LUT R0, R0, 0x1000000, RZ, 0xfc, !PT ;  /* 0x0100000000000812 */ /* 0x008fce00078efcff */
.L_x_73:
[----:B------:R-:W0:Y:S01]  /*26e0*/  S2R R74, SR_CTAID.Y ;  /* 0x00000000004a7919 */ /* 0x000e220000002600 */
[C---:B------:R-:W-:Y:S02]  /*26f0*/  IMAD R75, R2.reuse, 0xa, RZ ;  /* 0x0000000a024b7824 */ /* 0x040fe400078e02ff */
[----:B------:R-:W-:Y:S02]  /*2700*/  IMAD R84, R2, 0xa, RZ ;  /* 0x0000000a02547824 */ /* 0x000fe400078e02ff */
[----:B------:R-:W-:Y:S02]  /*2710*/  VIADD R129, R5, 0xfffffff1 ;  /* 0xfffffff105817836 */ /* 0x000fe40000000000 */
[----:B------:R-:W-:Y:S02]  /*2720*/  IMAD.MOV.U32 R135, RZ, RZ, RZ ;  /* 0x000000ffff877224 */ /* 0x000fe400078e00ff */
[----:B------:R-:W-:Y:S02]  /*2730*/  IMAD.MOV.U32 R133, RZ, RZ, RZ ;  /* 0x000000ffff857224 */ /* 0x000fe400078e00ff */
[----:B------:R-:W-:-:S02]  /*2740*/  HFMA2 R131, -RZ, RZ, 0, 0 ;  /* 0x00000000ff837431 */ /* 0x000fc400000001ff */
[----:B------:R-:W-:Y:S02]  /*2750*/  VIADD R70, R75, 0xa ;  /* 0x0000000a4b467836 */ /* 0x000fe40000000000 */
[----:B------:R-:W-:Y:S01]  /*2760*/  IMAD.MOV.U32 R137, RZ, RZ, RZ ;  /* 0x000000ffff897224 */ /* 0x000fe200078e00ff */
[----:B------:R-:W-:Y:S01]  /*2770*/  LOP3.LUT R0, R0, 0xffffffdf, RZ, 0xc0, !PT ;  /* 0xffffffdf00007812 */ /* 0x000fe200078ec0ff */
[----:B------:R-:W-:Y:S01]  /*2780*/  VIADD R71, R84, 0xa ;  /* 0x0000000a54477836 */ /* 0x000fe20000000000 */
[----:B------:R-:W-:Y:S01]  /*2790*/  SHF.R.U32.HI R68, RZ, 0x4, R70 ;  /* 0x00000004ff447819 */ /* 0x000fe20000011646 */
[----:B------:R-:W-:Y:S01]  /*27a0*/  IMAD.MOV.U32 R127, RZ, RZ, RZ ;  /* 0x000000ffff7f7224 */ /* 0x000fe200078e00ff */
[----:B------:R-:W-:Y:S01]  /*27b0*/  LOP3.LUT P6, RZ, R70, 0xe, RZ, 0xc0, !PT ;  /* 0x0000000e46ff7812 */ /* 0x000fe200078cc0ff */
[----:B------:R-:W-:Y:S01]  /*27c0*/  IMAD.MOV.U32 R123, RZ, RZ, RZ ;  /* 0x000000ffff7b7224 */ /* 0x000fe200078e00ff */
[----:B------:R-:W-:Y:S01]  /*27d0*/  LOP3.LUT R69, R68, 0x3, RZ, 0xc0, !PT ;  /* 0x0000000344457812 */ /* 0x000fe200078ec0ff */
[----:B------:R-:W-:Y:S01]  /*27e0*/  IMAD.MOV.U32 R157, RZ, RZ, 0x6 ;  /* 0x00000006ff9d7424 */ /* 0x000fe200078e00ff */
[C---:B------:R-:W-:Y:S01]  /*27f0*/  LOP3.LUT R70, R71.reuse, 0xe, RZ, 0xc0, !PT ;  /* 0x0000000e47467812 */ /* 0x040fe200078ec0ff */
[----:B------:R-:W-:Y:S01]  /*2800*/  IMAD.MOV.U32 R121, RZ, RZ, RZ ;  /* 0x000000ffff797224 */ /* 0x000fe200078e00ff */
[----:B------:R-:W-:Y:S01]  /*2810*/  LEA.HI R76, R71, R2, RZ, 0x1a ;  /* 0x00000002474c7211 */ /* 0x000fe200078fd0ff */
[----:B------:R-:W-:Y:S01]  /*2820*/  IMAD.MOV.U32 R117, RZ, RZ, RZ ;  /* 0x000000ffff757224 */ /* 0x000fe200078e00ff */
[----:B------:R-:W-:Y:S01]  /*2830*/  SHF.R.U32.HI R71, RZ, 0x4, R71 ;  /* 0x00000004ff477819 */ /* 0x000fe20000011647 */
[----:B------:R-:W-:-:S02]  /*2840*/  IMAD.IADD R79, R129, 0x1, R70 ;  /* 0x00000001814f7824 */ /* 0x000fc400078e0246 */
[----:B------:R-:W-:Y:S01]  /*2850*/  IMAD.MOV.U32 R115, RZ, RZ, RZ ;  /* 0x000000ffff737224 */ /* 0x000fe200078e00ff */
[----:B------:R-:W-:Y:S01]  /*2860*/  LOP3.LUT R73, R71, 0x3, RZ, 0xc0, !PT ;  /* 0x0000000347497812 */ /* 0x000fe200078ec0ff */
[----:B------:R-:W-:Y:S02]  /*2870*/  IMAD R70, R76, 0xc4, R79 ;  /* 0x000000c44c467824 */ /* 0x000fe400078e024f */
[----:B------:R-:W-:Y:S02]  /*2880*/  IMAD.MOV.U32 R97, RZ, RZ, RZ ;  /* 0x000000ffff617224 */ /* 0x000fe400078e00ff */
[----:B------:R-:W-:Y:S02]  /*2890*/  IMAD.MOV.U32 R93, RZ, RZ, RZ ;  /* 0x000000ffff5d7224 */ /* 0x000fe400078e00ff */
[----:B------:R-:W-:Y:S02]  /*28a0*/  IMAD.MOV.U32 R91, RZ, RZ, RZ ;  /* 0x000000ffff5b7224 */ /* 0x000fe400078e00ff */
[----:B------:R-:W-:-:S02]  /*28b0*/  IMAD.MOV.U32 R89, RZ, RZ, RZ ;  /* 0x000000ffff597224 */ /* 0x000fc400078e00ff */
[----:B------:R-:W-:Y:S01]  /*28c0*/  IMAD.MOV.U32 R87, RZ, RZ, RZ ;  /* 0x000000ffff577224 */ /* 0x000fe200078e00ff */
[----:B------:R-:W-:Y:S01]  /*28d0*/  LOP3.LUT R92, R8, 0x8, RZ, 0x3c, !PT ;  /* 0x00000008085c7812 */ /* 0x000fe200078e3cff */
[----:B0-----:R-:W-:Y:S02]  /*28e0*/  IMAD.SHL.U32 R74, R74, 0x2, RZ ;  /* 0x000000024a4a7824 */ /* 0x001fe400078e00ff */
[----:B------:R-:W-:Y:S02]  /*28f0*/  IMAD.MOV.U32 R85, RZ, RZ, RZ ;  /* 0x000000ffff557224 */ /* 0x000fe400078e00ff */
[----:B------:R-:W-:Y:S01]  /*2900*/  IMAD.MOV.U32 R139, RZ, RZ, RZ ;  /* 0x000000ffff8b7224 */ /* 0x000fe200078e00ff */
[C---:B------:R-:W-:Y:S01]  /*2910*/  LOP3.LUT P0, RZ, R69.reuse, R74, RZ, 0xfc, !PT ;  /* 0x0000004a45ff7212 */ /* 0x040fe2000780fcff */
[----:B------:R-:W-:Y:S02]  /*2920*/  IMAD.IADD R77, R69, 0x1, R74 ;  /* 0x00000001454d7824 */ /* 0x000fe400078e024a */
[----:B------:R-:W-:Y:S01]  /*2930*/  IMAD.MOV.U32 R125, RZ, RZ, RZ ;  /* 0x000000ffff7d7224 */ /* 0x000fe200078e00ff */
[----:B------:R-:W-:Y:S01]  /*2940*/  PLOP3.LUT P1, PT, P0, P6, PT, 0x2f, 0xf2 ;  /* 0x0000000000f2781c */ /* 0x000fe2000072c577 */
[----:B------:R-:W-:-:S02]  /*2950*/  IMAD R71, R73, 0xe, R70 ;  /* 0x0000000e49477824 */ /* 0x000fc400078e0246 */
[----:B------:R-:W-:Y:S01]  /*2960*/  IMAD.MOV.U32 R119, RZ, RZ, RZ ;  /* 0x000000ffff777224 */ /* 0x000fe200078e00ff */
[----:B------:R-:W-:Y:S01]  /*2970*/  ISETP.GT.U32.OR P1, PT, R77, 0xe, P1 ;  /* 0x0000000e4d00780c */ /* 0x000fe20000f24470 */
[----:B------:R-:W-:Y:S02]  /*2980*/  IMAD.MOV.U32 R155, RZ, RZ, RZ ;  /* 0x000000ffff9b7224 */ /* 0x000fe400078e00ff */
[----:B------:R-:W-:Y:S02]  /*2990*/  IMAD.MOV.U32 R113, RZ, RZ, RZ ;  /* 0x000000ffff717224 */ /* 0x000fe400078e00ff */
[----:B------:R-:W-:Y:S02]  /*29a0*/  IMAD.MOV.U32 R153, RZ, RZ, RZ ;  /* 0x000000ffff997224 */ /* 0x000fe400078e00ff */
[----:B------:R-:W-:Y:S02]  /*29b0*/  IMAD.MOV.U32 R151, RZ, RZ, RZ ;  /* 0x000000ffff977224 */ /* 0x000fe400078e00ff */
[----:B------:R-:W-:Y:S01]  /*29c0*/  IMAD.MOV.U32 R149, RZ, RZ, RZ ;  /* 0x000000ffff957224 */ /* 0x000fe200078e00ff */
[----:B------:R-:W-:Y:S01]  /*29d0*/  MOV R147, RZ ;  /* 0x000000ff00937202 */ /* 0x000fe20000000f00 */
[----:B------:R-:W-:Y:S01]  /*29e0*/  IMAD.MOV.U32 R145, RZ, RZ, RZ ;  /* 0x000000ffff917224 */ /* 0x000fe200078e00ff */
[----:B------:R-:W-:Y:S01]  /*29f0*/  BAR.SYNC.DEFER_BLOCKING 0x0 ;  /* 0x0000000000007b1d */ /* 0x000fe20000010000 */
[----:B------:R-:W-:-:S07]  /*2a00*/  @!P1 IMAD R71, R72, 0x1880, R71 ;  /* 0x0000188048479824 */ /* 0x000fce00078e0247 */
[----:B------:R-:W0:Y:S02]  /*2a10*/  @!P1 LDC.64 R68, c[0x0][0x380] ;  /* 0x0000e000ff449b82 */ /* 0x000e240000000a00 */
[----:B0-----:R-:W-:-:S04]  /*2a20*/  @!P1 IMAD.WIDE R70, R71, 0x4, R68 ;  /* 0x0000000447469825 */ /* 0x001fc800078e0244 */
[C---:B------:R-:W-:Y:S01]  /*2a30*/  IMAD R69, R2.reuse, 0xc, RZ ;  /* 0x0000000c02457824 */ /* 0x040fe200078e02ff */
[----:B------:R0:W2:Y:S03]  /*2a40*/  @!P1 LDG.E.CONSTANT R135, desc[UR8][R70.64] ;  /* 0x0000000846879981 */ /* 0x0000a6000c1e9900 */
[----:B------:R-:W-:-:S04]  /*2a50*/  IMAD R90, R2, 0xa, R69 ;  /* 0x0000000a025a7824 */ /* 0x000fc800078e0245 */
[----:B------:R-:W-:-:S05]  /*2a60*/  VIADD R82, R90, 0x4 ;  /* 0x000000045a527836 */ /* 0x000fca0000000000 */
[----:B------:R-:W-:-:S04]  /*2a70*/  LOP3.LUT P2, RZ, R82, 0xe, RZ, 0xc0, !PT ;  /* 0x0000000e52ff7812 */ /* 0x000fc8000784c0ff */
[----:B------:R-:W-:-:S04]  /*2a80*/  PLOP3.LUT P0, PT, P0, P2, PT, 0x2f, 0xf2 ;  /* 0x0000000000f2781c */ /* 0x000fc80000704577 */
[----:B------:R-:W-:Y:S01]  /*2a90*/  ISETP.GT.U32.OR P0, PT, R77, 0xe, P0 ;  /* 0x0000000e4d00780c */ /* 0x000fe20000704470 */
[----:B------:R-:W-:-:S05]  /*2aa0*/  VIADD R77, R84, 0xb ;  /* 0x0000000b544d7836 */ /* 0x000fca0000000000 */
[----:B------:R-:W-:-:S05]  /*2ab0*/  LOP3.LUT R78, R77, 0xf, RZ, 0xc0, !PT ;  /* 0x0000000f4d4e7812 */ /* 0x000fca00078ec0ff */
[----:B------:R-:W-:Y:S02]  /*2ac0*/  IMAD.IADD R77, R129, 0x1, R78 ;  /* 0x00000001814d7824 */ /* 0x000fe400078e024e */
[----:B------:R-:W1:Y:S02]  /*2ad0*/  @!P0 LDC.64 R68, c[0x0][0x380] ;  /* 0x0000e000ff448b82 */ /* 0x000e640000000a00 */
[----:B------:R-:W-:-:S04]  /*2ae0*/  IMAD R76, R76, 0xc4, R77 ;  /* 0x000000c44c4c7824 */ /* 0x000fc800078e024d */
[----:B0-----:R-:W-:-:S04]  /*2af0*/  IMAD R71, R73, 0xe, R76 ;  /* 0x0000000e49477824 */ /* 0x001fc800078e024c */
[----:B------:R-:W-:-:S04]  /*2b00*/  @!P0 IMAD R71, R72, 0x1880, R71 ;  /* 0x0000188048478824 */ /* 0x000fc800078e0247 */
[----:B-1----:R-:W-:-:S04]  /*2b10*/  @!P0 IMAD.WIDE R70, R71, 0x4, R68 ;  /* 0x0000000447468825 */ /* 0x002fc800078e0244 */
[----:B------:R-:W-:Y:S01]  /*2b20*/  VIADD R68, R75, 0xc ;  /* 0x0000000c4b447836 */ /* 0x000fe20000000000 */
[----:B------:R0:W3:Y:S01]  /*2b30*/  @!P0 LDG.E.CONSTANT R133, desc[UR8][R70.64] ;  /* 0x0000000846858981 */ /* 0x0000e2000c1e9900 */
[----:B------:R-:W-:-:S03]  /*2b40*/  VIADD R77, R84, 0xc ;  /* 0x0000000c544d7836 */ /* 0x000fc60000000000 */
[----:B------:R-:W-:Y:S02]  /*2b50*/  SHF.R.U32.HI R69, RZ, 0x4, R68 ;  /* 0x00000004ff457819 */ /* 0x000fe40000011644 */
[----:B------:R-:W-:Y:S02]  /*2b60*/  LOP3.LUT P3, RZ, R68, 0xe, RZ, 0xc0, !PT ;  /* 0x0000000e44ff7812 */ /* 0x000fe4000786c0ff */
[----:B------:R-:W-:Y:S02]  /*2b70*/  LOP3.LUT R69, R69, 0x3, RZ, 0xc0, !PT ;  /* 0x0000000345457812 */ /* 0x000fe400078ec0ff */
[----:B------:R-:W-:Y:S02]  /*2b80*/  LOP3.LUT R76, R77, 0xe, RZ, 0xc0, !PT ;  /* 0x0000000e4d4c7812 */ /* 0x000fe400078ec0ff */
[C---:B------:R-:W-:Y:S01]  /*2b90*/  LOP3.LUT P0, RZ, R69.reuse, R74, RZ, 0xfc, !PT ;  /* 0x0000004a45ff7212 */ /* 0x040fe2000780fcff */
[----:B------:R-:W-:Y:S01]  /*2ba0*/  IMAD.IADD R73, R69, 0x1, R74 ;  /* 0x0000000145497824 */ /* 0x000fe200078e024a */
[----:B0-----:R-:W-:Y:S01]  /*2bb0*/  SHF.R.U32.HI R70, RZ, 0x4, R77 ;  /* 0x00000004ff467819 */ /* 0x001fe2000001164d */
[----:B------:R-:W-:Y:S01]  /*2bc0*/  IMAD.IADD R78, R129, 0x1, R76 ;  /* 0x00000001814e7824 */ /* 0x000fe200078e024c */
[----:B------:R-:W-:-:S02]  /*2bd0*/  PLOP3.LUT P1, PT, P0, P3, PT, 0x2f, 0xf2 ;  /* 0x0000000000f2781c */ /* 0x000fc40000726577 */
[----:B------:R-:W-:Y:S02]  /*2be0*/  LOP3.LUT R76, R70, 0x3, RZ, 0xc0, !PT ;  /* 0x00000003464c7812 */ /* 0x000fe400078ec0ff */
[----:B------:R-:W-:Y:S01]  /*2bf0*/  ISETP.GT.U32.OR P1, PT, R73, 0xe, P1 ;  /* 0x0000000e4900780c */ /* 0x000fe20000f24470 */
[----:B------:R-:W-:Y:S01]  /*2c00*/  VIADD R70, R90, 0x2 ;  /* 0x000000025a467836 */ /* 0x000fe20000000000 */
[----:B------:R-:W-:-:S04]  /*2c10*/  LEA.HI R77, R77, R2, RZ, 0x1a ;  /* 0x000000024d4d7211 */ /* 0x000fc800078fd0ff */
[----:B------:R-:W-:Y:S01]  /*2c20*/  LOP3.LUT P2, RZ, R70, 0xe, RZ, 0xc0, !PT ;  /* 0x0000000e46ff7812 */ /* 0x000fe2000784c0ff */
[----:B------:R-:W-:-:S06]  /*2c30*/  IMAD R71, R77, 0xc4, R78 ;  /* 0x000000c44d477824 */ /* 0x000fcc00078e024e */
[----:B------:R-:W0:Y:S01]  /*2c40*/  @!P1 LDC.64 R68, c[0x0][0x380] ;  /* 0x0000e000ff449b82 */ /* 0x000e220000000a00 */
[----:B------:R-:W-:Y:S01]  /*2c50*/  PLOP3.LUT P0, PT, P0, P2, PT, 0x2f, 0xf2 ;  /* 0x0000000000f2781c */ /* 0x000fe20000704577 */
[----:B------:R-:W-:-:S03]  /*2c60*/  IMAD R71, R76, 0xe, R71 ;  /* 0x0000000e4c477824 */ /* 0x000fc600078e0247 */
[----:B------:R-:W-:Y:S01]  /*2c70*/  ISETP.GT.U32.OR P0, PT, R73, 0xe, P0 ;  /* 0x0000000e4900780c */ /* 0x000fe20000704470 */
[----:B------:R-:W-:Y:S02]  /*2c80*/  @!P1 IMAD R71, R72, 0x1880, R71 ;  /* 0x0000188048479824 */ /* 0x000fe400078e0247 */
[----:B------:R-:W-:-:S05]  /*2c90*/  VIADD R73, R84, 0xd ;  /* 0x0000000d54497836 */ /* 0x000fca0000000000 */
[----:B------:R-:W-:Y:S01]  /*2ca0*/  LOP3.LUT R78, R73, 0xf, RZ, 0xc0, !PT ;  /* 0x0000000f494e7812 */ /* 0x000fe200078ec0ff */
[----:B0-----:R-:W-:-:S04]  /*2cb0*/  @!P1 IMAD.WIDE R68, R71, 0x4, R68 ;  /* 0x0000000447449825 */ /* 0x001fc800078e0244 */
[----:B------:R-:W0:Y:S01]  /*2cc0*/  @!P0 LDC.64 R70, c[0x0][0x380] ;  /* 0x0000e000ff468b82 */ /* 0x000e220000000a00 */
[----:B------:R-:W-:Y:S01]  /*2cd0*/  IMAD.IADD R78, R129, 0x1, R78 ;  /* 0x00000001814e7824 */ /* 0x000fe200078e024e */
[----:B------:R1:W4:Y:S03]  /*2ce0*/  @!P1 LDG.E.CONSTANT R131, desc[UR8][R68.64] ;  /* 0x0000000844839981 */ /* 0x000326000c1e9900 */
[----:B------:R-:W-:-:S04]  /*2cf0*/  IMAD R77, R77, 0xc4, R78 ;  /* 0x000000c44d4d7824 */ /* 0x000fc800078e024e */
[----:B------:R-:W-:Y:S02]  /*2d00*/  IMAD R77, R76, 0xe, R77 ;  /* 0x0000000e4c4d7824 */ /* 0x000fe400078e024d */
[----:B------:R-:W-:Y:S02]  /*2d10*/  VIADD R76, R75, 0xe ;  /* 0x0000000e4b4c7836 */ /* 0x000fe40000000000 */
[----:B-1----:R-:W-:-:S03]  /*2d20*/  @!P0 IMAD R69, R72, 0x1880, R77 ;  /* 0x0000188048458824 */ /* 0x002fc600078e024d */
[----:B------:R-:W-:Y:S01]  /*2d30*/  SHF.R.U32.HI R68, RZ, 0x4, R76 ;  /* 0x00000004ff447819 */ /* 0x000fe2000001164c */
[----:B0-----:R-:W-:-:S03]  /*2d40*/  @!P0 IMAD.WIDE R70, R69, 0x4, R70 ;  /* 0x0000000445468825 */ /* 0x001fc600078e0246 */
[----:B------:R-:W-:Y:S02]  /*2d50*/  LOP3.LUT R69, R68, 0x3, RZ, 0xc0, !PT ;  /* 0x0000000344457812 */ /* 0x000fe400078ec0ff */
[----:B------:R-:W-:Y:S01]  /*2d60*/  LOP3.LUT P4, RZ, R76, 0xe, RZ, 0xc0, !PT ;  /* 0x0000000e4cff7812 */ /* 0x000fe2000788c0ff */
[----:B------:R0:W5:Y:S01]  /*2d70*/  @!P0 LDG.E.CONSTANT R137, desc[UR8][R70.64] ;  /* 0x0000000846898981 */ /* 0x000162000c1e9900 */
[C---:B------:R-:W-:Y:S01]  /*2d80*/  LOP3.LUT P0, RZ, R69.reuse, R74, RZ, 0xfc, !PT ;  /* 0x0000004a45ff7212 */ /* 0x040fe2000780fcff */
[----:B------:R-:W-:Y:S02]  /*2d90*/  IMAD.IADD R73, R69, 0x1, R74 ;  /* 0x0000000145497824 */ /* 0x000fe400078e024a */
[----:B------:R-:W-:Y:S01]  /*2da0*/  VIADD R77, R84, 0xe ;  /* 0x0000000e544d7836 */ /* 0x000fe20000000000 */
[----:B------:R-:W-:-:S04]  /*2db0*/  PLOP3.LUT P1, PT, P0, P4, PT, 0x2f, 0xf2 ;  /* 0x0000000000f2781c */ /* 0x000fc80000728577 */
[----:B------:R-:W-:Y:S02]  /*2dc0*/  ISETP.GT.U32.OR P1, PT, R73, 0xe, P1 ;  /* 0x0000000e4900780c */ /* 0x000fe40000f24470 */
[C---:B------:R-:W-:Y:S02]  /*2dd0*/  LOP3.LUT R78, R77.reuse, 0xe, RZ, 0xc0, !PT ;  /* 0x0000000e4d4e7812 */ /* 0x040fe400078ec0ff */
[----:B0-----:R-:W-:Y:S02]  /*2de0*/  SHF.R.U32.HI R70, RZ, 0x4, R77 ;  /* 0x00000004ff467819 */ /* 0x001fe4000001164d */
[----:B------:R-:W-:Y:S01]  /*2df0*/  LEA.HI R80, R77, R2, RZ, 0x1a ;  /* 0x000000024d507211 */ /* 0x000fe200078fd0ff */
[----:B------:R-:W-:Y:S01]  /*2e00*/  IMAD R77, R2, 0x6, RZ ;  /* 0x00000006024d7824 */ /* 0x000fe200078e02ff */
[----:B------:R-:W-:Y:S01]  /*2e10*/  @P4 LOP3.LUT R0, R0, 0x20, RZ, 0xfc, !PT ;  /* 0x0000002000004812 */ /* 0x000fe200078efcff */
[----:B------:R-:W-:Y:S01]  /*2e20*/  IMAD.IADD R71, R129, 0x1, R78 ;  /* 0x0000000181477824 */ /* 0x000fe200078e024e */
[----:B------:R-:W-:-:S03]  /*2e30*/  LOP3.LUT R78, R70, 0x3, RZ, 0xc0, !PT ;  /* 0x00000003464e7812 */ /* 0x000fc600078ec0ff */
[----:B------:R-:W0:Y:S01]  /*2e40*/  @!P1 LDC.64 R68, c[0x0][0x380] ;  /* 0x0000e000ff449b82 */ /* 0x000e220000000a00 */
[----:B------:R-:W-:Y:S01]  /*2e50*/  LOP3.LUT P4, RZ, R77, 0xe, RZ, 0xc0, !PT ;  /* 0x0000000e4dff7812 */ /* 0x000fe2000788c0ff */
[----:B------:R-:W-:-:S03]  /*2e60*/  IMAD R71, R80, 0xc4, R71 ;  /* 0x000000c450477824 */ /* 0x000fc600078e0247 */
        /* <DEDUP_REMOVED lines=9> */
[----:B------:R1:W4:Y:S01]  /*2f00*/  @!P1 LDG.E.CONSTANT R127, desc[UR8][R68.64] ;  /* 0x00000008447f9981 */ /* 0x000322000c1e9900 */
[----:B------:R-:W-:Y:S02]  /*2f10*/  LOP3.LUT R0, R0, 0xffffffbf, RZ, 0xc0, !PT ;  /* 0xffffffbf00007812 */ /* 0x000fe400078ec0ff */
[----:B------:R-:W-:Y:S02]  /*2f20*/  IMAD R73, R80, 0xc4, R73 ;  /* 0x000000c450497824 */ /* 0x000fe400078e0249 */
[----:B------:R-:W-:Y:S02]  /*2f30*/  @P4 LOP3.LUT R0, R0, 0x40, RZ, 0xfc, !PT ;  /* 0x0000004000004812 */ /* 0x000fe400078efcff */
[----:B------:R-:W-:-:S04]  /*2f40*/  IMAD R73, R78, 0xe, R73 ;  /* 0x0000000e4e497824 */ /* 0x000fc800078e0249 */
[----:B-1----:R-:W-:-:S04]  /*2f50*/  @!P0 IMAD R69, R72, 0x1880, R73 ;  /* 0x0000188048458824 */ /* 0x002fc800078e0249 */
[----:B0-----:R-:W-:-:S04]  /*2f60*/  @!P0 IMAD.WIDE R70, R69, 0x4, R70 ;  /* 0x0000000445468825 */ /* 0x001fc800078e0246 */
[----:B------:R-:W-:Y:S01]  /*2f70*/  VIADD R69, R75, 0x10 ;  /* 0x000000104b457836 */ /* 0x000fe20000000000 */
[----:B------:R0:W4:Y:S04]  /*2f80*/  @!P0 LDG.E.CONSTANT R123, desc[UR8][R70.64] ;  /* 0x00000008467b8981 */ /* 0x000128000c1e9900 */
[----:B------:R-:W-:-:S04]  /*2f90*/  SHF.R.U32.HI R68, RZ, 0x4, R69 ;  /* 0x00000004ff447819 */ /* 0x000fc80000011645 */
[----:B------:R-:W-:-:S04]  /*2fa0*/  LOP3.LUT R73, R68, 0x3, RZ, 0xc0, !PT ;  /* 0x0000000344497812 */ /* 0x000fc800078ec0ff */
[----:B------:R-:W-:Y:S01]  /*2fb0*/  LOP3.LUT P0, RZ, R73, R74, RZ, 0xfc, !PT ;  /* 0x0000004a49ff7212 */ /* 0x000fe2000780fcff */
[----:B------:R-:W-:-:S03]  /*2fc0*/  IMAD.IADD R68, R74, 0x1, R73 ;  /* 0x000000014a447824 */ /* 0x000fc600078e0249 */
[----:B------:R-:W-:-:S04]  /*2fd0*/  ISETP.EQ.OR P0, PT, R8, RZ, !P0 ;  /* 0x000000ff0800720c */ /* 0x000fc80004702670 */
[----:B------:R-:W-:-:S13]  /*2fe0*/  ISETP.GT.U32.OR P0, PT, R68, 0xe, P0 ;  /* 0x0000000e4400780c */ /* 0x000fda0000704470 */
[----:B------:R-:W-:Y:S01]  /*2ff0*/  @!P0 LEA.HI R78, R69, R2, RZ, 0x1a ;  /* 0x00000002454e8211 */ /* 0x000fe200078fd0ff */
[----:B------:R-:W-:Y:S01]  /*3000*/  @!P0 IMAD.IADD R81, R8, 0x1, R5 ;  /* 0x0000000108518824 */ /* 0x000fe200078e0205 */
[----:B------:R-:W1:Y:S03]  /*3010*/  @!P0 LDC.64 R68, c[0x0][0x380] ;  /* 0x0000e000ff448b82 */ /* 0x000e660000000a00 */
[----:B------:R-:W-:-:S04]  /*3020*/  @!P0 IMAD R78, R78, 0xc4, R81 ;  /* 0x000000c44e4e8824 */ /* 0x000fc800078e0251 */
[----:B------:R-:W-:Y:S02]  /*3030*/  @!P0 IMAD R73, R73, 0xe, R78 ;  /* 0x0000000e49498824 */ /* 0x000fe400078e024e */
[----:B0-----:R-:W-:Y:S02]  /*3040*/  VIADD R70, R75, 0x11 ;  /* 0x000000114b467836 */ /* 0x001fe40000000000 */
[----:B------:R-:W-:-:S04]  /*3050*/  @!P0 IMAD R73, R72, 0x1880, R73 ;  /* 0x0000188048498824 */ /* 0x000fc800078e0249 */
[----:B------:R-:W-:Y:S01]  /*3060*/  @!P0 VIADD R73, R73, 0xfffffff1 ;  /* 0xfffffff149498836 */ /* 0x000fe20000000000 */
[----:B------:R-:W-:Y:S01]  /*3070*/  SHF.R.U32.HI R70, RZ, 0x4, R70 ;  /* 0x00000004ff467819 */ /* 0x000fe20000011646 */
[----:B------:R-:W-:-:S03]  /*3080*/  IMAD R78, R2, R157, 0xe ;  /* 0x0000000e024e7424 */ /* 0x000fc600078e029d */
[----:B------:R-:W-:Y:S01]  /*3090*/  LOP3.LUT R71, R70, 0x3, RZ, 0xc0, !PT ;  /* 0x0000000346477812 */ /* 0x000fe200078ec0ff */
[----:B-1----:R-:W-:Y:S01]  /*30a0*/  @!P0 IMAD.WIDE R68, R73, 0x4, R68 ;  /* 0x0000000449448825 */ /* 0x002fe200078e0244 */
[----:B------:R-:W-:-:S04]  /*30b0*/  LOP3.LUT P1, RZ, R78, 0xe, RZ, 0xc0, !PT ;  /* 0x0000000e4eff7812 */ /* 0x000fc8000782c0ff */
[----:B------:R0:W4:Y:S01]  /*30c0*/  @!P0 LDG.E.CONSTANT R121, desc[UR8][R68.64] ;  /* 0x0000000844798981 */ /* 0x000122000c1e9900 */
[CC--:B------:R-:W-:Y:S02]  /*30d0*/  LOP3.LUT P0, RZ, R71.reuse, R74.reuse, RZ, 0xfc, !PT ;  /* 0x0000004a47ff7212 */ /* 0x0c0fe4000780fcff */
[----:B------:R-:W-:Y:S02]  /*30e0*/  IADD3 R70, PT, PT, R71, R74, RZ ;  /* 0x0000004a47467210 */ /* 0x000fe40007ffe0ff */
[----:B------:R-:W-:Y:S02]  /*30f0*/  PLOP3.LUT P0, PT, P0, P1, PT, 0x2f, 0xf2 ;  /* 0x0000000000f2781c */ /* 0x000fe40000702577 */
[----:B------:R-:W-:Y:S02]  /*3100*/  LOP3.LUT R0, R0, 0xfffffdff, RZ, 0xc0, !PT ;  /* 0xfffffdff00007812 */ /* 0x000fe400078ec0ff */
[----:B------:R-:W-:Y:S01]  /*3110*/  ISETP.GT.U32.OR P0, PT, R70, 0xe, P0 ;  /* 0x0000000e4600780c */ /* 0x000fe20000704470 */
[----:B0-----:R-:W-:Y:S01]  /*3120*/  VIADD R68, R84, 0x1 ;  /* 0x0000000154447836 */ /* 0x001fe20000000000 */
[----:B------:R-:W-:Y:S01]  /*3130*/  @P1 LOP3.LUT R0, R0, 0x200, RZ, 0xfc, !PT ;  /* 0x0000020000001812 */ /* 0x000fe200078efcff */
[----:B------:R-:W-:-:S03]  /*3140*/  VIADD R69, R84, 0x11 ;  /* 0x0000001154457836 */ /* 0x000fc60000000000 */
[----:B------:R-:W-:Y:S02]  /*3150*/  LOP3.LUT R68, R68, 0xf, RZ, 0xc0, !PT ;  /* 0x0000000f44447812 */ /* 0x000fe400078ec0ff */
[----:B------:R-:W-:Y:S02]  /*3160*/  SHF.R.U32.HI R73, RZ, 0x4, R69 ;  /* 0x00000004ff497819 */ /* 0x000fe40000011645 */
[----:B------:R-:W-:Y:S01]  /*3170*/  LEA.HI R69, R69, R2, RZ, 0x1a ;  /* 0x0000000245457211 */ /* 0x000fe200078fd0ff */
[----:B------:R-:W-:Y:S01]  /*3180*/  IMAD.IADD R68, R129, 0x1, R68 ;  /* 0x0000000181447824 */ /* 0x000fe200078e0244 */
[----:B------:R-:W-:Y:S01]  /*3190*/  LOP3.LUT R73, R73, 0x3, RZ, 0xc0, !PT ;  /* 0x0000000349497812 */ /* 0x000fe200078ec0ff */
[----:B------:R-:W0:Y:S02]  /*31a0*/  @!P0 LDC.64 R70, c[0x0][0x380] ;  /* 0x0000e000ff468b82 */ /* 0x000e240000000a00 */
[----:B------:R-:W-:-:S04]  /*31b0*/  IMAD R68, R69, 0xc4, R68 ;  /* 0x000000c445447824 */ /* 0x000fc800078e0244 */
[----:B------:R-:W-:Y:S02]  /*31c0*/  IMAD R69, R73, 0xe, R68 ;  /* 0x0000000e49457824 */ /* 0x000fe400078e0244 */
[----:B------:R-:W-:Y:S02]  /*31d0*/  VIADD R68, R75, 0x12 ;  /* 0x000000124b447836 */ /* 0x000fe40000000000 */
[----:B------:R-:W-:-:S03]  /*31e0*/  @!P0 IMAD R69, R72, 0x1880, R69 ;  /* 0x0000188048458824 */ /* 0x000fc600078e0245 */
[----:B------:R-:W-:Y:S02]  /*31f0*/  SHF.R.U32.HI R68, RZ, 0x4, R68 ;  /* 0x00000004ff447819 */ /* 0x000fe40000011644 */
[----:B------:R-:W-:Y:S01]  /*3200*/  LOP3.LUT P1, RZ, R111, 0xe, RZ, 0xc0, !PT ;  /* 0x0000000e6fff7812 */ /* 0x000fe2000782c0ff */
[----:B0-----:R-:W-:Y:S01]  /*3210*/  @!P0 IMAD.WIDE R70, R69, 0x4, R70 ;  /* 0x0000000445468825 */ /* 0x001fe200078e0246 */
[----:B------:R-:W-:-:S04]  /*3220*/  LOP3.LUT R69, R68, 0x3, RZ, 0xc0, !PT ;  /* 0x0000000344457812 */ /* 0x000fc800078ec0ff */
[----:B------:R0:W4:Y:S01]  /*3230*/  @!P0 LDG.E.CONSTANT R117, desc[UR8][R70.64] ;  /* 0x0000000846758981 */ /* 0x000122000c1e9900 */
[C---:B------:R-:W-:Y:S01]  /*3240*/  LOP3.LUT P0, RZ, R69.reuse, R74, RZ, 0xfc, !PT ;  /* 0x0000004a45ff7212 */ /* 0x040fe2000780fcff */
[----:B------:R-:W-:-:S03]  /*3250*/  IMAD.IADD R68, R69, 0x1, R74 ;  /* 0x0000000145447824 */ /* 0x000fc600078e024a */
[----:B------:R-:W-:-:S04]  /*3260*/  PLOP3.LUT P0, PT, P0, P1, PT, 0x2f, 0xf2 ;  /* 0x0000000000f2781c */ /* 0x000fc80000702577 */
[----:B------:R-:W-:-:S13]  /*3270*/  ISETP.GT.U32.OR P0, PT, R68, 0xe, P0 ;  /* 0x0000000e4400780c */ /* 0x000fda0000704470 */
[----:B------:R-:W1:Y:S01]  /*3280*/  @!P0 LDC.64 R68, c[0x0][0x380] ;  /* 0x0000e000ff448b82 */ /* 0x000e620000000a00 */
[----:B0-----:R-:W-:Y:S02]  /*3290*/  VIADD R70, R75, 0x13 ;  /* 0x000000134b467836 */ /* 0x001fe40000000000 */
[----:B------:R-:W-:-:S03]  /*32a0*/  @!P0 IMAD R73, R72, 0x1880, R33 ;  /* 0x0000188048498824 */ /* 0x000fc600078e0221 */
[----:B------:R-:W-:Y:S01]  /*32b0*/  SHF.R.U32.HI R70, RZ, 0x4, R70 ;  /* 0x00000004ff467819 */ /* 0x000fe20000011646 */
[----:B------:R-:W-:-:S05]  /*32c0*/  VIADD R71, R77, 0xc ;  /* 0x0000000c4d477836 */ /* 0x000fca0000000000 */
[----:B------:R-:W-:Y:S01]  /*32d0*/  LOP3.LUT P5, RZ, R71, 0xe, RZ, 0xc0, !PT ;  /* 0x0000000e47ff7812 */ /* 0x000fe200078ac0ff */
[----:B-1----:R-:W-:Y:S01]  /*32e0*/  @!P0 IMAD.WIDE R68, R73, 0x4, R68 ;  /* 0x0000000449448825 */ /* 0x002fe200078e0244 */
[----:B------:R-:W-:-:S04]  /*32f0*/  LOP3.LUT R73, R70, 0x3, RZ, 0xc0, !PT ;  /* 0x0000000346497812 */ /* 0x000fc800078ec0ff */
[----:B------:R0:W4:Y:S01]  /*3300*/  @!P0 LDG.E.CONSTANT R115, desc[UR8][R68.64] ;  /* 0x0000000844738981 */ /* 0x000122000c1e9900 */
[C---:B------:R-:W-:Y:S01]  /*3310*/  LOP3.LUT P0, RZ, R73.reuse, R74, RZ, 0xfc, !PT ;  /* 0x0000004a49ff7212 */ /* 0x040fe2000780fcff */
[----:B------:R-:W-:Y:S01]  /*3320*/  IMAD.IADD R70, R73, 0x1, R74 ;  /* 0x0000000149467824 */ /* 0x000fe200078e024a */
[----:B------:R-:W-:Y:S01]  /*3330*/  LOP3.LUT P1, RZ, R7, 0xe, RZ, 0xc0, !PT ;  /* 0x0000000e07ff7812 */ /* 0x000fe2000782c0ff */
[----:B------:R-:W-:Y:S01]  /*3340*/  VIADD R73, R84, 0x3 ;  /* 0x0000000354497836 */ /* 0x000fe20000000000 */
[----:B------:R-:W-:Y:S01]  /*3350*/  PLOP3.LUT P0, PT, P0, P5, PT, 0x2f, 0xf2 ;  /* 0x0000000000f2781c */ /* 0x000fe2000070a577 */
[----:B------:R-:W-:Y:S01]  /*3360*/  VIADD R83, R77, 0xa ;  /* 0x0000000a4d537836 */ /* 0x000fe20000000000 */
[----:B------:R-:W-:Y:S02]  /*3370*/  P2R R88, PR, RZ, 0x20 ;  /* 0x00000020ff587803 */ /* 0x000fe40000000000 */
[----:B------:R-:W-:Y:S01]  /*3380*/  ISETP.GT.U32.OR P0, PT, R70, 0xe, P0 ;  /* 0x0000000e4600780c */ /* 0x000fe20000704470 */
[----:B0-----:R-:W-:Y:S01]  /*3390*/  VIADD R69, R84, 0x13 ;  /* 0x0000001354457836 */ /* 0x001fe20000000000 */
[----:B------:R-:W-:-:S04]  /*33a0*/  LOP3.LUT R68, R73, 0xf, RZ, 0xc0, !PT ;  /* 0x0000000f49447812 */ /* 0x000fc800078ec0ff */
[----:B------:R-:W-:Y:S01]  /*33b0*/  SHF.R.U32.HI R73, RZ, 0x4, R69 ;  /* 0x00000004ff497819 */ /* 0x000fe20000011645 */
[----:B------:R-:W-:Y:S01]  /*33c0*/  IMAD.IADD R68, R129, 0x1, R68 ;  /* 0x0000000181447824 */ /* 0x000fe200078e0244 */
[----:B------:R-:W-:Y:S02]  /*33d0*/  LEA.HI R69, R69, R2, RZ, 0x1a ;  /* 0x0000000245457211 */ /* 0x000fe400078fd0ff */
[----:B------:R-:W-:-:S03]  /*33e0*/  LOP3.LUT R73, R73, 0x3, RZ, 0xc0, !PT ;  /* 0x0000000349497812 */ /* 0x000fc600078ec0ff */
[----:B------:R-:W0:Y:S01]  /*33f0*/  @!P0 LDC.64 R70, c[0x0][0x380] ;  /* 0x0000e000ff468b82 */ /* 0x000e220000000a00 */
[----:B------:R-:W-:-:S04]  /*3400*/  IMAD R68, R69, 0xc4, R68 ;  /* 0x000000c445447824 */ /* 0x000fc800078e0244 */
[----:B------:R-:W-:Y:S02]  /*3410*/  IMAD R69, R73, 0xe, R68 ;  /* 0x0000000e49457824 */ /* 0x000fe400078e0244 */
[----:B------:R-:W-:Y:S02]  /*3420*/  VIADD R68, R75, 0x14 ;  /* 0x000000144b447836 */ /* 0x000fe40000000000 */
[----:B------:R-:W-:-:S03]  /*3430*/  @!P0 IMAD R69, R72, 0x1880, R69 ;  /* 0x0000188048458824 */ /* 0x000fc600078e0245 */
[----:B------:R-:W-:Y:S01]  /*3440*/  SHF.R.U32.HI R68, RZ, 0x4, R68 ;  /* 0x00000004ff447819 */ /* 0x000fe20000011644 */
[----:B0-----:R-:W-:-:S03]  /*3450*/  @!P0 IMAD.WIDE R70, R69, 0x4, R70 ;  /* 0x0000000445468825 */ /* 0x001fc600078e0246 */
[----:B------:R-:W-:Y:S02]  /*3460*/  LOP3.LUT R69, R68, 0x3, RZ, 0xc0, !PT ;  /* 0x0000000344457812 */ /* 0x000fe400078ec0ff */
[----:B------:R0:W4:Y:S02]  /*3470*/  @!P0 LDG.E.CONSTANT R97, desc[UR8][R70.64] ;  /* 0x0000000846618981 */ /* 0x000124000c1e9900 */
[C---:B------:R-:W-:Y:S01]  /*3480*/  LOP3.LUT P0, RZ, R69.reuse, R74, RZ, 0xfc, !PT ;  /* 0x0000004a45ff7212 */ /* 0x040fe2000780fcff */
[----:B------:R-:W-:-:S03]  /*3490*/  IMAD.IADD R68, R69, 0x1, R74 ;  /* 0x0000000145447824 */ /* 0x000fc600078e024a */
[----:B------:R-:W-:-:S04]  /*34a0*/  PLOP3.LUT P0, PT, P0, P1, PT, 0x2f, 0xf2 ;  /* 0x0000000000f2781c */ /* 0x000fc80000702577 */
[----:B------:R-:W-:-:S13]  /*34b0*/  ISETP.GT.U32.OR P0, PT, R68, 0xe, P0 ;  /* 0x0000000e4400780c */ /* 0x000fda0000704470 */
[----:B------:R-:W1:Y:S01]  /*34c0*/  @!P0 LDC.64 R68, c[0x0][0x380] ;  /* 0x0000e000ff448b82 */ /* 0x000e620000000a00 */
[----:B0-----:R-:W-:Y:S02]  /*34d0*/  VIADD R70, R75, 0x15 ;  /* 0x000000154b467836 */ /* 0x001fe40000000000 */
[----:B------:R-:W-:-:S03]  /*34e0*/  @!P0 IMAD R73, R72, 0x1880, R36 ;  /* 0x0000188048498824 */ /* 0x000fc600078e0224 */
[----:B------:R-:W-:-:S04]  /*34f0*/  SHF.R.U32.HI R70, RZ, 0x4, R70 ;  /* 0x00000004ff467819 */ /* 0x000fc80000011646 */
[----:B------:R-:W-:Y:S02]  /*3500*/  LOP3.LUT R71, R70, 0x3, RZ, 0xc0, !PT ;  /* 0x0000000346477812 */ /* 0x000fe400078ec0ff */
[----:B------:R-:W-:Y:S02]  /*3510*/  LOP3.LUT P4, RZ, R83, 0xe, RZ, 0xc0, !PT ;  /* 0x0000000e53ff7812 */ /* 0x000fe4000788c0ff */
[----:B------:R-:W-:Y:S01]  /*3520*/  IADD3 R70, PT, PT, R71, R74, RZ ;  /* 0x0000004a47467210 */ /* 0x000fe20007ffe0ff */
[----:B-1----:R-:W-:-:S05]  /*3530*/  @!P0 IMAD.WIDE R68, R73, 0x4, R68 ;  /* 0x0000000449448825 */ /* 0x002fca00078e0244 */
[----:B------:R0:W4:Y:S01]  /*3540*/  @!P0 LDG.E.CONSTANT R93, desc[UR8][R68.64] ;  /* 0x00000008445d8981 */ /* 0x000122000c1e9900 */
[----:B------:R-:W-:Y:S01]  /*3550*/  LOP3.LUT P0, RZ, R71, R74, RZ, 0xfc, !PT ;  /* 0x0000004a47ff7212 */ /* 0x000fe2000780fcff */
[----:B------:R-:W-:-:S03]  /*3560*/  VIADD R73, R84, 0x5 ;  /* 0x0000000554497836 */ /* 0x000fc60000000000 */
[----:B------:R-:W-:-:S04]  /*3570*/  PLOP3.LUT P0, PT, P0, P4, PT, 0x2f, 0xf2 ;  /* 0x0000000000f2781c */ /* 0x000fc80000708577 */
        /* <DEDUP_REMOVED lines=26> */
[----:B------:R-:W-:-:S03]  /*3720*/  LOP3.LUT R81, R77, 0xe, RZ, 0xc0, !PT ;  /* 0x0000000e4d517812 */ /* 0x000fc600078ec0ff */
[----:B------:R-:W-:Y:S02]  /*3730*/  IMAD.IADD R70, R71, 0x1, R74 ;  /* 0x0000000147467824 */ /* 0x000fe400078e024a */
[----:B-1----:R-:W-:-:S05]  /*3740*/  @!P0 IMAD.WIDE R68, R73, 0x4, R68 ;  /* 0x0000000449448825 */ /* 0x002fca00078e0244 */
[----:B------:R0:W4:Y:S01]  /*3750*/  @!P0 LDG.E.CONSTANT R89, desc[UR8][R68.64] ;  /* 0x0000000844598981 */ /* 0x000122000c1e9900 */
[----:B------:R-:W-:Y:S01]  /*3760*/  LOP3.LUT P0, RZ, R71, R74, RZ, 0xfc, !PT ;  /* 0x0000004a47ff7212 */ /* 0x000fe2000780fcff */
[----:B------:R-:W-:-:S03]  /*3770*/  VIADD R73, R84, 0x7 ;  /* 0x0000000754497836 */ /* 0x000fc60000000000 */
[----:B------:R-:W-:-:S04]  /*3780*/  ISETP.EQ.OR P0, PT, R81, 0x8, !P0 ;  /* 0x000000085100780c */ /* 0x000fc80004702670 */
        /* <DEDUP_REMOVED lines=17> */
[----:B------:R-:W-:Y:S02]  /*38a0*/  IMAD.IADD R68, R69, 0x1, R74 ;  /* 0x0000000145447824 */ /* 0x000fe400078e024a */
[----:B------:R-:W-:Y:S01]  /*38b0*/  VIADD R73, R84, 0x18 ;  /* 0x0000001854497836 */ /* 0x000fe20000000000 */
[----:B------:R-:W-:Y:S01]  /*38c0*/  ISETP.EQ.OR P0, PT, R8, 0x8, !P0 ;  /* 0x000000080800780c */ /* 0x000fe20004702670 */
[----:B------:R-:W-:-:S03]  /*38d0*/  IMAD.IADD R86, R129, 0x1, R92 ;  /* 0x0000000181567824 */ /* 0x000fc600078e025c */
[----:B------:R-:W-:Y:S02]  /*38e0*/  ISETP.GT.U32.OR P0, PT, R68, 0xe, P0 ;  /* 0x0000000e4400780c */ /* 0x000fe40000704470 */
[----:B0-----:R-:W-:Y:S02]  /*38f0*/  SHF.R.U32.HI R70, RZ, 0x4, R73 ;  /* 0x00000004ff467819 */ /* 0x001fe40000011649 */
[----:B------:R-:W-:Y:S02]  /*3900*/  LEA.HI R73, R73, R2, RZ, 0x1a ;  /* 0x0000000249497211 */ /* 0x000fe400078fd0ff */
[----:B------:R-:W-:-:S03]  /*3910*/  LOP3.LUT R70, R70, 0x3, RZ, 0xc0, !PT ;  /* 0x0000000346467812 */ /* 0x000fc600078ec0ff */
[----:B------:R-:W-:-:S04]  /*3920*/  IMAD R73, R73, 0xc4, R86 ;  /* 0x000000c449497824 */ /* 0x000fc800078e0256 */
[----:B------:R-:W0:Y:S01]  /*3930*/  @!P0 LDC.64 R68, c[0x0][0x380] ;  /* 0x0000e000ff448b82 */ /* 0x000e220000000a00 */
[----:B------:R-:W-:Y:S01]  /*3940*/  IMAD R71, R70, 0xe, R73 ;  /* 0x0000000e46477824 */ /* 0x000fe200078e0249 */
[----:B------:R-:W-:-:S03]  /*3950*/  IADD3 R70, PT, PT, R75, 0x19, RZ ;  /* 0x000000194b467810 */ /* 0x000fc60007ffe0ff */
[----:B------:R-:W-:Y:S01]  /*3960*/  @!P0 IMAD R71, R72, 0x1880, R71 ;  /* 0x0000188048478824 */ /* 0x000fe200078e0247 */
[----:B------:R-:W-:Y:S01]  /*3970*/  SHF.R.U32.HI R70, RZ, 0x4, R70 ;  /* 0x00000004ff467819 */ /* 0x000fe20000011646 */
[----:B------:R-:W-:-:S05]  /*3980*/  VIADD R90, R90, 0x6 ;  /* 0x000000065a5a7836 */ /* 0x000fca0000000000 */
[----:B------:R-:W-:Y:S01]  /*3990*/  LOP3.LUT P5, RZ, R90, 0xe, RZ, 0xc0, !PT ;  /* 0x0000000e5aff7812 */ /* 0x000fe200078ac0ff */
[----:B0-----:R-:W-:Y:S01]  /*39a0*/  @!P0 IMAD.WIDE R68, R71, 0x4, R68 ;  /* 0x0000000447448825 */ /* 0x001fe200078e0244 */
[----:B------:R-:W-:-:S04]  /*39b0*/  LOP3.LUT R71, R70, 0x3, RZ, 0xc0, !PT ;  /* 0x0000000346477812 */ /* 0x000fc800078ec0ff */
[----:B------:R0:W4:Y:S01]  /*39c0*/  @!P0 LDG.E.CONSTANT R85, desc[UR8][R68.64] ;  /* 0x0000000844558981 */ /* 0x000122000c1e9900 */
[C---:B------:R-:W-:Y:S01]  /*39d0*/  LOP3.LUT P0, RZ, R71.reuse, R74, RZ, 0xfc, !PT ;  /* 0x0000004a47ff7212 */ /* 0x040fe2000780fcff */
[----:B------:R-:W-:Y:S02]  /*39e0*/  IMAD.IADD R70, R71, 0x1, R74 ;  /* 0x0000000147467824 */ /* 0x000fe400078e024a */
[----:B------:R-:W-:Y:S01]  /*39f0*/  VIADD R71, R84, 0x19 ;  /* 0x0000001954477836 */ /* 0x000fe20000000000 */
[----:B------:R-:W-:-:S04]  /*3a00*/  PLOP3.LUT P0, PT, P0, P5, PT, 0x2f, 0xf2 ;  /* 0x0000000000f2781c */ /* 0x000fc8000070a577 */
[----:B------:R-:W-:Y:S01]  /*3a10*/  ISETP.GT.U32.OR P0, PT, R70, 0xe, P0 ;  /* 0x0000000e4600780c */ /* 0x000fe20000704470 */
[----:B------:R-:W-:Y:S01]  /*3a20*/  VIADD R70, R84, 0x9 ;  /* 0x0000000954467836 */ /* 0x000fe20000000000 */
[----:B------:R-:W-:Y:S02]  /*3a30*/  SHF.R.U32.HI R73, RZ, 0x4, R71 ;  /* 0x00000004ff497819 */ /* 0x000fe40000011647 */
[----:B------:R-:W-:Y:S02]  /*3a40*/  LEA.HI R71, R71, R2, RZ, 0x1a ;  /* 0x0000000247477211 */ /* 0x000fe400078fd0ff */
[----:B------:R-:W-:Y:S02]  /*3a50*/  LOP3.LUT R70, R70, 0xf, RZ, 0xc0, !PT ;  /* 0x0000000f46467812 */ /* 0x000fe400078ec0ff */
[----:B------:R-:W-:-:S03]  /*3a60*/  LOP3.LUT R73, R73, 0x3, RZ, 0xc0, !PT ;  /* 0x0000000349497812 */ /* 0x000fc600078ec0ff */
[----:B------:R-:W-:Y:S02]  /*3a70*/  IMAD.IADD R70, R129, 0x1, R70 ;  /* 0x0000000181467824 */ /* 0x000fe400078e0246 */
[----:B0-----:R-:W0:Y:S02]  /*3a80*/  @!P0 LDC.64 R68, c[0x0][0x380] ;  /* 0x0000e000ff448b82 */ /* 0x001e240000000a00 */
[----:B------:R-:W-:-:S04]  /*3a90*/  IMAD R70, R71, 0xc4, R70 ;  /* 0x000000c447467824 */ /* 0x000fc800078e0246 */
[----:B------:R-:W-:Y:S02]  /*3aa0*/  IMAD R71, R73, 0xe, R70 ;  /* 0x0000000e49477824 */ /* 0x000fe400078e0246 */
[----:B------:R-:W-:Y:S02]  /*3ab0*/  VIADD R70, R75, 0x1a ;  /* 0x0000001a4b467836 */ /* 0x000fe40000000000 */
[----:B------:R-:W-:Y:S02]  /*3ac0*/  @!P0 IMAD R71, R72, 0x1880, R71 ;  /* 0x0000188048478824 */ /* 0x000fe400078e0247 */
[----:B------:R-:W-:Y:S01]  /*3ad0*/  IMAD.MOV.U32 R73, RZ, RZ, RZ ;  /* 0x000000ffff497224 */ /* 0x000fe200078e00ff */
[----:B------:R-:W-:Y:S01]  /*3ae0*/  SHF.R.U32.HI R70, RZ, 0x4, R70 ;  /* 0x00000004ff467819 */ /* 0x000fe20000011646 */
[----:B0-----:R-:W-:-:S03]  /*3af0*/  @!P0 IMAD.WIDE R68, R71, 0x4, R68 ;  /* 0x0000000447448825 */ /* 0x001fc600078e0244 */
[----:B------:R-:W-:Y:S02]  /*3b00*/  LOP3.LUT R71, R70, 0x3, RZ, 0xc0, !PT ;  /* 0x0000000346477812 */ /* 0x000fe400078ec0ff */
[----:B------:R0:W4:Y:S02]  /*3b10*/  @!P0 LDG.E.CONSTANT R73, desc[UR8][R68.64] ;  /* 0x0000000844498981 */ /* 0x000124000c1e9900 */
[C---:B------:R-:W-:Y:S01]  /*3b20*/  LOP3.LUT P0, RZ, R71.reuse, R74, RZ, 0xfc, !PT ;  /* 0x0000004a47ff7212 */ /* 0x040fe2000780fcff */
[----:B------:R-:W-:Y:S02]  /*3b30*/  IMAD.IADD R70, R71, 0x1, R74 ;  /* 0x0000000147467824 */ /* 0x000fe400078e024a */
[----:B------:R-:W-:Y:S01]  /*3b40*/  VIADD R95, R84, 0x1a ;  /* 0x0000001a545f7836 */ /* 0x000fe20000000000 */
[----:B------:R-:W-:-:S04]  /*3b50*/  PLOP3.LUT P0, PT, P0, P6, PT, 0x2f, 0xf2 ;  /* 0x0000000000f2781c */ /* 0x000fc8000070c577 */
[----:B------:R-:W-:Y:S02]  /*3b60*/  ISETP.GT.U32.OR P0, PT, R70, 0xe, P0 ;  /* 0x0000000e4600780c */ /* 0x000fe40000704470 */
[----:B------:R-:W-:Y:S02]  /*3b70*/  SHF.R.U32.HI R80, RZ, 0x4, R95 ;  /* 0x00000004ff507819 */ /* 0x000fe4000001165f */
[----:B0-----:R-:W-:Y:S02]  /*3b80*/  LEA.HI R68, R95, R2, RZ, 0x1a ;  /* 0x000000025f447211 */ /* 0x001fe400078fd0ff */
[----:B------:R-:W-:-:S03]  /*3b90*/  LOP3.LUT R80, R80, 0x3, RZ, 0xc0, !PT ;  /* 0x0000000350507812 */ /* 0x000fc600078ec0ff */
[----:B------:R-:W-:-:S04]  /*3ba0*/  IMAD R79, R68, 0xc4, R79 ;  /* 0x000000c4444f7824 */ /* 0x000fc800078e024f */
[----:B------:R-:W0:Y:S01]  /*3bb0*/  @!P0 LDC.64 R70, c[0x0][0x380] ;  /* 0x0000e000ff468b82 */ /* 0x000e220000000a00 */
        /* <DEDUP_REMOVED lines=9> */
[----:B------:R-:W-:Y:S01]  /*3c50*/  IMAD.IADD R68, R69, 0x1, R74 ;  /* 0x0000000145447824 */ /* 0x000fe200078e024a */
[----:B------:R-:W-:Y:S02]  /*3c60*/  CS2R R94, SRZ ;  /* 0x00000000005e7805 */ /* 0x000fe4000001ff00 */
[----:B------:R-:W-:-:S04]  /*3c70*/  PLOP3.LUT P0, PT, P0, P5, PT, 0x2f, 0xf2 ;  /* 0x0000000000f2781c */ /* 0x000fc8000070a577 */
[----:B------:R-:W-:-:S13]  /*3c80*/  ISETP.GT.U32.OR P0, PT, R68, 0xe, P0 ;  /* 0x0000000e4400780c */ /* 0x000fda0000704470 */
[----:B------:R-:W1:Y:S01]  /*3c90*/  @!P0 LDC.64 R68, c[0x0][0x380] ;  /* 0x0000e000ff448b82 */ /* 0x000e620000000a00 */
[----:B0-----:R-:W-:Y:S02]  /*3ca0*/  VIADD R70, R75, 0x1c ;  /* 0x0000001c4b467836 */ /* 0x001fe40000000000 */
[----:B------:R-:W-:-:S03]  /*3cb0*/  @!P0 IMAD R79, R72, 0x1880, R44 ;  /* 0x00001880484f8824 */ /* 0x000fc600078e022c */
[----:B------:R-:W-:-:S04]  /*3cc0*/  SHF.R.U32.HI R70, RZ, 0x4, R70 ;  /* 0x00000004ff467819 */ /* 0x000fc80000011646 */
[----:B------:R-:W-:-:S05]  /*3cd0*/  LOP3.LUT R71, R70, 0x3, RZ, 0xc0, !PT ;  /* 0x0000000346477812 */ /* 0x000fca00078ec0ff */
[----:B------:R-:W-:Y:S02]  /*3ce0*/  IMAD.IADD R70, R71, 0x1, R74 ;  /* 0x0000000147467824 */ /* 0x000fe400078e024a */
[----:B-1----:R-:W-:-:S05]  /*3cf0*/  @!P0 IMAD.WIDE R68, R79, 0x4, R68 ;  /* 0x000000044f448825 */ /* 0x002fca00078e0244 */
[----:B------:R0:W4:Y:S01]  /*3d00*/  @!P0 LDG.E.CONSTANT R95, desc[UR8][R68.64] ;  /* 0x00000008445f8981 */ /* 0x000122000c1e9900 */
[----:B------:R-:W-:-:S04]  /*3d10*/  LOP3.LUT P0, RZ, R71, R74, RZ, 0xfc, !PT ;  /* 0x0000004a47ff7212 */ /* 0x000fc8000780fcff */
        /* <DEDUP_REMOVED lines=14> */
[----:B0-----:R-:W-:Y:S01]  /*3e00*/  IADD3 R70, PT, PT, R75, 0x1e, RZ ;  /* 0x0000001e4b467810 */ /* 0x001fe20007ffe0ff */
[----:B------:R-:W-:-:S03]  /*3e10*/  @!P0 IMAD R79, R72, 0x1880, R31 ;  /* 0x00001880484f8824 */ /* 0x000fc600078e021f */
[----:B------:R-:W-:-:S04]  /*3e20*/  SHF.R.U32.HI R70, RZ, 0x4, R70 ;  /* 0x00000004ff467819 */ /* 0x000fc80000011646 */
[----:B------:R-:W-:Y:S02]  /*3e30*/  LOP3.LUT R71, R70, 0x3, RZ, 0xc0, !PT ;  /* 0x0000000346477812 */ /* 0x000fe400078ec0ff */
[----:B------:R-:W-:-:S03]  /*3e40*/  LOP3.LUT P5, RZ, R76, 0xe, RZ, 0xc0, !PT ;  /* 0x0000000e4cff7812 */ /* 0x000fc600078ac0ff */
        /* <DEDUP_REMOVED lines=19> */
[----:B------:R-:W-:Y:S02]  /*3f80*/  @!P0 IMAD R79, R72, 0x1880, R49 ;  /* 0x00001880484f8824 */ /* 0x000fe400078e0231 */
[----:B0-----:R-:W-:-:S04]  /*3f90*/  IMAD.MOV.U32 R71, RZ, RZ, 0xe ;  /* 0x0000000eff477424 */ /* 0x001fc800078e00ff */
[----:B------:R-:W-:Y:S02]  /*3fa0*/  IMAD R70, R2, 0x6, R71 ;  /* 0x0000000602467824 */ /* 0x000fe400078e0247 */
[----:B-1----:R-:W-:Y:S01]  /*3fb0*/  @!P0 IMAD.WIDE R68, R79, 0x4, R68 ;  /* 0x000000044f448825 */ /* 0x002fe200078e0244 */
[----:B------:R-:W-:-:S04]  /*3fc0*/  SHF.R.U32.HI R79, RZ, 0x4, R75 ;  /* 0x00000004ff4f7819 */ /* 0x000fc8000001164b */
[----:B------:R-:W-:Y:S01]  /*3fd0*/  LOP3.LUT R79, R79, 0x3, RZ, 0xc0, !PT ;  /* 0x000000034f4f7812 */ /* 0x000fe200078ec0ff */
[----:B------:R0:W4:Y:S01]  /*3fe0*/  @!P0 LDG.E.CONSTANT R113, desc[UR8][R68.64] ;  /* 0x0000000844718981 */ /* 0x000122000c1e9900 */
[----:B------:R-:W-:Y:S02]  /*3ff0*/  LOP3.LUT P0, RZ, R70, 0xe, RZ, 0xc0, !PT ;  /* 0x0000000e46ff7812 */ /* 0x000fe4000780c0ff */
[C---:B------:R-:W-:Y:S01]  /*4000*/  LOP3.LUT P5, RZ, R79.reuse, R74, RZ, 0xfc, !PT ;  /* 0x0000004a4fff7212 */ /* 0x040fe200078afcff */
[----:B------:R-:W-:Y:S01]  /*4010*/  IMAD.IADD R80, R79, 0x1, R74 ;  /* 0x000000014f507824 */ /* 0x000fe200078e024a */
[----:B------:R-:W-:Y:S02]  /*4020*/  LOP3.LUT R0, R0, 0xffffff7f, RZ, 0xc0, !PT ;  /* 0xffffff7f00007812 */ /* 0x000fe400078ec0ff */
[----:B------:R-:W-:-:S04]  /*4030*/  PLOP3.LUT P0, PT, P5, P0, PT, 0x2f, 0xf2 ;  /* 0x0000000000f2781c */ /* 0x000fc80002f00577 */
[----:B------:R-:W-:-:S05]  /*4040*/  ISETP.GT.U32.OR P0, PT, R80, 0xe, P0 ;  /* 0x0000000e5000780c */ /* 0x000fca0000704470 */
[----:B------:R-:W-:-:S08]  /*4050*/  @P5 LOP3.LUT R0, R0, 0x80, RZ, 0xfc, !PT ;  /* 0x0000008000005812 */ /* 0x000fd000078efcff */
[C---:B------:R-:W-:Y:S01]  /*4060*/  @!P0 VIADD R70, R75.reuse, 0x1 ;  /* 0x000000014b468836 */ /* 0x040fe20000000000 */
[----:B0-----:R-:W0:Y:S01]  /*4070*/  @!P0 LDC.64 R68, c[0x0][0x380] ;  /* 0x0000e000ff448b82 */ /* 0x001e220000000a00 */
[----:B------:R-:W-:-:S03]  /*4080*/  @!P0 LEA.HI R71, R75, R2, RZ, 0x1a ;  /* 0x000000024b478211 */ /* 0x000fc600078fd0ff */
[----:B------:R-:W-:-:S05]  /*4090*/  @!P0 LOP3.LUT R70, R70, 0xf, RZ, 0xc0, !PT ;  /* 0x0000000f46468812 */ /* 0x000fca00078ec0ff */
[----:B------:R-:W-:-:S04]  /*40a0*/  @!P0 IMAD.IADD R70, R5, 0x1, R70 ;  /* 0x0000000105468824 */ /* 0x000fc800078e0246 */
[----:B------:R-:W-:-:S04]  /*40b0*/  @!P0 IMAD R70, R71, 0xc4, R70 ;  /* 0x000000c447468824 */ /* 0x000fc800078e0246 */
[----:B------:R-:W-:-:S04]  /*40c0*/  @!P0 IMAD R71, R79, 0xe, R70 ;  /* 0x0000000e4f478824 */ /* 0x000fc800078e0246 */
[----:B------:R-:W-:-:S04]  /*40d0*/  @!P0 IMAD R71, R72, 0x1880, R71 ;  /* 0x0000188048478824 */ /* 0x000fc800078e0247 */
[----:B------:R-:W-:-:S04]  /*40e0*/  @!P0 VIADD R71, R71, 0xfffffff1 ;  /* 0xfffffff147478836 */ /* 0x000fc80000000000 */
[----:B0-----:R-:W-:Y:S01]  /*40f0*/  @!P0 IMAD.WIDE R68, R71, 0x4, R68 ;  /* 0x0000000447448825 */ /* 0x001fe200078e0244 */
[----:B------:R-:W-:-:S04]  /*4100*/  LOP3.LUT R71, R79, 0x2, RZ, 0x3c, !PT ;  /* 0x000000024f477812 */ /* 0x000fc800078e3cff */
[----:B------:R0:W4:Y:S01]  /*4110*/  @!P0 LDG.E.CONSTANT R153, desc[UR8][R68.64] ;  /* 0x0000000844998981 */ /* 0x000122000c1e9900 */
[----:B------:R-:W-:Y:S01]  /*4120*/  LOP3.LUT P0, RZ, R74, 0x2, R79, 0xf6, !PT ;  /* 0x000000024aff7812 */ /* 0x000fe2000780f64f */
[----:B------:R-:W-:-:S03]  /*4130*/  IMAD.IADD R70, R71, 0x1, R74 ;  /* 0x0000000147467824 */ /* 0x000fc600078e024a */
[----:B------:R-:W-:-:S04]  /*4140*/  ISETP.EQ.OR P0, PT, R8, RZ, !P0 ;  /* 0x000000ff0800720c */ /* 0x000fc80004702670 */
        /* <DEDUP_REMOVED lines=23> */
[----:B------:R-:W-:Y:S02]  /*42c0*/  PLOP3.LUT P0, PT, P0, P5, PT, 0x2f, 0xf2 ;  /* 0x0000000000f2781c */ /* 0x000fe4000070a577 */
[----:B------:R-:W-:Y:S02]  /*42d0*/  ISETP.NE.AND P5, PT, R88, RZ, PT ;  /* 0x000000ff5800720c */ /* 0x000fe40003fa5270 */
        /* <DEDUP_REMOVED lines=20> */
[----:B------:R-:W-:Y:S01]  /*4420*/  LOP3.LUT P0, RZ, R71, R74, RZ, 0xfc, !PT ;  /* 0x0000004a47ff7212 */ /* 0x000fe2000780fcff */
[----:B------:R-:W-:-:S03]  /*4430*/  IMAD.MOV.U32 R143, RZ, RZ, RZ ;  /* 0x000000ffff8f7224 */ /* 0x000fc600078e00ff */
        /* <DEDUP_REMOVED lines=16> */
[----:B------:R-:W-:Y:S01]  /*4540*/  SHF.R.U32.HI R88, RZ, 0x4, R71 ;  /* 0x00000004ff587819 */ /* 0x000fe20000011647 */
[----:B------:R-:W-:-:S03]  /*4550*/  IMAD R70, R2, R157, 0xc ;  /* 0x0000000c02467424 */ /* 0x000fc600078e029d */
[----:B------:R-:W-:-:S04]  /*4560*/  LOP3.LUT R159, R88, 0x3, RZ, 0xc0, !PT ;  /* 0x00000003589f7812 */ /* 0x000fc800078ec0ff */
[----:B------:R-:W-:Y:S01]  /*4570*/  LOP3.LUT P1, RZ, R159, R74, RZ, 0xfc, !PT ;  /* 0x0000004a9fff7212 */ /* 0x000fe2000782fcff */
[----:B-1----:R-:W-:-:S04]  /*4580*/  @!P0 IMAD.WIDE R68, R141, 0x4, R68 ;  /* 0x000000048d448825 */ /* 0x002fc800078e0244 */
[----:B------:R-:W-:-:S06]  /*4590*/  IMAD.MOV.U32 R141, RZ, RZ, RZ ;  /* 0x000000ffff8d7224 */ /* 0x000fcc00078e00ff */
[----:B------:R0:W4:Y:S01]  /*45a0*/  @!P0 LDG.E.CONSTANT R141, desc[UR8][R68.64] ;  /* 0x00000008448d8981 */ /* 0x000122000c1e9900 */
[----:B------:R-:W-:Y:S01]  /*45b0*/  LOP3.LUT P0, RZ, R70, 0xe, RZ, 0xc0, !PT ;  /* 0x0000000e46ff7812 */ /* 0x000fe2000780c0ff */
[----:B------:R-:W-:Y:S01]  /*45c0*/  VIADD R161, R75, 0x5 ;  /* 0x000000054ba17836 */ /* 0x000fe20000000000 */
[----:B------:R-:W-:Y:S01]  /*45d0*/  LOP3.LUT R0, R0, 0xfffffffd, RZ, 0xc0, !PT ;  /* 0xfffffffd00007812 */ /* 0x000fe200078ec0ff */
[----:B------:R-:W-:Y:S01]  /*45e0*/  IMAD R157, R2, R157, 0xa ;  /* 0x0000000a029d7424 */ /* 0x000fe200078e029d */
[----:B------:R-:W-:Y:S02]  /*45f0*/  PLOP3.LUT P0, PT, P1, P0, PT, 0x2f, 0xf2 ;  /* 0x0000000000f2781c */ /* 0x000fe40000f00577 */
[----:B------:R-:W-:Y:S02]  /*4600*/  SHF.R.U32.HI R70, RZ, 0x4, R161 ;  /* 0x00000004ff467819 */ /* 0x000fe400000116a1 */
[----:B------:R-:W-:Y:S01]  /*4610*/  LOP3.LUT P1, RZ, R157, 0xe, RZ, 0xc0, !PT ;  /* 0x0000000e9dff7812 */ /* 0x000fe2000782c0ff */
[----:B0-----:R-:W-:Y:S01]  /*4620*/  IMAD.IADD R68, R159, 0x1, R74 ;  /* 0x000000019f447824 */ /* 0x001fe200078e024a */
[----:B------:R-:W-:-:S04]  /*4630*/  LOP3.LUT R163, R70, 0x3, RZ, 0xc0, !PT ;  /* 0x0000000346a37812 */ /* 0x000fc800078ec0ff */
[----:B------:R-:W-:Y:S02]  /*4640*/  ISETP.GT.U32.OR P0, PT, R68, 0xe, P0 ;  /* 0x0000000e4400780c */ /* 0x000fe40000704470 */
[----:B------:R-:W-:-:S04]  /*4650*/  LOP3.LUT P4, RZ, R163, R74, RZ, 0xfc, !PT ;  /* 0x0000004aa3ff7212 */ /* 0x000fc8000788fcff */
[----:B------:R-:W-:-:S07]  /*4660*/  PLOP3.LUT P1, PT, P4, P1, PT, 0x2f, 0xf2 ;  /* 0x0000000000f2781c */ /* 0x000fce0002722577 */
[C---:B------:R-:W-:Y:S02]  /*4670*/  @!P0 LOP3.LUT R68, R71.reuse, 0xf, RZ, 0xc0, !PT ;  /* 0x0000000f47448812 */ /* 0x040fe400078ec0ff */
[----:B------:R-:W-:Y:S02]  /*4680*/  @!P0 LEA.HI R69, R71, R2, RZ, 0x1a ;  /* 0x0000000247458211 */ /* 0x000fe400078fd0ff */
[----:B------:R-:W-:Y:S01]  /*4690*/  @P0 LOP3.LUT R0, R0, 0x2, RZ, 0xfc, !PT ;  /* 0x0000000200000812 */ /* 0x000fe200078efcff */
[----:B------:R-:W-:-:S04]  /*46a0*/  @!P0 IMAD.IADD R68, R5, 0x1, R68 ;  /* 0x0000000105448824 */ /* 0x000fc800078e0244 */
[----:B------:R-:W-:-:S04]  /*46b0*/  @!P0 IMAD R68, R69, 0xc4, R68 ;  /* 0x000000c445448824 */ /* 0x000fc800078e0244 */
[----:B------:R-:W-:Y:S02]  /*46c0*/  @!P0 IMAD R71, R159, 0xe, R68 ;  /* 0x0000000e9f478824 */ /* 0x000fe400078e0244 */
[----:B------:R-:W0:Y:S01]  /*46d0*/  @!P0 LDC.64 R68, c[0x0][0x380] ;  /* 0x0000e000ff448b82 */ /* 0x000e220000000a00 */
[----:B------:R-:W-:Y:S02]  /*46e0*/  IMAD.MOV.U32 R159, RZ, RZ, RZ ;  /* 0x000000ffff9f7224 */ /* 0x000fe400078e00ff */
[----:B------:R-:W-:-:S04]  /*46f0*/  @!P0 IMAD R71, R72, 0x1880, R71 ;  /* 0x0000188048478824 */ /* 0x000fc800078e0247 */
[----:B------:R-:W-:-:S04]  /*4700*/  @!P0 VIADD R71, R71, 0xfffffff1 ;  /* 0xfffffff147478836 */ /* 0x000fc80000000000 */
[----:B0-----:R-:W-:-:S05]  /*4710*/  @!P0 IMAD.WIDE R70, R71, 0x4, R68 ;  /* 0x0000000447468825 */ /* 0x001fca00078e0244 */
[----:B------:R0:W2:Y:S01]  /*4720*/  @!P0 LDG.E.CONSTANT R159, desc[UR8][R70.64] ;  /* 0x00000008469f8981 */ /* 0x0000a2000c1e9900 */
[----:B------:R-:W-:-:S05]  /*4730*/  IMAD.IADD R68, R163, 0x1, R74 ;  /* 0x00000001a3447824 */ /* 0x000fca00078e024a */
[----:B------:R-:W-:-:S13]  /*4740*/  ISETP.GT.U32.OR P0, PT, R68, 0xe, P1 ;  /* 0x0000000e4400780c */ /* 0x000fda0000f04470 */
[C---:B------:R-:W-:Y:S02]  /*4750*/  @!P0 LOP3.LUT R68, R161.reuse, 0xf, RZ, 0xc0, !PT ;  /* 0x0000000fa1448812 */ /* 0x040fe400078ec0ff */
[----:B------:R-:W-:-:S03]  /*4760*/  @!P0 LEA.HI R69, R161, R2, RZ, 0x1a ;  /* 0x00000002a1458211 */ /* 0x000fc600078fd0ff */
[----:B------:R-:W-:Y:S02]  /*4770*/  @!P0 IMAD.IADD R68, R5, 0x1, R68 ;  /* 0x0000000105448824 */ /* 0x000fe400078e0244 */
[----:B------:R-:W-:Y:S02]  /*4780*/  VIADD R161, R75, 0x8 ;  /* 0x000000084ba17836 */ /* 0x000fe40000000000 */
[----:B------:R-:W-:-:S03]  /*4790*/  @!P0 IMAD R68, R69, 0xc4, R68 ;  /* 0x000000c445448824 */ /* 0x000fc600078e0244 */
[----:B0-----:R-:W-:Y:S01]  /*47a0*/  SHF.R.U32.HI R70, RZ, 0x4, R161 ;  /* 0x00000004ff467819 */ /* 0x001fe200000116a1 */
[----:B------:R-:W-:Y:S02]  /*47b0*/  @!P0 IMAD R157, R163, 0xe, R68 ;  /* 0x0000000ea39d8824 */ /* 0x000fe400078e0244 */
[----:B------:R-:W-:Y:S01]  /*47c0*/  HFMA2 R163, -RZ, RZ, 0, 0 ;  /* 0x00000000ffa37431 */ /* 0x000fe200000001ff */
[----:B------:R-:W0:Y:S01]  /*47d0*/  @!P0 LDC.64 R68, c[0x0][0x380] ;  /* 0x0000e000ff448b82 */ /* 0x000e220000000a00 */
[----:B------:R-:W-:Y:S01]  /*47e0*/  LOP3.LUT R165, R70, 0x3, RZ, 0xc0, !PT ;  /* 0x0000000346a57812 */ /* 0x000fe200078ec0ff */
[----:B------:R-:W-:-:S03]  /*47f0*/  @!P0 IMAD R157, R72, 0x1880, R157 ;  /* 0x00001880489d8824 */ /* 0x000fc600078e029d */
[C---:B------:R-:W-:Y:S01]  /*4800*/  LOP3.LUT P1, RZ, R165.reuse, R74, RZ, 0xfc, !PT ;  /* 0x0000004aa5ff7212 */ /* 0x040fe2000782fcff */
[----:B------:R-:W-:Y:S02]  /*4810*/  IMAD.IADD R70, R165, 0x1, R74 ;  /* 0x00000001a5467824 */ /* 0x000fe400078e024a */
[----:B------:R-:W-:Y:S01]  /*4820*/  @!P0 VIADD R157, R157, 0xfffffff1 ;  /* 0xfffffff19d9d8836 */ /* 0x000fe20000000000 */
[----:B------:R-:W-:-:S04]  /*4830*/  ISETP.EQ.OR P1, PT, R8, 0x8, !P1 ;  /* 0x000000080800780c */ /* 0x000fc80004f22670 */
[----:B------:R-:W-:Y:S01]  /*4840*/  ISETP.GT.U32.OR P4, PT, R70, 0xe, P1 ;  /* 0x0000000e4600780c */ /* 0x000fe20000f84470 */
[----:B------:R-:W-:-:S05]  /*4850*/  VIADD R70, R75, 0x26 ;  /* 0x000000264b467836 */ /* 0x000fca0000000000 */
[----:B------:R-:W-:Y:S01]  /*4860*/  SHF.R.U32.HI R70, RZ, 0x4, R70 ;  /* 0x00000004ff467819 */ /* 0x000fe20000011646 */
[----:B0-----:R-:W-:-:S03]  /*4870*/  @!P0 IMAD.WIDE R68, R157, 0x4, R68 ;  /* 0x000000049d448825 */ /* 0x001fc600078e0244 */
[----:B------:R-:W-:Y:S02]  /*4880*/  LOP3.LUT R71, R70, 0x3, RZ, 0xc0, !PT ;  /* 0x0000000346477812 */ /* 0x000fe400078ec0ff */
[----:B------:R-:W-:Y:S01]  /*4890*/  P2R R88, PR, RZ, 0x1 ;  /* 0x00000001ff587803 */ /* 0x000fe20000000000 */
[----:B------:R0:W3:Y:S01]  /*48a0*/  @!P0 LDG.E.CONSTANT R163, desc[UR8][R68.64] ;  /* 0x0000000844a38981 */ /* 0x0000e2000c1e9900 */
[----:B------:R-:W-:Y:S01]  /*48b0*/  LOP3.LUT P0, RZ, R9, 0xe, RZ, 0xc0, !PT ;  /* 0x0000000e09ff7812 */ /* 0x000fe2000780c0ff */
[----:B------:R-:W-:Y:S01]  /*48c0*/  @!P4 IMAD.IADD R92, R5, 0x1, R92 ;  /* 0x00000001055cc824 */ /* 0x000fe200078e025c */
[----:B------:R-:W-:Y:S01]  /*48d0*/  LOP3.LUT P1, RZ, R71, R74, RZ, 0xfc, !PT ;  /* 0x0000004a47ff7212 */ /* 0x000fe2000782fcff */
[----:B------:R-:W-:Y:S01]  /*48e0*/  IMAD.MOV.U32 R157, RZ, RZ, RZ ;  /* 0x000000ffff9d7224 */ /* 0x000fe200078e00ff */
[----:B------:R-:W-:Y:S02]  /*48f0*/  LOP3.LUT R0, R0, 0xfffffff7, RZ, 0xc0, !PT ;  /* 0xfffffff700007812 */ /* 0x000fe400078ec0ff */
[----:B------:R-:W-:-:S02]  /*4900*/  PLOP3.LUT P1, PT, P1, P0, PT, 0x2f, 0xf2 ;  /* 0x0000000000f2781c */ /* 0x000fc40000f20577 */
[----:B------:R-:W-:Y:S01]  /*4910*/  @P4 LOP3.LUT R0, R0, 0x8, RZ, 0xfc, !PT ;  /* 0x0000000800004812 */ /* 0x000fe200078efcff */
[----:B0-----:R-:W-:-:S05]  /*4920*/  IMAD.IADD R68, R71, 0x1, R74 ;  /* 0x0000000147447824 */ /* 0x001fca00078e024a */
[----:B------:R-:W-:-:S13]  /*4930*/  ISETP.GT.U32.OR P1, PT, R68, 0xe, P1 ;  /* 0x0000000e4400780c */ /* 0x000fda0000f24470 */
[----:B------:R-:W0:Y:S01]  /*4940*/  @!P1 LDC.64 R68, c[0x0][0x380] ;  /* 0x0000e000ff449b82 */ /* 0x000e220000000a00 */
[----:B------:R-:W-:-:S04]  /*4950*/  @!P1 IMAD R71, R72, 0x1880, R40 ;  /* 0x0000188048479824 */ /* 0x000fc800078e0228 */
[----:B0-----:R-:W-:Y:S01]  /*4960*/  @!P1 IMAD.WIDE R68, R71, 0x4, R68 ;  /* 0x0000000447449825 */ /* 0x001fe200078e0244 */
[----:B------:R-:W-:-:S04]  /*4970*/  @!P4 LEA.HI R71, R161, R2, RZ, 0x1a ;  /* 0x00000002a147c211 */ /* 0x000fc800078fd0ff */
[----:B------:R0:W4:Y:S01]  /*4980*/  @!P1 LDG.E.CONSTANT R157, desc[UR8][R68.64] ;  /* 0x00000008449d9981 */ /* 0x000122000c1e9900 */
[----:B------:R-:W-:-:S04]  /*4990*/  @!P4 IMAD R71, R71, 0xc4, R92 ;  /* 0x000000c44747c824 */ /* 0x000fc800078e025c */
[----:B------:R-:W-:Y:S02]  /*49a0*/  @!P4 IMAD R161, R165, 0xe, R71 ;  /* 0x0000000ea5a1c824 */ /* 0x000fe400078e0247 */
[----:B------:R-:W1:Y:S01]  /*49b0*/  @!P4 LDC.64 R70, c[0x0][0x380] ;  /* 0x0000e000ff46cb82 */ /* 0x000e620000000a00 */
[----:B------:R-:W-:Y:S02]  /*49c0*/  IMAD.MOV.U32 R165, RZ, RZ, RZ ;  /* 0x000000ffffa57224 */ /* 0x000fe400078e00ff */
[----:B------:R-:W-:-:S04]  /*49d0*/  @!P4 IMAD R161, R72, 0x1880, R161 ;  /* 0x0000188048a1c824 */ /* 0x000fc800078e02a1 */
[----:B------:R-:W-:Y:S02]  /*49e0*/  @!P4 VIADD R161, R161, 0xfffffff1 ;  /* 0xfffffff1a1a1c836 */ /* 0x000fe40000000000 */
[----:B0-----:R-:W-:Y:S02]  /*49f0*/  IMAD R68, R2, 0xc, R75 ;  /* 0x0000000c02447824 */ /* 0x001fe400078e024b */
[----:B------:R-:W-:Y:S02]  /*4a00*/  VIADD R69, R75, 0x9 ;  /* 0x000000094b457836 */ /* 0x000fe40000000000 */
[----:B------:R-:W-:Y:S02]  /*4a10*/  VIADD R68, R68, 0x6 ;  /* 0x0000000644447836 */ /* 0x000fe40000000000 */
[----:B-1----:R-:W-:-:S03]  /*4a20*/  @!P4 IMAD.WIDE R70, R161, 0x4, R70 ;  /* 0x00000004a146c825 */ /* 0x002fc600078e0246 */
[----:B------:R-:W-:Y:S02]  /*4a30*/  LOP3.LUT P1, RZ, R68, 0xe, RZ, 0xc0, !PT ;  /* 0x0000000e44ff7812 */ /* 0x000fe4000782c0ff */
[----:B------:R0:W5:Y:S01]  /*4a40*/  @!P4 LDG.E.CONSTANT R165, desc[UR8][R70.64] ;  /* 0x0000000846a5c981 */ /* 0x000162000c1e9900 */
[----:B------:R-:W-:-:S04]  /*4a50*/  SHF.R.U32.HI R68, RZ, 0x4, R69 ;  /* 0x00000004ff447819 */ /* 0x000fc80000011645 */
[----:B------:R-:W-:-:S04]  /*4a60*/  LOP3.LUT R161, R68, 0x3, RZ, 0xc0, !PT ;  /* 0x0000000344a17812 */ /* 0x000fc800078ec0ff */
[C---:B------:R-:W-:Y:S01]  /*4a70*/  LOP3.LUT P4, RZ, R161.reuse, R74, RZ, 0xfc, !PT ;  /* 0x0000004aa1ff7212 */ /* 0x040fe2000788fcff */
[----:B------:R-:W-:-:S03]  /*4a80*/  IMAD.IADD R68, R161, 0x1, R74 ;  /* 0x00000001a1447824 */ /* 0x000fc600078e024a */
[----:B------:R-:W-:-:S04]  /*4a90*/  PLOP3.LUT P1, PT, P4, P1, PT, 0x2f, 0xf2 ;  /* 0x0000000000f2781c */ /* 0x000fc80002722577 */
[----:B------:R-:W-:-:S13]  /*4aa0*/  ISETP.GT.U32.OR P1, PT, R68, 0xe, P1 ;  /* 0x0000000e4400780c */ /* 0x000fda0000f24470 */
[C---:B------:R-:W-:Y:S02]  /*4ab0*/  @!P1 LOP3.LUT R68, R69.reuse, 0xf, RZ, 0xc0, !PT ;  /* 0x0000000f45449812 */ /* 0x040fe400078ec0ff */
[----:B------:R-:W-:-:S03]  /*4ac0*/  @!P1 LEA.HI R69, R69, R2, RZ, 0x1a ;  /* 0x0000000245459211 */ /* 0x000fc600078fd0ff */
[----:B------:R-:W-:-:S04]  /*4ad0*/  @!P1 IMAD.IADD R68, R5, 0x1, R68 ;  /* 0x0000000105449824 */ /* 0x000fc800078e0244 */
[----:B------:R-:W-:-:S04]  /*4ae0*/  @!P1 IMAD R68, R69, 0xc4, R68 ;  /* 0x000000c445449824 */ /* 0x000fc800078e0244 */
[----:B0-----:R-:W-:Y:S02]  /*4af0*/  @!P1 IMAD R71, R161, 0xe, R68 ;  /* 0x0000000ea1479824 */ /* 0x001fe400078e0244 */
[----:B------:R-:W0:Y:S02]  /*4b00*/  @!P1 LDC.64 R68, c[0x0][0x380] ;  /* 0x0000e000ff449b82 */ /* 0x000e240000000a00 */
[----:B------:R-:W-:-:S04]  /*4b10*/  @!P1 IMAD R71, R72, 0x1880, R71 ;  /* 0x0000188048479824 */ /* 0x000fc800078e0247 */
[----:B------:R-:W-:-:S04]  /*4b20*/  @!P1 VIADD R71, R71, 0xfffffff1 ;  /* 0xfffffff147479836 */ /* 0x000fc80000000000 */
[----:B0-----:R-:W-:-:S04]  /*4b30*/  @!P1 IMAD.WIDE R68, R71, 0x4, R68 ;  /* 0x0000000447449825 */ /* 0x001fc800078e0244 */
[----:B------:R-:W-:Y:S01]  /*4b40*/  VIADD R71, R84, 0x28 ;  /* 0x0000002854477836 */ /* 0x000fe20000000000 */
[----:B------:R0:W4:Y:S04]  /*4b50*/  @!P1 LDG.E.CONSTANT R94, desc[UR8][R68.64] ;  /* 0x00000008445e9981 */ /* 0x000128000c1e9900 */
[----:B------:R-:W-:Y:S02]  /*4b60*/  SHF.R.U32.HI R70, RZ, 0x4, R71 ;  /* 0x00000004ff467819 */ /* 0x000fe40000011647 */
[----:B------:R-:W-:Y:S02]  /*4b70*/  LEA.HI R71, R71, R2, RZ, 0x1a ;  /* 0x0000000247477211 */ /* 0x000fe400078fd0ff */
[----:B------:R-:W-:-:S03]  /*4b80*/  LOP3.LUT R70, R70, 0x3, RZ, 0xc0, !PT ;  /* 0x0000000346467812 */ /* 0x000fc600078ec0ff */
[----:B------:R-:W-:-:S04]  /*4b90*/  IMAD R71, R71, 0xc4, R86 ;  /* 0x000000c447477824 */ /* 0x000fc800078e0256 */
[----:B------:R-:W-:Y:S02]  /*4ba0*/  IMAD R161, R70, 0xe, R71 ;  /* 0x0000000e46a17824 */ /* 0x000fe400078e0247 */
[----:B------:R-:W-:-:S05]  /*4bb0*/  VIADD R70, R75, 0x27 ;  /* 0x000000274b467836 */ /* 0x000fca0000000000 */
[----:B------:R-:W-:-:S04]  /*4bc0*/  SHF.R.U32.HI R70, RZ, 0x4, R70 ;  /* 0x00000004ff467819 */ /* 0x000fc80000011646 */
[----:B------:R-:W-:-:S04]  /*4bd0*/  LOP3.LUT R71, R70, 0x3, RZ, 0xc0, !PT ;  /* 0x0000000346477812 */ /* 0x000fc800078ec0ff */
[C---:B------:R-:W-:Y:S01]  /*4be0*/  LOP3.LUT P4, RZ, R71.reuse, R74, RZ, 0xfc, !PT ;  /* 0x0000004a47ff7212 */ /* 0x040fe2000788fcff */
[----:B0-----:R-:W-:-:S03]  /*4bf0*/  IMAD.IADD R68, R71, 0x1, R74 ;  /* 0x0000000147447824 */ /* 0x001fc600078e024a */
[----:B------:R-:W-:-:S04]  /*4c00*/  ISETP.EQ.OR P4, PT, R81, 0x8, !P4 ;  /* 0x000000085100780c */ /* 0x000fc80006782670 */
[----:B------:R-:W-:-:S13]  /*4c10*/  ISETP.GT.U32.OR P4, PT, R68, 0xe, P4 ;  /* 0x0000000e4400780c */ /* 0x000fda0002784470 */
[----:B------:R-:W0:Y:S01]  /*4c20*/  @!P4 LDC.64 R68, c[0x0][0x380] ;  /* 0x0000e000ff44cb82 */ /* 0x000e220000000a00 */
[----:B------:R-:W-:Y:S02]  /*4c30*/  VIADD R70, R75, 0x28 ;  /* 0x000000284b467836 */ /* 0x000fe40000000000 */
[----:B------:R-:W-:-:S03]  /*4c40*/  @!P4 IMAD R71, R72, 0x1880, R16 ;  /* 0x000018804847c824 */ /* 0x000fc600078e0210 */
[----:B------:R-:W-:Y:S01]  /*4c50*/  SHF.R.U32.HI R70, RZ, 0x4, R70 ;  /* 0x00000004ff467819 */ /* 0x000fe20000011646 */
[----:B--2---:R1:W-:Y:S01]  /*4c60*/  STS [R102+0xc], R159 ;  /* 0x00000c9f66007388 */ /* 0x0043e20000000800 */
[----:B0-----:R-:W-:Y:S02]  /*4c70*/  @!P4 IMAD.WIDE R68, R71, 0x4, R68 ;  /* 0x000000044744c825 */ /* 0x001fe400078e0244 */
[----:B------:R-:W-:Y:S02]  /*4c80*/  LOP3.LUT R71, R70, 0x3, RZ, 0xc0, !PT ;  /* 0x0000000346477812 */ /* 0x000fe400078ec0ff */
[----:B-1----:R-:W-:Y:S02]  /*4c90*/  IMAD.MOV.U32 R159, RZ, RZ, RZ ;  /* 0x000000ffff9f7224 */ /* 0x002fe400078e00ff */
[----:B------:R-:W-:-:S04]  /*4ca0*/  IADD3 R70, PT, PT, R71, R74, RZ ;  /* 0x0000004a47467210 */ /* 0x000fc80007ffe0ff */
[----:B------:R0:W2:Y:S01]  /*4cb0*/  @!P4 LDG.E.CONSTANT R159, desc[UR8][R68.64] ;  /* 0x00000008449fc981 */ /* 0x0000a2000c1e9900 */
[----:B------:R-:W-:-:S04]  /*4cc0*/  LOP3.LUT P4, RZ, R71, R74, RZ, 0xfc, !PT ;  /* 0x0000004a47ff7212 */ /* 0x000fc8000788fcff */
[----:B------:R-:W-:-:S04]  /*4cd0*/  ISETP.EQ.OR P4, PT, R8, 0x8, !P4 ;  /* 0x000000080800780c */ /* 0x000fc80006782670 */
[----:B------:R-:W-:-:S13]  /*4ce0*/  ISETP.GT.U32.OR P4, PT, R70, 0xe, P4 ;  /* 0x0000000e4600780c */ /* 0x000fda0002784470 */
[----:B------:R-:W1:Y:S01]  /*4cf0*/  @!P4 LDC.64 R70, c[0x0][0x380] ;  /* 0x0000e000ff46cb82 */ /* 0x000e620000000a00 */
[----:B0-----:R-:W-:Y:S02]  /*4d00*/  VIADD R68, R75, 0x29 ;  /* 0x000000294b447836 */ /* 0x001fe40000000000 */
[----:B------:R-:W-:-:S03]  /*4d10*/  @!P4 IMAD R161, R72, 0x1880, R161 ;  /* 0x0000188048a1c824 */ /* 0x000fc600078e02a1 */
[----:B------:R-:W-:-:S04]  /*4d20*/  SHF.R.U32.HI R68, RZ, 0x4, R68 ;  /* 0x00000004ff447819 */ /* 0x000fc80000011644 */
[----:B------:R-:W-:Y:S02]  /*4d30*/  LOP3.LUT R69, R68, 0x3, RZ, 0xc0, !PT ;  /* 0x0000000344457812 */ /* 0x000fe400078ec0ff */
[----:B------:R-:W-:Y:S02]  /*4d40*/  P2R R92, PR, RZ, 0x2 ;  /* 0x00000002ff5c7803 */ /* 0x000fe40000000000 */
[----:B------:R-:W-:Y:S01]  /*4d50*/  LOP3.LUT P1, RZ, R90, 0xe, RZ, 0xc0, !PT ;  /* 0x0000000e5aff7812 */ /* 0x000fe2000782c0ff */
[----:B-1----:R-:W-:-:S04]  /*4d60*/  @!P4 IMAD.WIDE R70, R161, 0x4, R70 ;  /* 0x00000004a146c825 */ /* 0x002fc800078e0246 */
[----:B------:R-:W-:Y:S02]  /*4d70*/  IMAD.MOV.U32 R161, RZ, RZ, RZ ;  /* 0x000000ffffa17224 */ /* 0x000fe400078e00ff */
[----:B------:R-:W-:-:S04]  /*4d80*/  IMAD.IADD R68, R69, 0x1, R74 ;  /* 0x0000000145447824 */ /* 0x000fc800078e024a */
[----:B------:R0:W2:Y:S01]  /*4d90*/  @!P4 LDG.E.CONSTANT R161, desc[UR8][R70.64] ;  /* 0x0000000846a1c981 */ /* 0x0000a2000c1e9900 */
[----:B------:R-:W-:-:S04]  /*4da0*/  LOP3.LUT P4, RZ, R69, R74, RZ, 0xfc, !PT ;  /* 0x0000004a45ff7212 */ /* 0x000fc8000788fcff */
[----:B------:R-:W-:-:S04]  /*4db0*/  PLOP3.LUT P4, PT, P4, P1, PT, 0x2f, 0xf2 ;  /* 0x0000000000f2781c */ /* 0x000fc80002782577 */
[----:B------:R-:W-:-:S13]  /*4dc0*/  ISETP.GT.U32.OR P4, PT, R68, 0xe, P4 ;  /* 0x0000000e4400780c */ /* 0x000fda0002784470 */
[----:B------:R-:W1:Y:S01]  /*4dd0*/  @!P4 LDC.64 R68, c[0x0][0x380] ;  /* 0x0000e000ff44cb82 */ /* 0x000e620000000a00 */
[----:B0-----:R-:W-:Y:S02]  /*4de0*/  VIADD R70, R75, 0x2a ;  /* 0x0000002a4b467836 */ /* 0x001fe40000000000 */
[----:B------:R-:W-:Y:S01]  /*4df0*/  @!P4 IMAD R90, R72, 0x1880, R24 ;  /* 0x00001880485ac824 */ /* 0x000fe200078e0218 */
[----:B---3--:R0:W-:Y:S02]  /*4e00*/  STS [R102+0x14], R163 ;  /* 0x000014a366007388 */ /* 0x0081e40000000800 */
[----:B------:R-:W-:-:S04]  /*4e10*/  SHF.R.U32.HI R70, RZ, 0x4, R70 ;  /* 0x00000004ff467819 */ /* 0x000fc80000011646 */
[----:B------:R-:W-:Y:S01]  /*4e20*/  LOP3.LUT R71, R70, 0x3, RZ, 0xc0, !PT ;  /* 0x0000000346477812 */ /* 0x000fe200078ec0ff */
[----:B0-----:R-:W-:Y:S02]  /*4e30*/  IMAD.MOV.U32 R163, RZ, RZ, RZ ;  /* 0x000000ffffa37224 */ /* 0x001fe400078e00ff */
[----:B-1----:R-:W-:-:S05]  /*4e40*/  @!P4 IMAD.WIDE R68, R90, 0x4, R68 ;  /* 0x000000045a44c825 */ /* 0x002fca00078e0244 */
[----:B------:R0:W3:Y:S01]  /*4e50*/  @!P4 LDG.E.CONSTANT R163, desc[UR8][R68.64] ;  /* 0x0000000844a3c981 */ /* 0x0000e2000c1e9900 */
        /* <DEDUP_REMOVED lines=8> */
[----:B-----5:R0:W-:Y:S03]  /*4ee0*/  STS [R102+0x20], R165 ;  /* 0x000020a566007388 */ /* 0x0201e60000000800 */
[----:B------:R-:W-:Y:S02]  /*4ef0*/  LOP3.LUT R69, R68, 0x3, RZ, 0xc0, !PT ;  /* 0x0000000344457812 */ /* 0x000fe400078ec0ff */
[----:B------:R-:W-:Y:S01]  /*4f00*/  LOP3.LUT P0, RZ, R82, 0xe, RZ, 0xc0, !PT ;  /* 0x0000000e52ff7812 */ /* 0x000fe2000780c0ff */
[----:B0-----:R-:W-:Y:S02]  /*4f10*/  IMAD.MOV.U32 R165, RZ, RZ, RZ ;  /* 0x000000ffffa57224 */ /* 0x001fe400078e00ff */
[----:B-1----:R-:W-:-:S05]  /*4f20*/  @!P4 IMAD.WIDE R70, R90, 0x4, R70 ;  /* 0x000000045a46c825 */ /* 0x002fca00078e0246 */
[----:B------:R0:W5:Y:S01]  /*4f30*/  @!P4 LDG.E.CONSTANT R165, desc[UR8][R70.64] ;  /* 0x0000000846a5c981 */ /* 0x000162000c1e9900 */
        /* <DEDUP_REMOVED lines=8> */
[----:B------:R-:W-:Y:S01]  /*4fc0*/  LOP3.LUT R71, R70, 0x3, RZ, 0xc0, !PT ;  /* 0x0000000346477812 */ /* 0x000fe200078ec0ff */
[----:B-1----:R-:W-:-:S04]  /*4fd0*/  @!P4 IMAD.WIDE R68, R90, 0x4, R68 ;  /* 0x000000045a44c825 */ /* 0x002fc800078e0244 */
[----:B------:R-:W-:Y:S02]  /*4fe0*/  IMAD.MOV.U32 R90, RZ, RZ, RZ ;  /* 0x000000ffff5a7224 */ /* 0x000fe400078e00ff */
[----:B------:R-:W-:-:S04]  /*4ff0*/  IMAD.IADD R70, R71, 0x1, R74 ;  /* 0x0000000147467824 */ /* 0x000fc800078e024a */
[----:B------:R0:W5:Y:S01]  /*5000*/  @!P4 LDG.E.CONSTANT R90, desc[UR8][R68.64] ;  /* 0x00000008445ac981 */ /* 0x000162000c1e9900 */
[----:B------:R-:W-:-:S04]  /*5010*/  LOP3.LUT P4, RZ, R71, R74, RZ, 0xfc, !PT ;  /* 0x0000004a47ff7212 */ /* 0x000fc8000788fcff */
[----:B------:R-:W-:-:S04]  /*5020*/  PLOP3.LUT P4, PT, P4, P3, PT, 0x2f, 0xf2 ;  /* 0x0000000000f2781c */ /* 0x000fc80002786577 */
[----:B------:R-:W-:-:S13]  /*5030*/  ISETP.GT.U32.OR P4, PT, R70, 0xe, P4 ;  /* 0x0000000e4600780c */ /* 0x000fda0002784470 */
[----:B------:R-:W1:Y:S01]  /*5040*/  @!P4 LDC.64 R70, c[0x0][0x380] ;  /* 0x0000e000ff46cb82 */ /* 0x000e620000000a00 */
[----:B0-----:R-:W-:Y:S01]  /*5050*/  VIADD R68, R75, 0x2d ;  /* 0x0000002d4b447836 */ /* 0x001fe20000000000 */
[----:B----4-:R0:W-:Y:S04]  /*5060*/  STS [R102+0x24], R94 ;  /* 0x0000245e66007388 */ /* 0x0101e80000000800 */
[----:B------:R4:W-:Y:S01]  /*5070*/  STS [R102+0x28], R135 ;  /* 0x0000288766007388 */ /* 0x0009e20000000800 */
[----:B------:R-:W-:Y:S01]  /*5080*/  SHF.R.U32.HI R68, RZ, 0x4, R68 ;  /* 0x00000004ff447819 */ /* 0x000fe20000011644 */
[----:B0-----:R-:W-:-:S03]  /*5090*/  @!P4 IMAD R94, R72, 0x1880, R50 ;  /* 0x00001880485ec824 */ /* 0x001fc600078e0232 */
[----:B------:R-:W-:Y:S01]  /*50a0*/  LOP3.LUT R69, R68, 0x3, RZ, 0xc0, !PT ;  /* 0x0000000344457812 */ /* 0x000fe200078ec0ff */
[----:B----4-:R-:W-:Y:S02]  /*50b0*/  IMAD.MOV.U32 R135, RZ, RZ, RZ ;  /* 0x000000ffff877224 */ /* 0x010fe400078e00ff */
[----:B-1----:R-:W-:-:S05]  /*50c0*/  @!P4 IMAD.WIDE R70, R94, 0x4, R70 ;  /* 0x000000045e46c825 */ /* 0x002fca00078e0246 */
[----:B------:R0:W4:Y:S01]  /*50d0*/  @!P4 LDG.E.CONSTANT R135, desc[UR8][R70.64] ;  /* 0x000000084687c981 */ /* 0x000122000c1e9900 */
[C---:B------:R-:W-:Y:S01]  /*50e0*/  LOP3.LUT P4, RZ, R69.reuse, R74, RZ, 0xfc, !PT ;  /* 0x0000004a45ff7212 */ /* 0x040fe2000788fcff */
[----:B------:R-:W-:-:S03]  /*50f0*/  IMAD.IADD R68, R69, 0x1, R74 ;  /* 0x0000000145447824 */ /* 0x000fc600078e024a */
[----:B------:R-:W-:-:S04]  /*5100*/  PLOP3.LUT P4, PT, P4, P2, PT, 0x2f, 0xf2 ;  /* 0x0000000000f2781c */ /* 0x000fc80002784577 */
[----:B------:R-:W-:-:S13]  /*5110*/  ISETP.GT.U32.OR P4, PT, R68, 0xe, P4 ;  /* 0x0000000e4400780c */ /* 0x000fda0002784470 */
[----:B------:R-:W1:Y:S01]  /*5120*/  @!P4 LDC.64 R68, c[0x0][0x380] ;  /* 0x0000e000ff44cb82 */ /* 0x000e620000000a00 */
[----:B------:R-:W-:Y:S02]  /*5130*/  @!P4 IMAD R94, R72, 0x1880, R32 ;  /* 0x00001880485ec824 */ /* 0x000fe400078e0220 */
[----:B0-----:R-:W-:Y:S01]  /*5140*/  VIADD R70, R75, 0x2e ;  /* 0x0000002e4b467836 */ /* 0x001fe20000000000 */
[----:B------:R0:W-:Y:S04]  /*5150*/  STS [R102+0x2c], R133 ;  /* 0x00002c8566007388 */ /* 0x0001e80000000800 */
[----:B------:R-:W-:Y:S01]  /*5160*/  SHF.R.U32.HI R70, RZ, 0x4, R70 ;  /* 0x00000004ff467819 */ /* 0x000fe20000011646 */
[----:B0-----:R-:W-:Y:S02]  /*5170*/  IMAD.MOV.U32 R133, RZ, RZ, RZ ;  /* 0x000000ffff857224 */ /* 0x001fe400078e00ff */
[----:B-1----:R-:W-:-:S04]  /*5180*/  @!P4 IMAD.WIDE R68, R94, 0x4, R68 ;  /* 0x000000045e44c825 */ /* 0x002fc800078e0244 */
[----:B------:R-:W-:Y:S01]  /*5190*/  VIADD R94, R84, 0x38 ;  /* 0x00000038545e7836 */ /* 0x000fe20000000000 */
[----:B------:R0:W4:Y:S04]  /*51a0*/  @!P4 LDG.E.CONSTANT R133, desc[UR8][R68.64] ;  /* 0x000000084485c981 */ /* 0x000128000c1e9900 */
[----:B------:R-:W-:-:S05]  /*51b0*/  LEA.HI R71, R94, R2, RZ, 0x1a ;  /* 0x000000025e477211 */ /* 0x000fca00078fd0ff */
[----:B------:R-:W-:Y:S01]  /*51c0*/  IMAD R86, R71, 0xc4, R86 ;  /* 0x000000c447567824 */ /* 0x000fe200078e0256 */
[----:B------:R-:W-:Y:S02]  /*51d0*/  LOP3.LUT R71, R70, 0x3, RZ, 0xc0, !PT ;  /* 0x0000000346477812 */ /* 0x000fe400078ec0ff */
[----:B------:R-:W-:Y:S02]  /*51e0*/  LOP3.LUT P0, RZ, R76, 0xe, RZ, 0xc0, !PT ;  /* 0x0000000e4cff7812 */ /* 0x000fe4000780c0ff */
[CC--:B------:R-:W-:Y:S02]  /*51f0*/  LOP3.LUT P4, RZ, R71.reuse, R74.reuse, RZ, 0xfc, !PT ;  /* 0x0000004a47ff7212 */ /* 0x0c0fe4000788fcff */
[----:B------:R-:W-:Y:S02]  /*5200*/  IADD3 R70, PT, PT, R71, R74, RZ ;  /* 0x0000004a47467210 */ /* 0x000fe40007ffe0ff */
[----:B------:R-:W-:-:S04]  /*5210*/  PLOP3.LUT P4, PT, P4, P0, PT, 0x2f, 0xf2 ;  /* 0x0000000000f2781c */ /* 0x000fc80002780577 */
[----:B------:R-:W-:Y:S01]  /*5220*/  ISETP.GT.U32.OR P4, PT, R70, 0xe, P4 ;  /* 0x0000000e4600780c */ /* 0x000fe20002784470 */
[----:B------:R-:W-:Y:S01]  /*5230*/  VIADD R84, R84, 0x30 ;  /* 0x0000003054547836 */ /* 0x000fe20000000000 */
[----:B------:R-:W-:-:S11]  /*5240*/  SHF.R.U32.HI R94, RZ, 0x4, R94 ;  /* 0x00000004ff5e7819 */ /* 0x000fd6000001165e */
[----:B0-----:R-:W0:Y:S01]  /*5250*/  @!P4 LDC.64 R68, c[0x0][0x380] ;  /* 0x0000e000ff44cb82 */ /* 0x001e220000000a00 */
[----:B------:R-:W-:Y:S01]  /*5260*/  LOP3.LUT R94, R94, 0x3, RZ, 0xc0, !PT ;  /* 0x000000035e5e7812 */ /* 0x000fe200078ec0ff */
[----:B------:R-:W-:Y:S01]  /*5270*/  IMAD.IADD R129, R8, 0x1, R129 ;  /* 0x0000000108817824 */ /* 0x000fe200078e0281 */
[----:B------:R-:W-:Y:S01]  /*5280*/  LEA.HI R70, R84, R2, RZ, 0x1a ;  /* 0x0000000254467211 */ /* 0x000fe200078fd0ff */
[----:B------:R1:W-:Y:S01]  /*5290*/  STS [R102+0x34], R137 ;  /* 0x0000348966007388 */ /* 0x0003e20000000800 */
[----:B------:R-:W-:Y:S02]  /*52a0*/  @!P4 IMAD R71, R72, 0x1880, R20 ;  /* 0x000018804847c824 */ /* 0x000fe400078e0214 */
[----:B-1----:R-:W-:Y:S02]  /*52b0*/  IMAD R137, R94, 0xe, R86 ;  /* 0x0000000e5e897824 */ /* 0x002fe400078e0256 */
[----:B------:R-:W-:Y:S02]  /*52c0*/  IMAD R86, R70, 0xc4, R129 ;  /* 0x000000c446567824 */ /* 0x000fe400078e0281 */
[----:B------:R-:W-:Y:S01]  /*52d0*/  VIADD R70, R75, 0x2f ;  /* 0x0000002f4b467836 */ /* 0x000fe20000000000 */
[----:B------:R1:W-:Y:S04]  /*52e0*/  STS [R102+0x30], R131 ;  /* 0x0000308366007388 */ /* 0x0003e80000000800 */
[----:B------:R-:W-:Y:S01]  /*52f0*/  SHF.R.U32.HI R70, RZ, 0x4, R70 ;  /* 0x00000004ff467819 */ /* 0x000fe20000011646 */
[----:B0-----:R-:W-:-:S04]  /*5300*/  @!P4 IMAD.WIDE R68, R71, 0x4, R68 ;  /* 0x000000044744c825 */ /* 0x001fc800078e0244 */
[----:B-1----:R-:W-:Y:S01]  /*5310*/  IMAD.MOV.U32 R131, RZ, RZ, RZ ;  /* 0x000000ffff837224 */ /* 0x002fe200078e00ff */
[----:B------:R-:W-:Y:S02]  /*5320*/  LOP3.LUT R71, R70, 0x3, RZ, 0xc0, !PT ;  /* 0x0000000346477812 */ /* 0x000fe400078ec0ff */
[----:B------:R-:W-:-:S03]  /*5330*/  LOP3.LUT P0, RZ, R77, 0xe, RZ, 0xc0, !PT ;  /* 0x0000000e4dff7812 */ /* 0x000fc6000780c0ff */
[----:B------:R0:W4:Y:S01]  /*5340*/  @!P4 LDG.E.CONSTANT R131, desc[UR8][R68.64] ;  /* 0x000000084483c981 */ /* 0x000122000c1e9900 */
[----:B------:R-:W-:-:S04]  /*5350*/  LOP3.LUT P4, RZ, R71, R74, RZ, 0xfc, !PT ;  /* 0x0000004a47ff7212 */ /* 0x000fc8000788fcff */
[----:B------:R-:W-:Y:S01]  /*5360*/  PLOP3.LUT P4, PT, P4, P0, PT, 0x2f, 0xf2 ;  /* 0x0000000000f2781c */ /* 0x000fe20002780577 */
[----:B0-----:R-:W-:-:S05]  /*5370*/  IMAD.IADD R68, R71, 0x1, R74 ;  /* 0x0000000147447824 */ /* 0x001fca00078e024a */
[----:B------:R-:W-:-:S13]  /*5380*/  ISETP.GT.U32.OR P4, PT, R68, 0xe, P4 ;  /* 0x0000000e4400780c */ /* 0x000fda0002784470 */
[----:B------:R-:W0:Y:S01]  /*5390*/  @!P4 LDC.64 R68, c[0x0][0x380] ;  /* 0x0000e000ff44cb82 */ /* 0x000e220000000a00 */
[----:B------:R-:W-:Y:S02]  /*53a0*/  VIADD R70, R75, 0x31 ;  /* 0x000000314b467836 */ /* 0x000fe40000000000 */
[----:B------:R-:W-:Y:S02]  /*53b0*/  @!P4 IMAD R71, R72, 0x1880, R22 ;  /* 0x000018804847c824 */ /* 0x000fe400078e0216 */
[----:B------:R-:W-:Y:S01]  /*53c0*/  IMAD.MOV.U32 R129, RZ, RZ, RZ ;  /* 0x000000ffff817224 */ /* 0x000fe200078e00ff */
        /* <DEDUP_REMOVED lines=9> */
[----:B0-----:R-:W0:Y:S01]  /*5460*/  @!P4 LDC.64 R68, c[0x0][0x380] ;  /* 0x0000e000ff44cb82 */ /* 0x001e220000000a00 */
[----:B------:R-:W-:Y:S01]  /*5470*/  SHF.R.U32.HI R84, RZ, 0x4, R84 ;  /* 0x00000004ff547819 */ /* 0x000fe20000011654 */
[----:B------:R-:W-:-:S03]  /*5480*/  VIADD R70, R75, 0x32 ;  /* 0x000000324b467836 */ /* 0x000fc60000000000 */
[----:B------:R-:W-:Y:S01]  /*5490*/  LOP3.LUT R84, R84, 0x3, RZ, 0xc0, !PT ;  /* 0x0000000354547812 */ /* 0x000fe200078ec0ff */
[----:B------:R-:W-:Y:S01]  /*54a0*/  @!P4 IMAD R71, R72, 0x1880, R28 ;  /* 0x000018804847c824 */ /* 0x000fe200078e021c */
[----:B------:R-:W-:-:S03]  /*54b0*/  SHF.R.U32.HI R70, RZ, 0x4, R70 ;  /* 0x00000004ff467819 */ /* 0x000fc60000011646 */
[----:B------:R-:W-:Y:S02]  /*54c0*/  IMAD R84, R84, 0xe, R86 ;  /* 0x0000000e54547824 */ /* 0x000fe400078e0256 */
[----:B------:R-:W-:Y:S01]  /*54d0*/  IMAD.MOV.U32 R86, RZ, RZ, RZ ;  /* 0x000000ffff567224 */ /* 0x000fe200078e00ff */
        /* <DEDUP_REMOVED lines=10> */
[----:B------:R-:W-:Y:S01]  /*5580*/  @!P4 IMAD R94, R72, 0x1880, R35 ;  /* 0x00001880485ec824 */ /* 0x000fe200078e0223 */
[----:B------:R0:W-:Y:S02]  /*5590*/  STS [R102+0x38], R127 ;  /* 0x0000387f66007388 */ /* 0x0001e40000000800 */
[----:B------:R-:W-:-:S04]  /*55a0*/  SHF.R.U32.HI R68, RZ, 0x4, R68 ;  /* 0x00000004ff447819 */ /* 0x000fc80000011644 */
[----:B------:R-:W-:Y:S01]  /*55b0*/  LOP3.LUT R69, R68, 0x3, RZ, 0xc0, !PT ;  /* 0x0000000344457812 */ /* 0x000fe200078ec0ff */
[----:B0-----:R-:W-:Y:S02]  /*55c0*/  IMAD.MOV.U32 R127, RZ, RZ, RZ ;  /* 0x000000ffff7f7224 */ /* 0x001fe400078e00ff */
[----:B-1----:R-:W-:-:S05]  /*55d0*/  @!P4 IMAD.WIDE R70, R94, 0x4, R70 ;  /* 0x000000045e46c825 */ /* 0x002fca00078e0246 */
        /* <DEDUP_REMOVED lines=11> */
[----:B0-----:R-:W-:Y:S01]  /*5690*/  IMAD.MOV.U32 R123, RZ, RZ, RZ ;  /* 0x000000ffff7b7224 */ /* 0x001fe200078e00ff */
[----:B------:R-:W-:Y:S01]  /*56a0*/  LOP3.LUT P0, RZ, R7, 0xe, RZ, 0xc0, !PT ;  /* 0x0000000e07ff7812 */ /* 0x000fe2000780c0ff */
[----:B-1----:R-:W-:-:S05]  /*56b0*/  @!P4 IMAD.WIDE R68, R94, 0x4, R68 ;  /* 0x000000045e44c825 */ /* 0x002fca00078e0244 */
[----:B------:R0:W4:Y:S01]  /*56c0*/  @!P4 LDG.E.CONSTANT R123, desc[UR8][R68.64] ;  /* 0x00000008447bc981 */ /* 0x000122000c1e9900 */
[C---:B------:R-:W-:Y:S01]  /*56d0*/  LOP3.LUT P4, RZ, R71.reuse, R74, RZ, 0xfc, !PT ;  /* 0x0000004a47ff7212 */ /* 0x040fe2000788fcff */
[----:B------:R-:W-:-:S03]  /*56e0*/  IMAD.IADD R70, R71, 0x1, R74 ;  /* 0x0000000147467824 */ /* 0x000fc600078e024a */
[----:B------:R-:W-:-:S04]  /*56f0*/  PLOP3.LUT P4, PT, P4, P0, PT, 0x2f, 0xf2 ;  /* 0x0000000000f2781c */ /* 0x000fc80002780577 */
[----:B------:R-:W-:-:S13]  /*5700*/  ISETP.GT.U32.OR P4, PT, R70, 0xe, P4 ;  /* 0x0000000e4600780c */ /* 0x000fda0002784470 */
[----:B------:R-:W1:Y:S01]  /*5710*/  @!P4 LDC.64 R70, c[0x0][0x380] ;  /* 0x0000e000ff46cb82 */ /* 0x000e620000000a00 */
[----:B0-----:R-:W-:Y:S01]  /*5720*/  IADD3 R68, PT, PT, R75, 0x35, RZ ;  /* 0x000000354b447810 */ /* 0x001fe20007ffe0ff */
[----:B------:R-:W-:Y:S01]  /*5730*/  @!P4 IMAD R94, R72, 0x1880, R38 ;  /* 0x00001880485ec824 */ /* 0x000fe200078e0226 */
[----:B------:R0:W-:Y:S02]  /*5740*/  STS [R102+0x40], R121 ;  /* 0x0000407966007388 */ /* 0x0001e40000000800 */
[----:B------:R-:W-:-:S04]  /*5750*/  SHF.R.U32.HI R68, RZ, 0x4, R68 ;  /* 0x00000004ff447819 */ /* 0x000fc80000011644 */
[----:B------:R-:W-:Y:S01]  /*5760*/  LOP3.LUT R69, R68, 0x3, RZ, 0xc0, !PT ;  /* 0x0000000344457812 */ /* 0x000fe200078ec0ff */
[----:B0-----:R-:W-:Y:S01]  /*5770*/  IMAD.MOV.U32 R121, RZ, RZ, RZ ;  /* 0x000000ffff797224 */ /* 0x001fe200078e00ff */
        /* <DEDUP_REMOVED lines=12> */
[----:B------:R-:W-:Y:S01]  /*5840*/  LOP3.LUT P5, RZ, R9, 0xe, RZ, 0xc0, !PT ;  /* 0x0000000e09ff7812 */ /* 0x000fe200078ac0ff */
[----:B-1----:R-:W-:-:S04]  /*5850*/  @!P4 IMAD.WIDE R68, R83, 0x4, R68 ;  /* 0x000000045344c825 */ /* 0x002fc800078e0244 */
[----:B------:R-:W-:Y:S02]  /*5860*/  IMAD.MOV.U32 R83, RZ, RZ, RZ ;  /* 0x000000ffff537224 */ /* 0x000fe400078e00ff */
[----:B------:R-:W-:-:S04]  /*5870*/  IMAD.IADD R70, R71, 0x1, R74 ;  /* 0x0000000147467824 */ /* 0x000fc800078e024a */
[----:B------:R0:W4:Y:S01]  /*5880*/  @!P4 LDG.E.CONSTANT R83, desc[UR8][R68.64] ;  /* 0x000000084453c981 */ /* 0x000122000c1e9900 */
[----:B------:R-:W-:-:S04]  /*5890*/  LOP3.LUT P4, RZ, R71, R74, RZ, 0xfc, !PT ;  /* 0x0000004a47ff7212 */ /* 0x000fc8000788fcff */
[----:B------:R-:W-:-:S04]  /*58a0*/  PLOP3.LUT P4, PT, P4, P5, PT, 0x2f, 0xf2 ;  /* 0x0000000000f2781c */ /* 0x000fc8000278a577 */
[----:B------:R-:W-:-:S13]  /*58b0*/  ISETP.GT.U32.OR P4, PT, R70, 0xe, P4 ;  /* 0x0000000e4600780c */ /* 0x000fda0002784470 */
[----:B------:R-:W1:Y:S01]  /*58c0*/  @!P4 LDC.64 R70, c[0x0][0x380] ;  /* 0x0000e000ff46cb82 */ /* 0x000e620000000a00 */
[----:B0-----:R-:W-:Y:S01]  /*58d0*/  VIADD R68, R75, 0x37 ;  /* 0x000000374b447836 */ /* 0x001fe20000000000 */
[----:B------:R0:W-:Y:S04]  /*58e0*/  STS [R102+0x44], R117 ;  /* 0x0000447566007388 */ /* 0x0001e80000000800 */
[----:B------:R2:W-:Y:S01]  /*58f0*/  STS [R102+0x48], R115 ;  /* 0x0000487366007388 */ /* 0x0005e20000000800 */
[----:B------:R-:W-:Y:S01]  /*5900*/  SHF.R.U32.HI R68, RZ, 0x4, R68 ;  /* 0x00000004ff447819 */ /* 0x000fe20000011644 */
[----:B0-----:R-:W-:-:S03]  /*5910*/  @!P4 IMAD R117, R72, 0x1880, R41 ;  /* 0x000018804875c824 */ /* 0x001fc600078e0229 */
[----:B------:R-:W-:Y:S01]  /*5920*/  LOP3.LUT R69, R68, 0x3, RZ, 0xc0, !PT ;  /* 0x0000000344457812 */ /* 0x000fe200078ec0ff */
[----:B--2---:R-:W-:Y:S02]  /*5930*/  IMAD.MOV.U32 R115, RZ, RZ, RZ ;  /* 0x000000ffff737224 */ /* 0x004fe400078e00ff */
[----:B-1----:R-:W-:-:S05]  /*5940*/  @!P4 IMAD.WIDE R70, R117, 0x4, R70 ;  /* 0x000000047546c825 */ /* 0x002fca00078e0246 */
[----:B------:R0:W2:Y:S01]  /*5950*/  @!P4 LDG.E.CONSTANT R115, desc[UR8][R70.64] ;  /* 0x000000084673c981 */ /* 0x0000a2000c1e9900 */
[C---:B------:R-:W-:Y:S01]  /*5960*/  LOP3.LUT P4, RZ, R69.reuse, R74, RZ, 0xfc, !PT ;  /* 0x0000004a45ff7212 */ /* 0x040fe2000788fcff */
[----:B------:R-:W-:-:S03]  /*5970*/  IMAD.IADD R68, R69, 0x1, R74 ;  /* 0x0000000145447824 */ /* 0x000fc600078e024a */
[----:B------:R-:W-:-:S04]  /*5980*/  ISETP.EQ.OR P4, PT, R81, 0x8, !P4 ;  /* 0x000000085100780c */ /* 0x000fc80006782670 */
[----:B------:R-:W-:-:S13]  /*5990*/  ISETP.GT.U32.OR P4, PT, R68, 0xe, P4 ;  /* 0x0000000e4400780c */ /* 0x000fda0002784470 */
[----:B------:R-:W0:Y:S01]  /*59a0*/  @!P4 LDC.64 R68, c[0x0][0x380] ;  /* 0x0000e000ff44cb82 */ /* 0x000e220000000a00 */
[----:B------:R-:W-:Y:S01]  /*59b0*/  @!P4 IMAD R117, R72, 0x1880, R17 ;  /* 0x000018804875c824 */ /* 0x000fe200078e0211 */
[----:B------:R1:W-:Y:S02]  /*59c0*/  STS [R102+0x4c], R97 ;  /* 0x00004c6166007388 */ /* 0x0003e40000000800 */
[----:B-1----:R-:W-:Y:S02]  /*59d0*/  IMAD.MOV.U32 R97, RZ, RZ, RZ ;  /* 0x000000ffff617224 */ /* 0x002fe400078e00ff */
[----:B0-----:R-:W-:-:S04]  /*59e0*/  @!P4 IMAD.WIDE R70, R117, 0x4, R68 ;  /* 0x000000047546c825 */ /* 0x001fc800078e0244 */
[----:B------:R-:W-:Y:S01]  /*59f0*/  VIADD R68, R75, 0x38 ;  /* 0x000000384b447836 */ /* 0x000fe20000000000 */
[----:B------:R0:W2:Y:S04]  /*5a00*/  @!P4 LDG.E.CONSTANT R97, desc[UR8][R70.64] ;  /* 0x000000084661c981 */ /* 0x0000a8000c1e9900 */
[----:B------:R-:W-:-:S04]  /*5a10*/  SHF.R.U32.HI R68, RZ, 0x4, R68 ;  /* 0x00000004ff447819 */ /* 0x000fc80000011644 */
[----:B------:R-:W-:-:S04]  /*5a20*/  LOP3.LUT R69, R68, 0x3, RZ, 0xc0, !PT ;  /* 0x0000000344457812 */ /* 0x000fc800078ec0ff */
[C---:B------:R-:W-:Y:S01]  /*5a30*/  LOP3.LUT P4, RZ, R69.reuse, R74, RZ, 0xfc, !PT ;  /* 0x0000004a45ff7212 */ /* 0x040fe2000788fcff */
[----:B------:R-:W-:-:S03]  /*5a40*/  IMAD.IADD R68, R69, 0x1, R74 ;  /* 0x0000000145447824 */ /* 0x000fc600078e024a */
[----:B------:R-:W-:-:S04]  /*5a50*/  ISETP.EQ.OR P4, PT, R8, 0x8, !P4 ;  /* 0x000000080800780c */ /* 0x000fc80006782670 */
[----:B------:R-:W-:-:S13]  /*5a60*/  ISETP.GT.U32.OR P4, PT, R68, 0xe, P4 ;  /* 0x0000000e4400780c */ /* 0x000fda0002784470 */
[----:B------:R-:W1:Y:S01]  /*5a70*/  @!P4 LDC.64 R68, c[0x0][0x380] ;  /* 0x0000e000ff44cb82 */ /* 0x000e620000000a00 */
[----:B0-----:R-:W-:Y:S02]  /*5a80*/  VIADD R70, R75, 0x39 ;  /* 0x000000394b467836 */ /* 0x001fe40000000000 */
[----:B------:R-:W-:Y:S02]  /*5a90*/  @!P4 IMAD R137, R72, 0x1880, R137 ;  /* 0x000018804889c824 */ /* 0x000fe400078e0289 */
[----:B------:R-:W-:Y:S01]  /*5aa0*/  IMAD.MOV.U32 R117, RZ, RZ, RZ ;  /* 0x000000ffff757224 */ /* 0x000fe200078e00ff */
[----:B------:R-:W-:-:S04]  /*5ab0*/  SHF.R.U32.HI R70, RZ, 0x4, R70 ;  /* 0x00000004ff467819 */ /* 0x000fc80000011646 */
[----:B------:R-:W-:-:S05]  /*5ac0*/  LOP3.LUT R71, R70, 0x3, RZ, 0xc0, !PT ;  /* 0x0000000346477812 */ /* 0x000fca00078ec0ff */
[----:B------:R-:W-:Y:S02]  /*5ad0*/  IMAD.IADD R70, R71, 0x1, R74 ;  /* 0x0000000147467824 */ /* 0x000fe400078e024a */
[----:B-1----:R-:W-:-:S05]  /*5ae0*/  @!P4 IMAD.WIDE R68, R137, 0x4, R68 ;  /* 0x000000048944c825 */ /* 0x002fca00078e0244 */
[----:B------:R0:W2:Y:S01]  /*5af0*/  @!P4 LDG.E.CONSTANT R117, desc[UR8][R68.64] ;  /* 0x000000084475c981 */ /* 0x0000a2000c1e9900 */
[----:B------:R-:W-:-:S04]  /*5b00*/  LOP3.LUT P4, RZ, R71, R74, RZ, 0xfc, !PT ;  /* 0x0000004a47ff7212 */ /* 0x000fc8000788fcff */
        /* <DEDUP_REMOVED lines=10> */
[----:B------:R0:W2:Y:S01]  /*5bb0*/  @!P4 LDG.E.CONSTANT R93, desc[UR8][R70.64] ;  /* 0x00000008465dc981 */ /* 0x0000a2000c1e9900 */
        /* <DEDUP_REMOVED lines=13> */
[----:B------:R0:W2:Y:S01]  /*5c90*/  @!P4 LDG.E.CONSTANT R91, desc[UR8][R68.64] ;  /* 0x00000008445bc981 */ /* 0x0000a2000c1e9900 */
[CC--:B------:R-:W-:Y:S02]  /*5ca0*/  LOP3.LUT P4, RZ, R71.reuse, R74.reuse, RZ, 0xfc, !PT ;  /* 0x0000004a47ff7212 */ /* 0x0c0fe4000788fcff */
[----:B------:R-:W-:Y:S02]  /*5cb0*/  IADD3 R70, PT, PT, R71, R74, RZ ;  /* 0x0000004a47467210 */ /* 0x000fe40007ffe0ff */
        /* <DEDUP_REMOVED lines=14> */
[----:B------:R-:W-:Y:S01]  /*5da0*/  ISETP.GT.U32.OR P4, PT, R68, 0xe, P4 ;  /* 0x0000000e4400780c */ /* 0x000fe20002784470 */
[----:B0-----:R-:W-:-:S12]  /*5db0*/  VIADD R70, R75, 0x3d ;  /* 0x0000003d4b467836 */ /* 0x001fd80000000000 */
[----:B------:R-:W0:Y:S01]  /*5dc0*/  @!P4 LDC.64 R68, c[0x0][0x380] ;  /* 0x0000e000ff44cb82 */ /* 0x000e220000000a00 */
[----:B------:R-:W-:-:S04]  /*5dd0*/  SHF.R.U32.HI R70, RZ, 0x4, R70 ;  /* 0x00000004ff467819 */ /* 0x000fc80000011646 */
[----:B------:R-:W-:-:S04]  /*5de0*/  LOP3.LUT R71, R70, 0x3, RZ, 0xc0, !PT ;  /* 0x0000000346477812 */ /* 0x000fc800078ec0ff */
[C---:B------:R-:W-:Y:S01]  /*5df0*/  LOP3.LUT P3, RZ, R71.reuse, R74, RZ, 0xfc, !PT ;  /* 0x0000004a47ff7212 */ /* 0x040fe2000786fcff */
[----:B------:R-:W-:Y:S02]  /*5e00*/  IMAD.IADD R70, R71, 0x1, R74 ;  /* 0x0000000147467824 */ /* 0x000fe400078e024a */
[----:B------:R-:W-:Y:S01]  /*5e10*/  @!P4 IMAD R137, R72, 0x1880, R52 ;  /* 0x000018804889c824 */ /* 0x000fe200078e0234 */
[----:B------:R-:W-:Y:S01]  /*5e20*/  PLOP3.LUT P3, PT, P3, P2, PT, 0x2f, 0xf2 ;  /* 0x0000000000f2781c */ /* 0x000fe20001f64577 */
[----:B------:R1:W-:Y:S03]  /*5e30*/  STS [R102+0x5c], R87 ;  /* 0x00005c5766007388 */ /* 0x0003e60000000800 */
[----:B------:R-:W-:Y:S01]  /*5e40*/  ISETP.GT.U32.OR P3, PT, R70, 0xe, P3 ;  /* 0x0000000e4600780c */ /* 0x000fe20001f64470 */
[----:B-1----:R-:W-:Y:S02]  /*5e50*/  IMAD.MOV.U32 R87, RZ, RZ, RZ ;  /* 0x000000ffff577224 */ /* 0x002fe400078e00ff */
[----:B0-----:R-:W-:-:S10]  /*5e60*/  @!P4 IMAD.WIDE R68, R137, 0x4, R68 ;  /* 0x000000048944c825 */ /* 0x001fd400078e0244 */
[----:B------:R-:W0:Y:S01]  /*5e70*/  @!P3 LDC.64 R70, c[0x0][0x380] ;  /* 0x0000e000ff46bb82 */ /* 0x000e220000000a00 */
[----:B------:R1:W2:Y:S02]  /*5e80*/  @!P4 LDG.E.CONSTANT R87, desc[UR8][R68.64] ;  /* 0x000000084457c981 */ /* 0x0002a4000c1e9900 */
[----:B-1----:R-:W-:-:S05]  /*5e90*/  VIADD R68, R75, 0x30 ;  /* 0x000000304b447836 */ /* 0x002fca0000000000 */
[----:B------:R-:W-:-:S04]  /*5ea0*/  SHF.R.U32.HI R68, RZ, 0x4, R68 ;  /* 0x00000004ff447819 */ /* 0x000fc80000011644 */
[----:B------:R-:W-:-:S04]  /*5eb0*/  LOP3.LUT R69, R68, 0x3, RZ, 0xc0, !PT ;  /* 0x0000000344457812 */ /* 0x000fc800078ec0ff */
[C---:B------:R-:W-:Y:S01]  /*5ec0*/  LOP3.LUT P2, RZ, R69.reuse, R74, RZ, 0xfc, !PT ;  /* 0x0000004a45ff7212 */ /* 0x040fe2000784fcff */
[----:B------:R-:W-:-:S03]  /*5ed0*/  IMAD.IADD R68, R69, 0x1, R74 ;  /* 0x0000000145447824 */ /* 0x000fc600078e024a */
[----:B------:R-:W-:-:S04]  /*5ee0*/  ISETP.EQ.OR P2, PT, R8, RZ, !P2 ;  /* 0x000000ff0800720c */ /* 0x000fc80005742670 */
[----:B------:R-:W-:Y:S01]  /*5ef0*/  ISETP.GT.U32.OR P2, PT, R68, 0xe, P2 ;  /* 0x0000000e4400780c */ /* 0x000fe20001744470 */
[----:B------:R-:W-:Y:S01]  /*5f00*/  @!P3 IMAD R137, R72, 0x1880, R51 ;  /* 0x000018804889b824 */ /* 0x000fe200078e0233 */
[----:B------:R1:W-:Y:S01]  /*5f10*/  STS [R102+0x60], R85 ;  /* 0x0000605566007388 */ /* 0x0003e20000000800 */
[----:B------:R-:W-:Y:S02]  /*5f20*/  SHF.R.U32.HI R7, RZ, 0x4, R7 ;  /* 0x00000004ff077819 */ /* 0x000fe40000011607 */
[----:B0-----:R-:W-:Y:S01]  /*5f30*/  @!P3 IMAD.WIDE R70, R137, 0x4, R70 ;  /* 0x000000048946b825 */ /* 0x001fe200078e0246 */
[----:B------:R-:W-:Y:S02]  /*5f40*/  ISETP.NE.AND P1, PT, R92, RZ, PT ;  /* 0x000000ff5c00720c */ /* 0x000fe40003f25270 */
[----:B------:R-:W-:Y:S01]  /*5f50*/  LOP3.LUT R92, R7, 0x3, RZ, 0xc0, !PT ;  /* 0x00000003075c7812 */ /* 0x000fe200078ec0ff */
[----:B-1----:R-:W-:Y:S01]  /*5f60*/  IMAD.MOV.U32 R85, RZ, RZ, RZ ;  /* 0x000000ffff557224 */ /* 0x002fe200078e00ff */
[----:B------:R-:W-:-:S03]  /*5f70*/  SHF.R.U32.HI R82, RZ, 0x4, R9 ;  /* 0x00000004ff527819 */ /* 0x000fc60000011609 */
[----:B------:R-:W0:Y:S01]  /*5f80*/  @!P2 LDC.64 R68, c[0x0][0x380] ;  /* 0x0000e000ff44ab82 */ /* 0x000e220000000a00 */
[----:B------:R-:W-:Y:S01]  /*5f90*/  LOP3.LUT R82, R82, 0x3, RZ, 0xc0, !PT ;  /* 0x0000000352527812 */ /* 0x000fe200078ec0ff */
[----:B------:R-:W2:Y:S01]  /*5fa0*/  @!P3 LDG.E.CONSTANT R85, desc[UR8][R70.64] ;  /* 0x000000084655b981 */ /* 0x000ea2000c1e9900 */
[-C--:B------:R-:W-:Y:S02]  /*5fb0*/  LOP3.LUT P3, RZ, R92, R74.reuse, RZ, 0xfc, !PT ;  /* 0x0000004a5cff7212 */ /* 0x080fe4000786fcff */
[-C--:B------:R-:W-:Y:S02]  /*5fc0*/  LOP3.LUT P4, RZ, R82, R74.reuse, RZ, 0xfc, !PT ;  /* 0x0000004a52ff7212 */ /* 0x080fe4000788fcff */
[----:B------:R-:W-:Y:S02]  /*5fd0*/  PLOP3.LUT P3, PT, P3, P0, PT, 0x2f, 0xf2 ;  /* 0x0000000000f2781c */ /* 0x000fe40001f60577 */
[----:B------:R-:W-:Y:S02]  /*5fe0*/  LOP3.LUT P0, RZ, R79, R74, RZ, 0xfc, !PT ;  /* 0x0000004a4fff7212 */ /* 0x000fe4000780fcff */
[----:B------:R-:W-:-:S02]  /*5ff0*/  PLOP3.LUT P4, PT, P4, P5, PT, 0x2f, 0xf2 ;  /* 0x0000000000f2781c */ /* 0x000fc4000278a577 */
[----:B------:R-:W-:-:S04]  /*6000*/  ISETP.EQ.OR P5, PT, R8, RZ, !P0 ;  /* 0x000000ff0800720c */ /* 0x000fc800047a2670 */
[----:B------:R-:W-:Y:S01]  /*6010*/  ISETP.GT.U32.OR P0, PT, R80, 0xe, P5 ;  /* 0x0000000e5000780c */ /* 0x000fe20002f04470 */
[----:B------:R-:W-:Y:S01]  /*6020*/  @!P2 IMAD R137, R72, 0x1880, R84 ;  /* 0x000018804889a824 */ /* 0x000fe200078e0254 */
[----:B------:R-:W-:-:S03]  /*6030*/  LOP3.LUT P6, RZ, R111, 0xe, RZ, 0xc0, !PT ;  /* 0x0000000e6fff7812 */ /* 0x000fc600078cc0ff */
[----:B0-----:R-:W-:Y:S01]  /*6040*/  @!P2 IMAD.WIDE R68, R137, 0x4, R68 ;  /* 0x000000048944a825 */ /* 0x001fe200078e0244 */
[----:B------:R-:W-:-:S03]  /*6050*/  SHF.R.U32.HI R111, RZ, 0x4, R111 ;  /* 0x00000004ff6f7819 */ /* 0x000fc6000001166f */
[----:B------:R-:W-:Y:S01]  /*6060*/  IMAD.MOV.U32 R137, RZ, RZ, RZ ;  /* 0x000000ffff897224 */ /* 0x000fe200078e00ff */
[----:B------:R-:W-:-:S03]  /*6070*/  LOP3.LUT R84, R111, 0x3, RZ, 0xc0, !PT ;  /* 0x000000036f547812 */ /* 0x000fc600078ec0ff */
[----:B------:R-:W-:Y:S02]  /*6080*/  @!P0 IMAD.IADD R7, R8, 0x1, R5 ;  /* 0x0000000108078824 */ /* 0x000fe400078e0205 */
[----:B------:R0:W2:Y:S02]  /*6090*/  @!P2 LDG.E.CONSTANT R137, desc[UR8][R68.64] ;  /* 0x000000084489a981 */ /* 0x0000a4000c1e9900 */
[----:B------:R-:W-:Y:S01]  /*60a0*/  @!P0 IMAD R4, R4, 0xc4, R7 ;  /* 0x000000c404048824 */ /* 0x000fe200078e0207 */
[C---:B------:R-:W-:Y:S01]  /*60b0*/  LOP3.LUT P2, RZ, R84.reuse, R74, RZ, 0xfc, !PT ;  /* 0x0000004a54ff7212 */ /* 0x040fe2000784fcff */
[----:B0-----:R-:W0:Y:S02]  /*60c0*/  @!P0 LDC.64 R68, c[0x0][0x380] ;  /* 0x0000e000ff448b82 */ /* 0x001e240000000a00 */
[----:B------:R-:W-:Y:S01]  /*60d0*/  @!P0 IMAD R7, R79, 0xe, R4 ;  /* 0x0000000e4f078824 */ /* 0x000fe200078e0204 */
[----:B------:R-:W-:Y:S01]  /*60e0*/  PLOP3.LUT P2, PT, P2, P6, PT, 0x2f, 0xf2 ;  /* 0x0000000000f2781c */ /* 0x000fe2000174c577 */
[----:B------:R-:W-:-:S05]  /*60f0*/  IMAD.IADD R4, R84, 0x1, R74 ;  /* 0x0000000154047824 */ /* 0x000fca00078e024a */
[----:B------:R-:W-:Y:S01]  /*6100*/  ISETP.GT.U32.OR P2, PT, R4, 0xe, P2 ;  /* 0x0000000e0400780c */ /* 0x000fe20001744470 */
[----:B------:R-:W-:Y:S02]  /*6110*/  @!P0 IMAD R7, R72, 0x1880, R7 ;  /* 0x0000188048078824 */ /* 0x000fe400078e0207 */
[----:B------:R-:W-:Y:S02]  /*6120*/  VIADD R111, R75, 0x2 ;  /* 0x000000024b6f7836 */ /* 0x000fe40000000000 */
[----:B------:R-:W-:-:S08]  /*6130*/  @!P0 VIADD R7, R7, 0xfffffff1 ;  /* 0xfffffff107078836 */ /* 0x000fd00000000000 */
[----:B------:R-:W-:Y:S01]  /*6140*/  @!P2 LOP3.LUT R4, R111, 0xe, RZ, 0xc0, !PT ;  /* 0x0000000e6f04a812 */ /* 0x000fe200078ec0ff */
[----:B0-----:R-:W-:Y:S02]  /*6150*/  @!P0 IMAD.WIDE R70, R7, 0x4, R68 ;  /* 0x0000000407468825 */ /* 0x001fe400078e0244 */
[----:B------:R-:W0:Y:S01]  /*6160*/  @!P2 LDC.64 R68, c[0x0][0x380] ;  /* 0x0000e000ff44ab82 */ /* 0x000e220000000a00 */
[----:B------:R-:W-:Y:S01]  /*6170*/  @!P2 LEA.HI R7, R111, R2, RZ, 0x1a ;  /* 0x000000026f07a211 */ /* 0x000fe200078fd0ff */
[----:B------:R-:W-:-:S04]  /*6180*/  @!P2 IMAD.IADD R4, R5, 0x1, R4 ;  /* 0x000000010504a824 */ /* 0x000fc800078e0204 */
[----:B------:R-:W-:-:S04]  /*6190*/  @!P2 IMAD R4, R7, 0xc4, R4 ;  /* 0x000000c40704a824 */ /* 0x000fc800078e0204 */
[----:B------:R-:W-:Y:S01]  /*61a0*/  @!P2 IMAD R7, R84, 0xe, R4 ;  /* 0x0000000e5407a824 */ /* 0x000fe200078e0204 */
[----:B------:R-:W-:Y:S01]  /*61b0*/  IADD3 R4, PT, PT, R92, R74, RZ ;  /* 0x0000004a5c047210 */ /* 0x000fe20007ffe0ff */
[----:B------:R1:W-:Y:S02]  /*61c0*/  STS [R102+0x64], R73 ;  /* 0x0000644966007388 */ /* 0x0003e40000000800 */
[----:B------:R-:W-:Y:S01]  /*61d0*/  @!P2 IMAD R7, R72, 0x1880, R7 ;  /* 0x000018804807a824 */ /* 0x000fe200078e0207 */
[----:B------:R-:W-:-:S03]  /*61e0*/  ISETP.GT.U32.OR P3, PT, R4, 0xe, P3 ;  /* 0x0000000e0400780c */ /* 0x000fc60001f64470 */
[----:B------:R-:W-:Y:S02]  /*61f0*/  @!P2 VIADD R7, R7, 0xfffffff1 ;  /* 0xfffffff10707a836 */ /* 0x000fe40000000000 */
[----:B-1----:R-:W-:-:S06]  /*6200*/  IMAD.MOV.U32 R73, RZ, RZ, RZ ;  /* 0x000000ffff497224 */ /* 0x002fcc00078e00ff */
[----:B------:R0:W2:Y:S02]  /*6210*/  @!P0 LDG.E.CONSTANT R73, desc[UR8][R70.64] ;  /* 0x0000000846498981 */ /* 0x0000a4000c1e9900 */
[----:B0-----:R-:W-:Y:S02]  /*6220*/  @!P2 IMAD.WIDE R70, R7, 0x4, R68 ;  /* 0x000000040746a825 */ /* 0x001fe400078e0244 */
[----:B------:R-:W0:Y:S02]  /*6230*/  @!P3 LDC.64 R68, c[0x0][0x380] ;  /* 0x0000e000ff44bb82 */ /* 0x000e240000000a00 */
[----:B------:R-:W-:-:S05]  /*6240*/  VIADD R7, R75, 0x4 ;  /* 0x000000044b077836 */ /* 0x000fca0000000000 */
[C---:B------:R-:W-:Y:S02]  /*6250*/  @!P3 LOP3.LUT R4, R7.reuse, 0xe, RZ, 0xc0, !PT ;  /* 0x0000000e0704b812 */ /* 0x040fe400078ec0ff */
[----:B------:R-:W-:-:S03]  /*6260*/  @!P3 LEA.HI R9, R7, R2, RZ, 0x1a ;  /* 0x000000020709b211 */ /* 0x000fc600078fd0ff */
[----:B------:R-:W-:-:S04]  /*6270*/  @!P3 IMAD.IADD R4, R5, 0x1, R4 ;  /* 0x000000010504b824 */ /* 0x000fc800078e0204 */
[----:B------:R-:W-:-:S04]  /*6280*/  @!P3 IMAD R4, R9, 0xc4, R4 ;  /* 0x000000c40904b824 */ /* 0x000fc800078e0204 */
[----:B------:R-:W-:Y:S02]  /*6290*/  @!P3 IMAD R9, R92, 0xe, R4 ;  /* 0x0000000e5c09b824 */ /* 0x000fe400078e0204 */
[----:B------:R-:W-:Y:S02]  /*62a0*/  IMAD.IADD R4, R82, 0x1, R74 ;  /* 0x0000000152047824 */ /* 0x000fe400078e024a */
[----:B------:R-:W-:-:S03]  /*62b0*/  @!P3 IMAD R9, R72, 0x1880, R9 ;  /* 0x000018804809b824 */ /* 0x000fc600078e0209 */
[----:B------:R-:W-:Y:S01]  /*62c0*/  ISETP.GT.U32.OR P4, PT, R4, 0xe, P4 ;  /* 0x0000000e0400780c */ /* 0x000fe20002784470 */
[----:B------:R-:W-:Y:S01]  /*62d0*/  @!P3 VIADD R9, R9, 0xfffffff1 ;  /* 0xfffffff10909b836 */ /* 0x000fe20000000000 */
[----:B------:R1:W-:Y:S03]  /*62e0*/  STS [R102+0x70], R125 ;  /* 0x0000707d66007388 */ /* 0x0003e60000000800 */
[----:B0-----:R-:W-:Y:S01]  /*62f0*/  @!P3 IMAD.WIDE R68, R9, 0x4, R68 ;  /* 0x000000040944b825 */ /* 0x001fe200078e0244 */
[----:B------:R0:W-:Y:S03]  /*6300*/  STS [R102+0x6c], R95 ;  /* 0x00006c5f66007388 */ /* 0x0001e60000000800 */
[----:B------:R-:W-:Y:S02]  /*6310*/  VIADD R9, R75, 0x6 ;  /* 0x000000064b097836 */ /* 0x000fe40000000000 */
[----:B-1----:R-:W-:-:S02]  /*6320*/  IMAD.MOV.U32 R125, RZ, RZ, RZ ;  /* 0x000000ffff7d7224 */ /* 0x002fc400078e00ff */
[----:B0-----:R-:W-:Y:S01]  /*6330*/  IMAD.MOV.U32 R95, RZ, RZ, RZ ;  /* 0x000000ffff5f7224 */ /* 0x001fe200078e00ff */
[----:B------:R-:W-:-:S03]  /*6340*/  @!P4 LOP3.LUT R4, R9, 0xe, RZ, 0xc0, !PT ;  /* 0x0000000e0904c812 */ /* 0x000fc600078ec0ff */
[----:B------:R0:W2:Y:S04]  /*6350*/  @!P3 LDG.E.CONSTANT R125, desc[UR8][R68.64] ;  /* 0x00000008447db981 */ /* 0x0000a8000c1e9900 */
[----:B------:R1:W2:Y:S01]  /*6360*/  @!P2 LDG.E.CONSTANT R95, desc[UR8][R70.64] ;  /* 0x00000008465fa981 */ /* 0x0002a2000c1e9900 */
[----:B------:R-:W-:Y:S01]  /*6370*/  @!P4 IMAD.IADD R4, R5, 0x1, R4 ;  /* 0x000000010504c824 */ /* 0x000fe200078e0204 */
[----:B0-----:R-:W0:Y:S01]  /*6380*/  @!P4 LDC.64 R68, c[0x0][0x380] ;  /* 0x0000e000ff44cb82 */ /* 0x001e220000000a00 */
[----:B-1----:R-:W-:-:S05]  /*6390*/  @!P4 LEA.HI R71, R9, R2, RZ, 0x1a ;  /* 0x000000020947c211 */ /* 0x002fca00078fd0ff */
[----:B------:R-:W-:-:S04]  /*63a0*/  @!P4 IMAD R71, R71, 0xc4, R4 ;  /* 0x000000c44747c824 */ /* 0x000fc800078e0204 */
[----:B------:R-:W-:-:S04]  /*63b0*/  @!P4 IMAD R71, R82, 0xe, R71 ;  /* 0x0000000e5247c824 */ /* 0x000fc800078e0247 */
[----:B------:R-:W-:-:S04]  /*63c0*/  @!P4 IMAD R71, R72, 0x1880, R71 ;  /* 0x000018804847c824 */ /* 0x000fc800078e0247 */
[----:B------:R-:W-:-:S04]  /*63d0*/  @!P4 VIADD R71, R71, 0xfffffff1 ;  /* 0xfffffff14747c836 */ /* 0x000fc80000000000 */
[----:B0-----:R-:W-:-:S04]  /*63e0*/  @!P4 IMAD.WIDE R68, R71, 0x4, R68 ;  /* 0x000000044744c825 */ /* 0x001fc800078e0244 */
[----:B------:R-:W-:Y:S01]  /*63f0*/  VIADD R71, R75, 0x7 ;  /* 0x000000074b477836 */ /* 0x000fe20000000000 */
[----:B------:R0:W-:Y:S04]  /*6400*/  STS [R102+0x74], R119 ;  /* 0x0000747766007388 */ /* 0x0001e80000000800 */
[----:B------:R-:W-:Y:S01]  /*6410*/  SHF.R.U32.HI R4, RZ, 0x4, R71 ;  /* 0x00000004ff047819 */ /* 0x000fe20000011647 */
[----:B------:R1:W-:Y:S01]  /*6420*/  STS [R102+0x68], R139 ;  /* 0x0000688b66007388 */ /* 0x0003e20000000800 */
[----:B------:R-:W-:Y:S02]  /*6430*/  IMAD R70, R2, 0x40, R75 ;  /* 0x0000004002467824 */ /* 0x000fe400078e024b */
[----:B0-----:R-:W-:Y:S01]  /*6440*/  IMAD.MOV.U32 R119, RZ, RZ, RZ ;  /* 0x000000ffff777224 */ /* 0x001fe200078e00ff */
[----:B-1----:R-:W-:-:S05]  /*6450*/  LOP3.LUT R139, R4, 0x3, RZ, 0xc0, !PT ;  /* 0x00000003048b7812 */ /* 0x002fca00078ec0ff */
[----:B------:R0:W2:Y:S01]  /*6460*/  @!P4 LDG.E.CONSTANT R119, desc[UR8][R68.64] ;  /* 0x000000084477c981 */ /* 0x0000a2000c1e9900 */
[C---:B------:R-:W-:Y:S01]  /*6470*/  LOP3.LUT P5, RZ, R139.reuse, R74, RZ, 0xfc, !PT ;  /* 0x0000004a8bff7212 */ /* 0x040fe200078afcff */
[----:B------:R-:W-:-:S03]  /*6480*/  IMAD.IADD R4, R139, 0x1, R74 ;  /* 0x000000018b047824 */ /* 0x000fc600078e024a */
[----:B------:R-:W-:Y:S01]  /*6490*/  ISETP.EQ.OR P5, PT, R81, 0x8, !P5 ;  /* 0x000000085100780c */ /* 0x000fe20006fa2670 */
[----:B0-----:R-:W-:-:S03]  /*64a0*/  VIADD R68, R70, 0x3e ;  /* 0x0000003e46447836 */ /* 0x001fc60000000000 */
[----:B------:R-:W-:Y:S02]  /*64b0*/  ISETP.GT.U32.OR P5, PT, R4, 0xe, P5 ;  /* 0x0000000e0400780c */ /* 0x000fe40002fa4470 */
[--C-:B------:R-:W-:Y:S02]  /*64c0*/  SHF.R.U32.HI R82, RZ, 0x4, R68.reuse ;  /* 0x00000004ff527819 */ /* 0x100fe40000011644 */
[----:B------:R-:W-:-:S03]  /*64d0*/  SHF.R.U32.HI R68, RZ, 0x6, R68 ;  /* 0x00000006ff447819 */ /* 0x000fc60000011644 */
[C---:B------:R-:W-:Y:S01]  /*64e0*/  IMAD R82, R3.reuse, 0x40, R82 ;  /* 0x0000004003527824 */ /* 0x040fe200078e0252 */
[----:B------:R-:W-:Y:S01]  /*64f0*/  LOP3.LUT R0, R0, 0xfffffffe, RZ, 0xc0, !PT ;  /* 0xfffffffe00007812 */ /* 0x000fe200078ec0ff */
[----:B------:R-:W-:-:S03]  /*6500*/  IMAD R68, R3, 0x10, R68 ;  /* 0x0000001003447824 */ /* 0x000fc600078e0244 */
[----:B------:R-:W-:Y:S02]  /*6510*/  ISETP.GT.U32.AND P6, PT, R82, 0x7f, PT ;  /* 0x0000007f5200780c */ /* 0x000fe40003fc4070 */
[----:B------:R-:W-:Y:S02]  /*6520*/  @P0 LOP3.LUT R0, R0, 0x1, RZ, 0xfc, !PT ;  /* 0x0000000100000812 */ /* 0x000fe400078efcff */
[C---:B------:R-:W-:Y:S02]  /*6530*/  @!P5 LOP3.LUT R4, R71.reuse, 0xf, RZ, 0xc0, !PT ;  /* 0x0000000f4704d812 */ /* 0x040fe400078ec0ff */
[----:B------:R-:W-:Y:S02]  /*6540*/  ISETP.GT.U32.OR P0, PT, R68, 0x1f, P6 ;  /* 0x0000001f4400780c */ /* 0x000fe40003704470 */
[----:B------:R-:W0:Y:S01]  /*6550*/  @!P5 LDC.64 R68, c[0x0][0x380] ;  /* 0x0000e000ff44db82 */ /* 0x000e220000000a00 */
[----:B------:R-:W-:Y:S01]  /*6560*/  @!P5 LEA.HI R71, R71, R2, RZ, 0x1a ;  /* 0x000000024747d211 */ /* 0x000fe200078fd0ff */
[----:B------:R-:W-:-:S04]  /*6570*/  @!P5 IMAD.IADD R4, R5, 0x1, R4 ;  /* 0x000000010504d824 */ /* 0x000fc800078e0204 */
[----:B------:R-:W-:-:S04]  /*6580*/  @!P5 IMAD R4, R71, 0xc4, R4 ;  /* 0x000000c44704d824 */ /* 0x000fc800078e0204 */
[----:B------:R-:W-:-:S04]  /*6590*/  @!P5 IMAD R81, R139, 0xe, R4 ;  /* 0x0000000e8b51d824 */ /* 0x000fc800078e0204 */
[----:B------:R-:W-:-:S04]  /*65a0*/  @!P5 IMAD R81, R72, 0x1880, R81 ;  /* 0x000018804851d824 */ /* 0x000fc800078e0251 */
[----:B------:R-:W-:-:S04]  /*65b0*/  @!P5 VIADD R81, R81, 0xfffffff1 ;  /* 0xfffffff15151d836 */ /* 0x000fc80000000000 */
[----:B0-----:R-:W-:Y:S01]  /*65c0*/  @!P5 IMAD.WIDE R68, R81, 0x4, R68 ;  /* 0x000000045144d825 */ /* 0x001fe200078e0244 */
[----:B------:R-:W-:-:S06]  /*65d0*/  MOV R81, RZ ;  /* 0x000000ff00517202 */ /* 0x000fcc0000000f00 */
[----:B------:R-:W2:Y:S01]  /*65e0*/  @!P5 LDG.E.CONSTANT R81, desc[UR8][R68.64] ;  /* 0x000000084451d981 */ /* 0x000ea2000c1e9900 */
[----:B------:R-:W-:-:S04]  /*65f0*/  IMAD.SHL.U32 R71, R3, 0x400, RZ ;  /* 0x0000040003477824 */ /* 0x000fc800078e00ff */
[C---:B------:R-:W-:Y:S01]  /*6600*/  IMAD R71, R2.reuse, 0x4a, R71 ;  /* 0x0000004a02477824 */ /* 0x040fe200078e0247 */
[----:B------:R0:W-:Y:S04]  /*6610*/  STS [R102+0x78], R155 ;  /* 0x0000789b66007388 */ /* 0x0001e80000000800 */
[----:B------:R-:W-:Y:S01]  /*6620*/  ISETP.GT.U32.AND P6, PT, R71, 0x7c1, PT ;  /* 0x000007c14700780c */ /* 0x000fe20003fc4070 */
[----:B------:R0:W-:Y:S03]  /*6630*/  STS [R102+0x7c], R113 ;  /* 0x00007c7166007388 */ /* 0x0001e60000000800 */
[----:B------:R-:W-:Y:S01]  /*6640*/  ISETP.GT.U32.OR P6, PT, R2, 0xc, P6 ;  /* 0x0000000c0200780c */ /* 0x000fe200037c4470 */
[----:B------:R0:W-:Y:S04]  /*6650*/  STS [R102+0x4], R153 ;  /* 0x0000049966007388 */ /* 0x0001e80000000800 */
        /* <DEDUP_REMOVED lines=9> */
[----:B---3--:R0:W-:Y:S04]  /*66f0*/  STS [R102+0xa4], R163 ;  /* 0x0000a4a366007388 */ /* 0x0081e80000000800 */
[----:B-----5:R0:W-:Y:S04]  /*6700*/  STS [R102+0xa8], R165 ;  /* 0x0000a8a566007388 */ /* 0x0201e80000000800 */
[----:B------:R0:W-:Y:S04]  /*6710*/  STS [R102+0xac], R90 ;  /* 0x0000ac5a66007388 */ /* 0x0001e80000000800 */
[----:B----4-:R0:W-:Y:S04]  /*6720*/  STS [R102+0xb0], R135 ;  /* 0x0000b08766007388 */ /* 0x0101e80000000800 */
        /* <DEDUP_REMOVED lines=8> */
[----:B--2---:R0:W-:Y:S04]  /*67b0*/  STS [R102+0xd8], R115 ;  /* 0x0000d87366007388 */ /* 0x0041e80000000800 */
[----:B------:R0:W-:Y:S04]  /*67c0*/  STS [R102+0xdc], R97 ;  /* 0x0000dc6166007388 */ /* 0x0001e80000000800 */
[----:B------:R0:W-:Y:S04]  /*67d0*/  STS [R102+0xe0], R117 ;  /* 0x0000e07566007388 */ /* 0x0001e80000000800 */
[----:B------:R0:W-:Y:S04]  /*67e0*/  STS [R102+0xe4], R93 ;  /* 0x0000e45d66007388 */ /* 0x0001e80000000800 */
[----:B------:R0:W-:Y:S04]  /*67f0*/  STS [R102+0xe8], R91 ;  /* 0x0000e85b66007388 */ /* 0x0001e80000000800 */
[----:B------:R0:W-:Y:S04]  /*6800*/  STS [R102], R73 ;  /* 0x0000004966007388 */ /* 0x0001e80000000800 */
[----:B------:R0:W-:Y:S04]  /*6810*/  STS [R102+0xec], R89 ;  /* 0x0000ec5966007388 */ /* 0x0001e80000000800 */
[----:B------:R0:W-:Y:S04]  /*6820*/  STS [R102+0xf0], R87 ;  /* 0x0000f05766007388 */ /* 0x0001e80000000800 */
[----:B------:R0:W-:Y:S04]  /*6830*/  STS [R102+0xf4], R85 ;  /* 0x0000f45566007388 */ /* 0x0001e80000000800 */
[----:B------:R0:W-:Y:S01]  /*6840*/  STS [R102+0xc0], R137 ;  /* 0x0000c08966007388 */ /* 0x0001e20000000800 */
[----:B------:R-:W-:Y:S01]  /*6850*/  PLOP3.LUT P6, PT, P0, P6, PT, 0xf8, 0x8f ;  /* 0x00000000008f781c */ /* 0x000fe200007cdf70 */
[----:B------:R-:W-:Y:S01]  /*6860*/  UPLOP3.LUT UP1, UPT, UPT, UPT, UP0, 0x80, 0x8 ;  /* 0x000000000008789c */ /* 0x000fe20003f2f000 */
[----:B------:R-:W-:Y:S01]  /*6870*/  BSSY.RECONVERGENT B0, `(.L_x_16) ;  /* 0x000001a000007945 */ /* 0x000fe20003800200 */
[----:B------:R-:W-:Y:S01]  /*6880*/  ISETP.NE.AND P0, PT, R88, RZ, PT ;  /* 0x000000ff5800720c */ /* 0x000fe20003f05270 */
[----:B------:R0:W-:Y:S04]  /*6890*/  STS [R102+0x10], R125 ;  /* 0x0000107d66007388 */ /* 0x0001e80000000800 */
[----:B------:R0:W-:Y:S04]  /*68a0*/  STS [R102+0x8], R95 ;  /* 0x0000085f66007388 */ /* 0x0001e80000000800 */
[----:B------:R0:W-:Y:S04]  /*68b0*/  STS [R102+0x18], R119 ;  /* 0x0000187766007388 */ /* 0x0001e80000000800 */
[----:B------:R0:W-:Y:S01]  /*68c0*/  STS [R102+0x1c], R81 ;  /* 0x00001c5166007388 */ /* 0x0001e20000000800 */
[----:B------:R-:W-:Y:S05]  /*68d0*/  @P6 BRA `(.L_x_17) ;  /* 0x00000000004c6947 */ /* 0x000fea0003800000 */
[----:B------:R-:W-:Y:S01]  /*68e0*/  VIADD R4, R75, 0x3e ;  /* 0x0000003e4b047836 */ /* 0x000fe20000000000 */
[----:B------:R-:W-:Y:S01]  /*68f0*/  P2R R68, PR, RZ, 0x1 ;  /* 0x00000001ff447803 */ /* 0x000fe20000000000 */
[----:B------:R-:W-:Y:S01]  /*6900*/  BSSY.RECONVERGENT B1, `(.L_x_18) ;  /* 0x000000f000017945 */ /* 0x000fe20003800200 */
[----:B------:R-:W-:Y:S02]  /*6910*/  LOP3.LUT P0, RZ, R76, 0xe, RZ, 0xc0, !PT ;  /* 0x0000000e4cff7812 */ /* 0x000fe4000780c0ff */
[----:B------:R-:W-:-:S04]  /*6920*/  SHF.R.U32.HI R4, RZ, 0x4, R4 ;  /* 0x00000004ff047819 */ /* 0x000fc80000011604 */
[----:B------:R-:W-:-:S04]  /*6930*/  LOP3.LUT R69, R4, 0x3, RZ, 0xc0, !PT ;  /* 0x0000000304457812 */ /* 0x000fc800078ec0ff */
[----:B------:R-:W-:Y:S01]  /*6940*/  LOP3.LUT P6, RZ, R69, R74, RZ, 0xfc, !PT ;  /* 0x0000004a45ff7212 */ /* 0x000fe200078cfcff */
[----:B------:R-:W-:-:S03]  /*6950*/  IMAD.IADD R69, R74, 0x1, R69 ;  /* 0x000000014a457824 */ /* 0x000fc600078e0245 */
[----:B------:R-:W-:Y:S02]  /*6960*/  PLOP3.LUT P6, PT, P6, P0, PT, 0x2f, 0xf2 ;  /* 0x0000000000f2781c */ /* 0x000fe400037c0577 */
[----:B------:R-:W-:Y:S02]  /*6970*/  ISETP.NE.AND P0, PT, R68, RZ, PT ;  /* 0x000000ff4400720c */ /* 0x000fe40003f05270 */
[----:B------:R-:W-:Y:S01]  /*6980*/  ISETP.GT.U32.OR P6, PT, R69, 0xe, P6 ;  /* 0x0000000e4500780c */ /* 0x000fe200037c4470 */
[----:B------:R-:W-:-:S12]  /*6990*/  IMAD.MOV.U32 R69, RZ, RZ, RZ ;  /* 0x000000ffff457224 */ /* 0x000fd800078e00ff */
[----:B------:R-:W-:Y:S05]  /*69a0*/  @P6 BRA `(.L_x_19) ;  /* 0x0000000000106947 */ /* 0x000fea0003800000 */
[----:B------:R-:W1:Y:S01]  /*69b0*/  LDC.64 R68, c[0x0][0x380] ;  /* 0x0000e000ff447b82 */ /* 0x000e620000000a00 */
[----:B0-----:R-:W-:-:S04]  /*69c0*/  IMAD R73, R72, 0x1880, R21 ;  /* 0x0000188048497824 */ /* 0x001fc800078e0215 */
[----:B-1----:R-:W-:-:S06]  /*69d0*/  IMAD.WIDE R68, R73, 0x4, R68 ;  /* 0x0000000449447825 */ /* 0x002fcc00078e0244 */
[----:B------:R1:W5:Y:S02]  /*69e0*/  LDG.E.CONSTANT R69, desc[UR8][R68.64] ;  /* 0x0000000844457981 */ /* 0x000364000c1e9900 */
.L_x_19:
[----:B------:R-:W-:Y:S05]  /*69f0*/  BSYNC.RECONVERGENT B1 ;  /* 0x0000000000017941 */ /* 0x000fea0003800200 */
.L_x_18:
[----:B-----5:R2:W-:Y:S02]  /*6a00*/  STS [R102+0xf8], R69 ;  /* 0x0000f84566007388 */ /* 0x0205e40000000800 */
.L_x_17:
[----:B------:R-:W-:Y:S05]  /*6a10*/  BSYNC.RECONVERGENT B0 ;  /* 0x0000000000007941 */ /* 0x000fea0003800200 */
.L_x_16:
[----:B------:R-:W-:Y:S01]  /*6a20*/  VIADD R4, R70, 0x3f ;  /* 0x0000003f46047836 */ /* 0x000fe20000000000 */
[----:B------:R-:W-:Y:S01]  /*6a30*/  ISETP.GT.U32.AND P6, PT, R71, 0x7c0, PT ;  /* 0x000007c04700780c */ /* 0x000fe20003fc4070 */
[----:B------:R-:W-:Y:S01]  /*6a40*/  BSSY.RECONVERGENT B0, `(.L_x_20) ;  /* 0x000001f000007945 */ /* 0x000fe20003800200 */
[----:B--2---:R-:W-:Y:S02]  /*6a50*/  P2R R69, PR, RZ, 0x1 ;  /* 0x00000001ff457803 */ /* 0x004fe40000000000 */
[--C-:B-1----:R-:W-:Y:S02]  /*6a60*/  SHF.R.U32.HI R68, RZ, 0x4, R4.reuse ;  /* 0x00000004ff447819 */ /* 0x102fe40000011604 */
[----:B------:R-:W-:Y:S02]  /*6a70*/  SHF.R.U32.HI R4, RZ, 0x6, R4 ;  /* 0x00000006ff047819 */ /* 0x000fe40000011604 */
[----:B------:R-:W-:Y:S01]  /*6a80*/  ISETP.GT.U32.OR P0, PT, R2, 0xc, P6 ;  /* 0x0000000c0200780c */ /* 0x000fe20003704470 */
[----:B------:R-:W-:-:S02]  /*6a90*/  IMAD R68, R3, 0x40, R68 ;  /* 0x0000004003447824 */ /* 0x000fc400078e0244 */
[----:B------:R-:W-:-:S03]  /*6aa0*/  IMAD R4, R3, 0x10, R4 ;  /* 0x0000001003047824 */ /* 0x000fc600078e0204 */
[----:B------:R-:W-:-:S04]  /*6ab0*/  ISETP.GT.U32.AND P6, PT, R68, 0x7f, PT ;  /* 0x0000007f4400780c */ /* 0x000fc80003fc4070 */
[----:B------:R-:W-:-:S04]  /*6ac0*/  ISETP.GT.U32.OR P6, PT, R4, 0x1f, P6 ;  /* 0x0000001f0400780c */ /* 0x000fc800037c4470 */
[----:B------:R-:W-:Y:S02]  /*6ad0*/  PLOP3.LUT P6, PT, P6, P0, PT, 0xf8, 0x8f ;  /* 0x00000000008f781c */ /* 0x000fe400037c1f70 */
[----:B------:R-:W-:-:S11]  /*6ae0*/  ISETP.NE.AND P0, PT, R69, RZ, PT ;  /* 0x000000ff4500720c */ /* 0x000fd60003f05270 */
        /* <DEDUP_REMOVED lines=18> */
.L_x_23:
[----:B------:R-:W-:Y:S05]  /*6c10*/  BSYNC.RECONVERGENT B1 ;  /* 0x0000000000017941 */ /* 0x000fea0003800200 */
.L_x_22:
[----:B-----5:R2:W-:Y:S02]  /*6c20*/  STS [R102+0xfc], R69 ;  /* 0x0000fc4566007388 */ /* 0x0205e40000000800 */
.L_x_21:
[----:B------:R-:W-:Y:S05]  /*6c30*/  BSYNC.RECONVERGENT B0 ;  /* 0x0000000000007941 */ /* 0x000fea0003800200 */
.L_x_20:
[----:B------:R-:W-:Y:S01]  /*6c40*/  IMAD R74, R2, 0x4a, RZ ;  /* 0x0000004a024a7824 */ /* 0x000fe200078e02ff */
[----:B--2---:R-:W-:Y:S01]  /*6c50*/  P2R R69, PR, RZ, 0x1 ;  /* 0x00000001ff457803 */ /* 0x004fe20000000000 */
[----:B------:R-:W-:Y:S03]  /*6c60*/  BSSY.RECONVERGENT B0, `(.L_x_24) ;  /* 0x000001a000007945 */ /* 0x000fe60003800200 */
[--C-:B-1----:R-:W-:Y:S02]  /*6c70*/  SHF.R.U32.HI R68, RZ, 0x4, R74.reuse ;  /* 0x00000004ff447819 */ /* 0x102fe4000001164a */
[--C-:B------:R-:W-:Y:S01]  /*6c80*/  SHF.R.U32.HI R4, RZ, 0x6, R74.reuse ;  /* 0x00000006ff047819 */ /* 0x100fe2000001164a */
[C---:B------:R-:W-:Y:S02]  /*6c90*/  IMAD R74, R3.reuse, 0x400, R74 ;  /* 0x00000400034a7824 */ /* 0x040fe400078e024a */
[----:B------:R-:W-:-:S02]  /*6ca0*/  IMAD R68, R3, 0x40, R68 ;  /* 0x0000004003447824 */ /* 0x000fc400078e0244 */
[----:B0-----:R-:W-:Y:S01]  /*6cb0*/  IMAD R73, R3, 0x10, R4 ;  /* 0x0000001003497824 */ /* 0x001fe200078e0204 */
[----:B------:R-:W-:-:S04]  /*6cc0*/  ISETP.GT.U32.AND P6, PT, R74, 0x7bf, PT ;  /* 0x000007bf4a00780c */ /* 0x000fc80003fc4070 */
[----:B------:R-:W-:Y:S02]  /*6cd0*/  ISETP.GT.U32.OR P0, PT, R2, 0xc, P6 ;  /* 0x0000000c0200780c */ /* 0x000fe40003704470 */
[----:B------:R-:W-:-:S04]  /*6ce0*/  ISETP.GT.U32.AND P6, PT, R68, 0x7b, PT ;  /* 0x0000007b4400780c */ /* 0x000fc80003fc4070 */
[----:B------:R-:W-:-:S04]  /*6cf0*/  ISETP.GT.U32.OR P6, PT, R73, 0x1e, P6 ;  /* 0x0000001e4900780c */ /* 0x000fc800037c4470 */
[----:B------:R-:W-:Y:S02]  /*6d00*/  PLOP3.LUT P6, PT, P6, P0, PT, 0xf8, 0x8f ;  /* 0x00000000008f781c */ /* 0x000fe400037c1f70 */
[----:B------:R-:W-:-:S11]  /*6d10*/  ISETP.NE.AND P0, PT, R69, RZ, PT ;  /* 0x000000ff4500720c */ /* 0x000fd60003f05270 */
[----:B------:R-:W-:Y:S05]  /*6d20*/  @P6 BRA `(.L_x_25) ;  /* 0x0000000000346947 */ /* 0x000fea0003800000 */
[----:B------:R-:W-:Y:S01]  /*6d30*/  LOP3.LUT P6, RZ, R0, 0x1, RZ, 0xc0, !PT ;  /* 0x0000000100ff7812 */ /* 0x000fe200078cc0ff */
[----:B------:R-:W-:Y:S01]  /*6d40*/  BSSY.RECONVERGENT B1, `(.L_x_26) ;  /* 0x000000a000017945 */ /* 0x000fe20003800200 */
[----:B------:R-:W-:-:S11]  /*6d50*/  IMAD.MOV.U32 R69, RZ, RZ, RZ ;  /* 0x000000ffff457224 */ /* 0x000fd600078e00ff */
[----:B------:R-:W-:Y:S05]  /*6d60*/  @P6 BRA `(.L_x_27) ;  /* 0x00000000001c6947 */ /* 0x000fea0003800000 */
[----:B------:R-:W0:Y:S01]  /*6d70*/  LDC.64 R68, c[0x0][0x380] ;  /* 0x0000e000ff447b82 */ /* 0x000e220000000a00 */
[----:B------:R-:W-:-:S04]  /*6d80*/  IMAD.IADD R73, R8, 0x1, R5 ;  /* 0x0000000108497824 */ /* 0x000fc800078e0205 */
[----:B------:R-:W-:-:S04]  /*6d90*/  IMAD R74, R4, 0xc4, R73 ;  /* 0x000000c4044a7824 */ /* 0x000fc800078e0249 */
[----:B------:R-:W-:-:S04]  /*6da0*/  IMAD R79, R79, 0xe, R74 ;  /* 0x0000000e4f4f7824 */ /* 0x000fc800078e024a */
[----:B------:R-:W-:-:S04]  /*6db0*/  IMAD R79, R72, 0x1880, R79 ;  /* 0x00001880484f7824 */ /* 0x000fc800078e024f */
[----:B0-----:R-:W-:-:S06]  /*6dc0*/  IMAD.WIDE.U32 R68, R79, 0x4, R68 ;  /* 0x000000044f447825 */ /* 0x001fcc00078e0044 */
[----:B------:R0:W5:Y:S02]  /*6dd0*/  LDG.E.CONSTANT R69, desc[UR8][R68.64+0x2d4] ;  /* 0x0002d40844457981 */ /* 0x000164000c1e9900 */
.L_x_27:
[----:B------:R-:W-:Y:S05]  /*6de0*/  BSYNC.RECONVERGENT B1 ;  /* 0x0000000000017941 */ /* 0x000fea0003800200 */
.L_x_26:
[----:B-----5:R1:W-:Y:S02]  /*6df0*/  STS [R102+0x100], R69 ;  /* 0x0001004566007388 */ /* 0x0203e40000000800 */
.L_x_25:
[----:B------:R-:W-:Y:S05]  /*6e00*/  BSYNC.RECONVERGENT B0 ;  /* 0x0000000000007941 */ /* 0x000fea0003800200 */
.L_x_24:
[----:B0-----:R-:W-:Y:S01]  /*6e10*/  VIADD R68, R70, 0x41 ;  /* 0x0000004146447836 */ /* 0x001fe20000000000 */
[----:B------:R-:W-:Y:S01]  /*6e20*/  ISETP.GT.U32.AND P6, PT, R71, 0x7be, PT ;  /* 0x000007be4700780c */ /* 0x000fe20003fc4070 */
[----:B------:R-:W-:Y:S01]  /*6e30*/  BSSY.RECONVERGENT B0, `(.L_x_28) ;  /* 0x000001b000007945 */ /* 0x000fe20003800200 */
[----:B-1----:R-:W-:Y:S02]  /*6e40*/  P2R R69, PR, RZ, 0x1 ;  /* 0x00000001ff457803 */ /* 0x002fe40000000000 */
[--C-:B------:R-:W-:Y:S02]  /*6e50*/  SHF.R.U32.HI R74, RZ, 0x4, R68.reuse ;  /* 0x00000004ff4a7819 */ /* 0x100fe40000011644 */
        /* <DEDUP_REMOVED lines=9> */
[----:B------:R-:W-:Y:S01]  /*6ef0*/  P2R R68, PR, RZ, 0x1 ;  /* 0x00000001ff447803 */ /* 0x000fe20000000000 */
[----:B------:R-:W-:Y:S01]  /*6f00*/  BSSY.RECONVERGENT B1, `(.L_x_30) ;  /* 0x000000c000017945 */ /* 0x000fe20003800200 */
[----:B------:R-:W-:Y:S01]  /*6f10*/  LOP3.LUT P0, RZ, R78, 0xe, RZ, 0xc0, !PT ;  /* 0x0000000e4eff7812 */ /* 0x000fe2000780c0ff */
[----:B------:R-:W-:Y:S01]  /*6f20*/  IMAD.MOV.U32 R69, RZ, RZ, RZ ;  /* 0x000000ffff457224 */ /* 0x000fe200078e00ff */
[----:B------:R-:W-:-:S04]  /*6f30*/  LOP3.LUT P6, RZ, R0, 0x80, RZ, 0xc0, !PT ;  /* 0x0000008000ff7812 */ /* 0x000fc800078cc0ff */
[----:B------:R-:W-:Y:S02]  /*6f40*/  PLOP3.LUT P6, PT, P6, P0, PT, 0x2f, 0xf2 ;  /* 0x0000000000f2781c */ /* 0x000fe400037c0577 */
[----:B------:R-:W-:Y:S02]  /*6f50*/  ISETP.NE.AND P0, PT, R68, RZ, PT ;  /* 0x000000ff4400720c */ /* 0x000fe40003f05270 */
[----:B------:R-:W-:-:S13]  /*6f60*/  ISETP.GT.U32.OR P6, PT, R80, 0xe, P6 ;  /* 0x0000000e5000780c */ /* 0x000fda00037c4470 */
[----:B------:R-:W-:Y:S05]  /*6f70*/  @P6 BRA `(.L_x_31) ;  /* 0x0000000000106947 */ /* 0x000fea0003800000 */
[----:B------:R-:W0:Y:S01]  /*6f80*/  LDC.64 R68, c[0x0][0x380] ;  /* 0x0000e000ff447b82 */ /* 0x000e220000000a00 */
[----:B------:R-:W-:-:S04]  /*6f90*/  IMAD R73, R72, 0x1880, R30 ;  /* 0x0000188048497824 */ /* 0x000fc800078e021e */
[----:B0-----:R-:W-:-:S06]  /*6fa0*/  IMAD.WIDE.U32 R68, R73, 0x4, R68 ;  /* 0x0000000449447825 */ /* 0x001fcc00078e0044 */
[----:B------:R0:W5:Y:S02]  /*6fb0*/  LDG.E.CONSTANT R69, desc[UR8][R68.64] ;  /* 0x0000000844457981 */ /* 0x000164000c1e9900 */
.L_x_31:
[----:B------:R-:W-:Y:S05]  /*6fc0*/  BSYNC.RECONVERGENT B1 ;  /* 0x0000000000017941 */ /* 0x000fea0003800200 */
.L_x_30:
[----:B-----5:R1:W-:Y:S02]  /*6fd0*/  STS [R102+0x104], R69 ;  /* 0x0001044566007388 */ /* 0x0203e40000000800 */
.L_x_29:
[----:B------:R-:W-:Y:S05]  /*6fe0*/  BSYNC.RECONVERGENT B0 ;  /* 0x0000000000007941 */ /* 0x000fea0003800200 */
.L_x_28:
[----:B0-----:R-:W-:Y:S01]  /*6ff0*/  IADD3 R68, PT, PT, R70, 0x42, RZ ;  /* 0x0000004246447810 */ /* 0x001fe20007ffe0ff */
[----:B------:R-:W-:Y:S01]  /*7000*/  BSSY.RECONVERGENT B0, `(.L_x_32) ;  /* 0x0000016000007945 */ /* 0x000fe20003800200 */
[----:B------:R-:W-:Y:S02]  /*7010*/  ISETP.GT.U32.AND P6, PT, R71, 0x7bd, PT ;  /* 0x000007bd4700780c */ /* 0x000fe40003fc4070 */
[--C-:B------:R-:W-:Y:S02]  /*7020*/  SHF.R.U32.HI R74, RZ, 0x4, R68.reuse ;  /* 0x00000004ff4a7819 */ /* 0x100fe40000011644 */
[----:B------:R-:W-:Y:S02]  /*7030*/  SHF.R.U32.HI R68, RZ, 0x6, R68 ;  /* 0x00000006ff447819 */ /* 0x000fe40000011644 */
[----:B-1----:R-:W-:Y:S01]  /*7040*/  P2R R69, PR, RZ, 0x1 ;  /* 0x00000001ff457803 */ /* 0x002fe20000000000 */
[C---:B------:R-:W-:Y:S01]  /*7050*/  IMAD R74, R3.reuse, 0x40, R74 ;  /* 0x00000040034a7824 */ /* 0x040fe200078e024a */
[----:B------:R-:W-:Y:S01]  /*7060*/  ISETP.GT.U32.OR P0, PT, R2, 0xc, P6 ;  /* 0x0000000c0200780c */ /* 0x000fe20003704470 */
[----:B------:R-:W-:-:S03]  /*7070*/  IMAD R68, R3, 0x10, R68 ;  /* 0x0000001003447824 */ /* 0x000fc600078e0244 */
[----:B------:R-:W-:-:S04]  /*7080*/  ISETP.GT.U32.AND P6, PT, R74, 0x7f, PT ;  /* 0x0000007f4a00780c */ /* 0x000fc80003fc4070 */
[----:B------:R-:W-:-:S04]  /*7090*/  ISETP.GT.U32.OR P6, PT, R68, 0x1f, P6 ;  /* 0x0000001f4400780c */ /* 0x000fc800037c4470 */
[----:B------:R-:W-:Y:S02]  /*70a0*/  PLOP3.LUT P6, PT, P6, P0, PT, 0xf8, 0x8f ;  /* 0x00000000008f781c */ /* 0x000fe400037c1f70 */
[----:B------:R-:W-:-:S11]  /*70b0*/  ISETP.NE.AND P0, PT, R69, RZ, PT ;  /* 0x000000ff4500720c */ /* 0x000fd60003f05270 */
[----:B------:R-:W-:Y:S05]  /*70c0*/  @P6 BRA `(.L_x_33) ;  /* 0x0000000000246947 */ /* 0x000fea0003800000 */
[----:B------:R-:W-:Y:S01]  /*70d0*/  BSSY.RECONVERGENT B1, `(.L_x_34) ;  /* 0x0000007000017945 */ /* 0x000fe20003800200 */
[----:B------:R-:W-:-:S03]  /*70e0*/  IMAD.MOV.U32 R69, RZ, RZ, RZ ;  /* 0x000000ffff457224 */ /* 0x000fc600078e00ff */
[----:B------:R-:W-:Y:S05]  /*70f0*/  @P2 BRA `(.L_x_35) ;  /* 0x0000000000102947 */ /* 0x000fea0003800000 */
[----:B------:R-:W0:Y:S01]  /*7100*/  LDC.64 R68, c[0x0][0x380] ;  /* 0x0000e000ff447b82 */ /* 0x000e220000000a00 */
[----:B------:R-:W-:-:S04]  /*7110*/  IMAD R73, R72, 0x1880, R53 ;  /* 0x0000188048497824 */ /* 0x000fc800078e0235 */
[----:B0-----:R-:W-:-:S06]  /*7120*/  IMAD.WIDE.U32 R68, R73, 0x4, R68 ;  /* 0x0000000449447825 */ /* 0x001fcc00078e0044 */
[----:B------:R0:W5:Y:S02]  /*7130*/  LDG.E.CONSTANT R69, desc[UR8][R68.64] ;  /* 0x0000000844457981 */ /* 0x000164000c1e9900 */
.L_x_35:
[----:B------:R-:W-:Y:S05]  /*7140*/  BSYNC.RECONVERGENT B1 ;  /* 0x0000000000017941 */ /* 0x000fea0003800200 */
.L_x_34:
[----:B-----5:R1:W-:Y:S02]  /*7150*/  STS [R102+0x108], R69 ;  /* 0x0001084566007388 */ /* 0x0203e40000000800 */
.L_x_33:
[----:B------:R-:W-:Y:S05]  /*7160*/  BSYNC.RECONVERGENT B0 ;  /* 0x0000000000007941 */ /* 0x000fea0003800200 */
.L_x_32:
[----:B0-----:R-:W-:Y:S01]  /*7170*/  VIADD R68, R70, 0x43 ;  /* 0x0000004346447836 */ /* 0x001fe20000000000 */
[----:B------:R-:W-:Y:S01]  /*7180*/  ISETP.GT.U32.AND P2, PT, R71, 0x7bc, PT ;  /* 0x000007bc4700780c */ /* 0x000fe20003f44070 */
[----:B------:R-:W-:Y:S03]  /*7190*/  BSSY.RECONVERGENT B0, `(.L_x_36) ;  /* 0x0000014000007945 */ /* 0x000fe60003800200 */
[--C-:B------:R-:W-:Y:S02]  /*71a0*/  SHF.R.U32.HI R74, RZ, 0x4, R68.reuse ;  /* 0x00000004ff4a7819 */ /* 0x100fe40000011644 */
[----:B------:R-:W-:Y:S02]  /*71b0*/  SHF.R.U32.HI R68, RZ, 0x6, R68 ;  /* 0x00000006ff447819 */ /* 0x000fe40000011644 */
[----:B------:R-:W-:Y:S01]  /*71c0*/  ISETP.GT.U32.OR P2, PT, R2, 0xc, P2 ;  /* 0x0000000c0200780c */ /* 0x000fe20001744470 */
[----:B------:R-:W-:-:S02]  /*71d0*/  IMAD R74, R3, 0x40, R74 ;  /* 0x00000040034a7824 */ /* 0x000fc400078e024a */
[----:B------:R-:W-:-:S03]  /*71e0*/  IMAD R68, R3, 0x10, R68 ;  /* 0x0000001003447824 */ /* 0x000fc600078e0244 */
[----:B------:R-:W-:-:S04]  /*71f0*/  ISETP.GT.U32.AND P6, PT, R74, 0x7f, PT ;  /* 0x0000007f4a00780c */ /* 0x000fc80003fc4070 */
[----:B------:R-:W-:-:S04]  /*7200*/  ISETP.GT.U32.OR P6, PT, R68, 0x1f, P6 ;  /* 0x0000001f4400780c */ /* 0x000fc800037c4470 */
[----:B------:R-:W-:-:S13]  /*7210*/  PLOP3.LUT P2, PT, P6, P2, PT, 0xf8, 0x8f ;  /* 0x00000000008f781c */ /* 0x000fda0003745f70 */
[----:B------:R-:W-:Y:S05]  /*7220*/  @P2 BRA `(.L_x_37) ;  /* 0x0000000000282947 */ /* 0x000fea0003800000 */
[----:B------:R-:W-:Y:S01]  /*7230*/  LOP3.LUT P6, RZ, R0, 0x2, RZ, 0xc0, !PT ;  /* 0x0000000200ff7812 */ /* 0x000fe200078cc0ff */
[----:B------:R-:W-:Y:S01]  /*7240*/  BSSY.RECONVERGENT B1, `(.L_x_38) ;  /* 0x0000007000017945 */ /* 0x000fe20003800200 */
[----:B-1----:R-:W-:-:S11]  /*7250*/  IMAD.MOV.U32 R69, RZ, RZ, RZ ;  /* 0x000000ffff457224 */ /* 0x002fd600078e00ff */
[----:B------:R-:W-:Y:S05]  /*7260*/  @P6 BRA `(.L_x_39) ;  /* 0x0000000000106947 */ /* 0x000fea0003800000 */
[----:B------:R-:W0:Y:S01]  /*7270*/  LDC.64 R68, c[0x0][0x380] ;  /* 0x0000e000ff447b82 */ /* 0x000e220000000a00 */
[----:B------:R-:W-:-:S04]  /*7280*/  IMAD R73, R72, 0x1880, R12 ;  /* 0x0000188048497824 */ /* 0x000fc800078e020c */
[----:B0-----:R-:W-:-:S06]  /*7290*/  IMAD.WIDE.U32 R68, R73, 0x4, R68 ;  /* 0x0000000449447825 */ /* 0x001fcc00078e0044 */
[----:B------:R0:W5:Y:S02]  /*72a0*/  LDG.E.CONSTANT R69, desc[UR8][R68.64] ;  /* 0x0000000844457981 */ /* 0x000164000c1e9900 */
.L_x_39:
[----:B------:R-:W-:Y:S05]  /*72b0*/  BSYNC.RECONVERGENT B1 ;  /* 0x0000000000017941 */ /* 0x000fea0003800200 */
.L_x_38:
[----:B-----5:R2:W-:Y:S02]  /*72c0*/  STS [R102+0x10c], R69 ;  /* 0x00010c4566007388 */ /* 0x0205e40000000800 */
.L_x_37:
[----:B------:R-:W-:Y:S05]  /*72d0*/  BSYNC.RECONVERGENT B0 ;  /* 0x0000000000007941 */ /* 0x000fea0003800200 */
.L_x_36:
        /* <DEDUP_REMOVED lines=12> */
[----:B------:R-:W-:Y:S01]  /*73a0*/  BSSY.RECONVERGENT B1, `(.L_x_42) ;  /* 0x0000007000017945 */ /* 0x000fe20003800200 */
[----:B-12---:R-:W-:-:S03]  /*73b0*/  IMAD.MOV.U32 R69, RZ, RZ, RZ ;  /* 0x000000ffff457224 */ /* 0x006fc600078e00ff */
[----:B------:R-:W-:Y:S05]  /*73c0*/  @P3 BRA `(.L_x_43) ;  /* 0x0000000000103947 */ /* 0x000fea0003800000 */
[----:B------:R-:W0:Y:S01]  /*73d0*/  LDC.64 R68, c[0x0][0x380] ;  /* 0x0000e000ff447b82 */ /* 0x000e220000000a00 */
[----:B------:R-:W-:-:S04]  /*73e0*/  IMAD R73, R72, 0x1880, R54 ;  /* 0x0000188048497824 */ /* 0x000fc800078e0236 */
[----:B0-----:R-:W-:-:S06]  /*73f0*/  IMAD.WIDE.U32 R68, R73, 0x4, R68 ;  /* 0x0000000449447825 */ /* 0x001fcc00078e0044 */
[----:B------:R0:W5:Y:S02]  /*7400*/  LDG.E.CONSTANT R69, desc[UR8][R68.64] ;  /* 0x0000000844457981 */ /* 0x000164000c1e9900 */
.L_x_43:
[----:B------:R-:W-:Y:S05]  /*7410*/  BSYNC.RECONVERGENT B1 ;  /* 0x0000000000017941 */ /* 0x000fea0003800200 */
.L_x_42:
[----:B-----5:R3:W-:Y:S02]  /*7420*/  STS [R102+0x110], R69 ;  /* 0x0001104566007388 */ /* 0x0207e40000000800 */
.L_x_41:
[----:B------:R-:W-:Y:S05]  /*7430*/  BSYNC.RECONVERGENT B0 ;  /* 0x0000000000007941 */ /* 0x000fea0003800200 */
.L_x_40:
        /* <DEDUP_REMOVED lines=13> */
[----:B-123--:R-:W-:-:S03]  /*7510*/  IMAD.MOV.U32 R69, RZ, RZ, RZ ;  /* 0x000000ffff457224 */ /* 0x00efc600078e00ff */
[----:B------:R-:W-:Y:S05]  /*7520*/  @P0 BRA `(.L_x_47) ;  /* 0x0000000000100947 */ /* 0x000fea0003800000 */
[----:B------:R-:W0:Y:S01]  /*7530*/  LDC.64 R68, c[0x0][0x380] ;  /* 0x0000e000ff447b82 */ /* 0x000e220000000a00 */
[----:B------:R-:W-:-:S04]  /*7540*/  IMAD R73, R72, 0x1880, R15 ;  /* 0x0000188048497824 */ /* 0x000fc800078e020f */
[----:B0-----:R-:W-:-:S06]  /*7550*/  IMAD.WIDE.U32 R68, R73, 0x4, R68 ;  /* 0x0000000449447825 */ /* 0x001fcc00078e0044 */
[----:B------:R0:W5:Y:S02]  /*7560*/  LDG.E.CONSTANT R69, desc[UR8][R68.64] ;  /* 0x0000000844457981 */ /* 0x000164000c1e9900 */
.L_x_47:
[----:B------:R-:W-:Y:S05]  /*7570*/  BSYNC.RECONVERGENT B1 ;  /* 0x0000000000017941 */ /* 0x000fea0003800200 */
.L_x_46:
[----:B-----5:R4:W-:Y:S02]  /*7580*/  STS [R102+0x114], R69 ;  /* 0x0001144566007388 */ /* 0x0209e40000000800 */
.L_x_45:
[----:B------:R-:W-:Y:S05]  /*7590*/  BSYNC.RECONVERGENT B0 ;  /* 0x0000000000007941 */ /* 0x000fea0003800200 */
.L_x_44:
        /* <DEDUP_REMOVED lines=13> */
[----:B-1234-:R-:W-:-:S03]  /*7670*/  HFMA2 R69, -RZ, RZ, 0, 0 ;  /* 0x00000000ff457431 */ /* 0x01efc600000001ff */
[----:B------:R-:W-:Y:S05]  /*7680*/  @P4 BRA `(.L_x_51) ;  /* 0x0000000000104947 */ /* 0x000fea0003800000 */
[----:B------:R-:W0:Y:S01]  /*7690*/  LDC.64 R68, c[0x0][0x380] ;  /* 0x0000e000ff447b82 */ /* 0x000e220000000a00 */
[----:B------:R-:W-:-:S04]  /*76a0*/  IMAD R73, R72, 0x1880, R55 ;  /* 0x0000188048497824 */ /* 0x000fc800078e0237 */
[----:B0-----:R-:W-:-:S06]  /*76b0*/  IMAD.WIDE.U32 R68, R73, 0x4, R68 ;  /* 0x0000000449447825 */ /* 0x001fcc00078e0044 */
[----:B------:R0:W5:Y:S02]  /*76c0*/  LDG.E.CONSTANT R69, desc[UR8][R68.64] ;  /* 0x0000000844457981 */ /* 0x000164000c1e9900 */
.L_x_51:
[----:B------:R-:W-:Y:S05]  /*76d0*/  BSYNC.RECONVERGENT B1 ;  /* 0x0000000000017941 */ /* 0x000fea0003800200 */
.L_x_50:
[----:B-----5:R1:W-:Y:S02]  /*76e0*/  STS [R102+0x118], R69 ;  /* 0x0001184566007388 */ /* 0x0203e40000000800 */
.L_x_49:
[----:B------:R-:W-:Y:S05]  /*76f0*/  BSYNC.RECONVERGENT B0 ;  /* 0x0000000000007941 */ /* 0x000fea0003800200 */
.L_x_48:
        /* <DEDUP_REMOVED lines=13> */
[----:B-1234-:R-:W-:-:S03]  /*77d0*/  IMAD.MOV.U32 R69, RZ, RZ, RZ ;  /* 0x000000ffff457224 */ /* 0x01efc600078e00ff */
[----:B------:R-:W-:Y:S05]  /*77e0*/  @P5 BRA `(.L_x_55) ;  /* 0x0000000000105947 */ /* 0x000fea0003800000 */
[----:B------:R-:W0:Y:S01]  /*77f0*/  LDC.64 R68, c[0x0][0x380] ;  /* 0x0000e000ff447b82 */ /* 0x000e220000000a00 */
[----:B------:R-:W-:-:S04]  /*7800*/  IMAD R73, R72, 0x1880, R18 ;  /* 0x0000188048497824 */ /* 0x000fc800078e0212 */
[----:B0-----:R-:W-:-:S06]  /*7810*/  IMAD.WIDE.U32 R68, R73, 0x4, R68 ;  /* 0x0000000449447825 */ /* 0x001fcc00078e0044 */
[----:B------:R0:W5:Y:S02]  /*7820*/  LDG.E.CONSTANT R69, desc[UR8][R68.64] ;  /* 0x0000000844457981 */ /* 0x000164000c1e9900 */
.L_x_55:
[----:B------:R-:W-:Y:S05]  /*7830*/  BSYNC.RECONVERGENT B1 ;  /* 0x0000000000017941 */ /* 0x000fea0003800200 */
.L_x_54:
[----:B-----5:R1:W-:Y:S02]  /*7840*/  STS [R102+0x11c], R69 ;  /* 0x00011c4566007388 */ /* 0x0203e40000000800 */
.L_x_53:
[----:B------:R-:W-:Y:S05]  /*7850*/  BSYNC.RECONVERGENT B0 ;  /* 0x0000000000007941 */ /* 0x000fea0003800200 */
.L_x_52:
        /* <DEDUP_REMOVED lines=14> */
[----:B-1234-:R-:W-:-:S11]  /*7940*/  IMAD.MOV.U32 R69, RZ, RZ, RZ ;  /* 0x000000ffff457224 */ /* 0x01efd600078e00ff */
[----:B------:R-:W-:Y:S05]  /*7950*/  @P3 BRA `(.L_x_59) ;  /* 0x0000000000103947 */ /* 0x000fea0003800000 */
[----:B------:R-:W0:Y:S01]  /*7960*/  LDC.64 R68, c[0x0][0x380] ;  /* 0x0000e000ff447b82 */ /* 0x000e220000000a00 */
[----:B------:R-:W-:-:S04]  /*7970*/  IMAD R73, R72, 0x1880, R47 ;  /* 0x0000188048497824 */ /* 0x000fc800078e022f */
[----:B0-----:R-:W-:-:S06]  /*7980*/  IMAD.WIDE.U32 R68, R73, 0x4, R68 ;  /* 0x0000000449447825 */ /* 0x001fcc00078e0044 */
[----:B------:R0:W5:Y:S02]  /*7990*/  LDG.E.CONSTANT R69, desc[UR8][R68.64] ;  /* 0x0000000844457981 */ /* 0x000164000c1e9900 */
.L_x_59:
[----:B------:R-:W-:Y:S05]  /*79a0*/  BSYNC.RECONVERGENT B1 ;  /* 0x0000000000017941 */ /* 0x000fea0003800200 */
.L_x_58:
[----:B-----5:R1:W-:Y:S02]  /*79b0*/  STS [R102+0x120], R69 ;  /* 0x0001204566007388 */ /* 0x0203e40000000800 */
.L_x_57:
[----:B------:R-:W-:Y:S05]  /*79c0*/  BSYNC.RECONVERGENT B0 ;  /* 0x0000000000007941 */ /* 0x000fea0003800200 */
.L_x_56:
[----:B------:R-:W-:Y:S01]  /*79d0*/  VIADD R70, R70, 0x49 ;  /* 0x0000004946467836 */ /* 0x000fe20000000000 */
[----:B------:R-:W-:Y:S01]  /*79e0*/  ISETP.GT.U32.AND P0, PT, R71, 0x7b6, PT ;  /* 0x000007b64700780c */ /* 0x000fe20003f04070 */
[----:B------:R-:W-:Y:S03]  /*79f0*/  BSSY.RECONVERGENT B0, `(.L_x_60) ;  /* 0x0000013000007945 */ /* 0x000fe60003800200 */
[--C-:B0-----:R-:W-:Y:S02]  /*7a00*/  SHF.R.U32.HI R68, RZ, 0x4, R70.reuse ;  /* 0x00000004ff447819 */ /* 0x101fe40000011646 */
        /* <DEDUP_REMOVED lines=15> */
.L_x_63:
[----:B------:R-:W-:Y:S05]  /*7b00*/  BSYNC.RECONVERGENT B1 ;  /* 0x0000000000017941 */ /* 0x000fea0003800200 */
.L_x_62:
[----:B-----5:R1:W-:Y:S02]  /*7b10*/  STS [R102+0x124], R69 ;  /* 0x0001244566007388 */ /* 0x0203e40000000800 */
.L_x_61:
[----:B------:R-:W-:Y:S05]  /*7b20*/  BSYNC.RECONVERGENT B0 ;  /* 0x0000000000007941 */ /* 0x000fea0003800200 */
.L_x_60:
[----:B------:R-:W0:Y:S01]  /*7b30*/  LDC.64 R112, c[0x0][0x388] ;  /* 0x0000e200ff707b82 */ /* 0x000e220000000a00 */
[----:B------:R-:W-:-:S04]  /*7b40*/  IMAD R122, R72, 0x120, RZ ;  /* 0x00000120487a7824 */ /* 0x000fc800078e02ff */
[--C-:B------:R-:W-:Y:S02]  /*7b50*/  IMAD.IADD R85, R59, 0x1, R122.reuse ;  /* 0x000000013b557824 */ /* 0x100fe400078e027a */
[--C-:B------:R-:W-:Y:S02]  /*7b60*/  IMAD.IADD R93, R62, 0x1, R122.reuse ;  /* 0x000000013e5d7824 */ /* 0x100fe400078e027a */
[--C-:B------:R-:W-:Y:S02]  /*7b70*/  IMAD.IADD R117, R65, 0x1, R122.reuse ;  /* 0x0000000141757824 */ /* 0x100fe400078e027a */
[--C-:B------:R-:W-:Y:S01]  /*7b80*/  IMAD.IADD R115, R66, 0x1, R122.reuse ;  /* 0x0000000142737824 */ /* 0x100fe200078e027a */
[----:B------:R-:W-:Y:S01]  /*7b90*/  IADD3 R121, PT, PT, R63, R122, RZ ;  /* 0x0000007a3f797210 */ /* 0x000fe20007ffe0ff */
[--C-:B------:R-:W-:Y:S02]  /*7ba0*/  IMAD.IADD R79, R57, 0x1, R122.reuse ;  /* 0x00000001394f7824 */ /* 0x100fe400078e027a */
[----:B------:R-:W-:-:S02]  /*7bb0*/  IMAD.IADD R81, R58, 0x1, R122 ;  /* 0x000000013a517824 */ /* 0x000fc400078e027a */
[----:B0-----:R-:W-:-:S04]  /*7bc0*/  IMAD.WIDE.U32 R84, R85, 0x4, R112 ;  /* 0x0000000455547825 */ /* 0x001fc800078e0070 */
[--C-:B------:R-:W-:Y:S01]  /*7bd0*/  IMAD.WIDE.U32 R92, R93, 0x4, R112.reuse ;  /* 0x000000045d5c7825 */ /* 0x100fe200078e0070 */
[----:B------:R-:W5:Y:S03]  /*7be0*/  LDG.E.CONSTANT R74, desc[UR8][R84.64] ;  /* 0x00000008544a7981 */ /* 0x000f66000c1e9900 */
[--C-:B------:R-:W-:Y:S01]  /*7bf0*/  IMAD.WIDE.U32 R116, R117, 0x4, R112.reuse ;  /* 0x0000000475747825 */ /* 0x100fe200078e0070 */
[----:B------:R-:W5:Y:S03]  /*7c00*/  LDG.E.CONSTANT R75, desc[UR8][R84.64+0x4] ;  /* 0x00000408544b7981 */ /* 0x000f66000c1e9900 */
[----:B------:R-:W-:Y:S01]  /*7c10*/  IMAD.WIDE.U32 R114, R115, 0x4, R112 ;  /* 0x0000000473727825 */ /* 0x000fe200078e0070 */
[----:B------:R-:W5:Y:S03]  /*7c20*/  LDG.E.CONSTANT R76, desc[UR8][R84.64+0x8] ;  /* 0x00000808544c7981 */ /* 0x000f66000c1e9900 */
[--C-:B------:R-:W-:Y:S01]  /*7c30*/  IMAD.IADD R87, R60, 0x1, R122.reuse ;  /* 0x000000013c577824 */ /* 0x100fe200078e027a */
[----:B------:R-:W5:Y:S01]  /*7c40*/  LDG.E.CONSTANT R83, desc[UR8][R92.64] ;  /* 0x000000085c537981 */ /* 0x000f62000c1e9900 */
[----:B------:R-:W-:-:S02]  /*7c50*/  IMAD.IADD R89, R61, 0x1, R122 ;  /* 0x000000013d597824 */ /* 0x000fc400078e027a */
[--C-:B------:R-:W-:Y:S01]  /*7c60*/  IMAD.WIDE.U32 R78, R79, 0x4, R112.reuse ;  /* 0x000000044f4e7825 */ /* 0x100fe200078e0070 */
[----:B------:R-:W5:Y:S03]  /*7c70*/  LDG.E.CONSTANT R94, desc[UR8][R116.64+0x8] ;  /* 0x00000808745e7981 */ /* 0x000f66000c1e9900 */
[--C-:B------:R-:W-:Y:S01]  /*7c80*/  IMAD.WIDE.U32 R80, R81, 0x4, R112.reuse ;  /* 0x0000000451507825 */ /* 0x100fe200078e0070 */
[----:B------:R-:W5:Y:S04]  /*7c90*/  LDG.E.CONSTANT R84, desc[UR8][R92.64+0x4] ;  /* 0x000004085c547981 */ /* 0x000f68000c1e9900 */
[----:B------:R-:W5:Y:S04]  /*7ca0*/  LDG.E.CONSTANT R85, desc[UR8][R92.64+0x8] ;  /* 0x000008085c557981 */ /* 0x000f68000c1e9900 */
[----:B------:R-:W5:Y:S04]  /*7cb0*/  LDG.E.CONSTANT R95, desc[UR8][R114.64] ;  /* 0x00000008725f7981 */ /* 0x000f68000c1e9900 */
[----:B------:R-:W5:Y:S04]  /*7cc0*/  LDG.E.CONSTANT R96, desc[UR8][R114.64+0x4] ;  /* 0x0000040872607981 */ /* 0x000f68000c1e9900 */
[----:B------:R-:W5:Y:S04]  /*7cd0*/  LDG.E.CONSTANT R92, desc[UR8][R116.64] ;  /* 0x00000008745c7981 */ /* 0x000f68000c1e9900 */
[----:B------:R-:W5:Y:S04]  /*7ce0*/  LDG.E.CONSTANT R93, desc[UR8][R116.64+0x4] ;  /* 0x00000408745d7981 */ /* 0x000f68000c1e9900 */
[----:B------:R-:W5:Y:S01]  /*7cf0*/  LDG.E.CONSTANT R97, desc[UR8][R114.64+0x8] ;  /* 0x0000080872617981 */ /* 0x000f62000c1e9900 */
[----:B------:R-:W-:-:S03]  /*7d00*/  IMAD.WIDE.U32 R86, R87, 0x4, R112 ;  /* 0x0000000457567825 */ /* 0x000fc600078e0070 */
[----:B------:R-:W5:Y:S01]  /*7d10*/  LDG.E.CONSTANT R68, desc[UR8][R78.64] ;  /* 0x000000084e447981 */ /* 0x000f62000c1e9900 */
[----:B------:R-:W-:-:S03]  /*7d20*/  IMAD.WIDE.U32 R88, R89, 0x4, R112 ;  /* 0x0000000459587825 */ /* 0x000fc600078e0070 */
[----:B-1234-:R-:W5:Y:S01]  /*7d30*/  LDG.E.CONSTANT R69, desc[UR8][R78.64+0x4] ;  /* 0x000004084e457981 */ /* 0x01ef62000c1e9900 */
[----:B------:R-:W-:-:S03]  /*7d40*/  IMAD.WIDE.U32 R120, R121, 0x4, R112 ;  /* 0x0000000479787825 */ /* 0x000fc600078e0070 */
[----:B------:R-:W5:Y:S04]  /*7d50*/  LDG.E.CONSTANT R70, desc[UR8][R78.64+0x8] ;  /* 0x000008084e467981 */ /* 0x000f68000c1e9900 */
        /* <DEDUP_REMOVED lines=11> */
[----:B------:R0:W5:Y:S01]  /*7e10*/  LDG.E.CONSTANT R88, desc[UR8][R120.64+0x8] ;  /* 0x0000080878587981 */ /* 0x000162000c1e9900 */
[----:B------:R-:W-:-:S02]  /*7e20*/  IMAD.IADD R119, R64, 0x1, R122 ;  /* 0x0000000140777824 */ /* 0x000fc400078e027a */
[----:B0-----:R-:W-:-:S04]  /*7e30*/  IMAD R121, R2, 0xe, RZ ;  /* 0x0000000e02797824 */ /* 0x001fc800078e02ff */
[----:B------:R-:W-:-:S05]  /*7e40*/  VIADD R123, R121, 0xa ;  /* 0x0000000a797b7836 */ /* 0x000fca0000000000 */
[----:B------:R-:W-:Y:S01]  /*7e50*/  LOP3.LUT R123, R123, 0xffff, RZ, 0xc0, !PT ;  /* 0x0000ffff7b7b7812 */ /* 0x000fe200078ec0ff */
[----:B------:R-:W-:-:S04]  /*7e60*/  IMAD.WIDE.U32 R118, R119, 0x4, R112 ;  /* 0x0000000477767825 */ /* 0x000fc800078e0070 */
[----:B------:R-:W-:Y:S01]  /*7e70*/  IMAD R123, R123, 0x2aab, RZ ;  /* 0x00002aab7b7b7824 */ /* 0x000fe200078e02ff */
[----:B------:R-:W5:Y:S04]  /*7e80*/  LDG.E.CONSTANT R89, desc[UR8][R118.64] ;  /* 0x0000000876597981 */ /* 0x000f68000c1e9900 */
[----:B------:R-:W5:Y:S04]  /*7e90*/  LDG.E.CONSTANT R90, desc[UR8][R118.64+0x4] ;  /* 0x00000408765a7981 */ /* 0x000f68000c1e9900 */
[----:B------:R0:W5:Y:S01]  /*7ea0*/  LDG.E.CONSTANT R91, desc[UR8][R118.64+0x8] ;  /* 0x00000808765b7981 */ /* 0x000162000c1e9900 */
[----:B------:R-:W1:Y:S01]  /*7eb0*/  S2R R120, SR_CgaCtaId ;  /* 0x0000000000787919 */ /* 0x000e620000008800 */
[----:B0-----:R-:W-:-:S05]  /*7ec0*/  SHF.R.U32.HI R118, RZ, 0x14, R123 ;  /* 0x00000014ff767819 */ /* 0x001fca000001167b */
[----:B------:R-:W-:-:S05]  /*7ed0*/  IMAD R119, R3, 0x2, R118 ;  /* 0x0000000203777824 */ /* 0x000fca00078e0276 */
[----:B------:R-:W-:Y:S01]  /*7ee0*/  ISETP.GT.U32.AND P0, PT, R119, 0x3, PT ;  /* 0x000000037700780c */ /* 0x000fe20003f04070 */
[----:B------:R-:W-:-:S12]  /*7ef0*/  BSSY.RECONVERGENT B0, `(.L_x_64) ;  /* 0x0000016000007945 */ /* 0x000fd80003800200 */
[----:B-1----:R-:W-:Y:S05]  /*7f00*/  @P0 BRA `(.L_x_65) ;  /* 0x0000000000500947 */ /* 0x002fea0003800000 */
[----:B------:R-:W-:Y:S01]  /*7f10*/  IMAD R114, R56, 0x2, R3 ;  /* 0x0000000238727824 */ /* 0x000fe200078e0203 */
[----:B------:R-:W0:Y:S01]  /*7f20*/  LDCU.64 UR4, c[0x0][0x388] ;  /* 0x00007100ff0477ac */ /* 0x000e220008000a00 */
[----:B------:R-:W-:Y:S02]  /*7f30*/  LOP3.LUT P4, RZ, R0, 0x8000, RZ, 0xc0, !PT ;  /* 0x0000800000ff7812 */ /* 0x000fe4000788c0ff */
[----:B------:R-:W-:Y:S01]  /*7f40*/  IMAD R115, R114, 0x480, RZ ;  /* 0x0000048072737824 */ /* 0x000fe200078e02ff */
[----:B------:R-:W-:Y:S02]  /*7f50*/  LOP3.LUT R117, R107, 0xffff, RZ, 0xc0, !PT ;  /* 0x0000ffff6b757812 */ /* 0x000fe400078ec0ff */
[----:B------:R-:W-:Y:S01]  /*7f60*/  LOP3.LUT P3, RZ, R0, 0x800000, RZ, 0xc0, !PT ;  /* 0x0080000000ff7812 */ /* 0x000fe2000786c0ff */
[----:B------:R-:W-:Y:S01]  /*7f70*/  IMAD R118, R118, 0x240, R115 ;  /* 0x0000024076767824 */ /* 0x000fe200078e0273 */
[----:B------:R-:W-:-:S04]  /*7f80*/  LOP3.LUT P2, RZ, R0, 0x400000, RZ, 0xc0, !PT ;  /* 0x0040000000ff7812 */ /* 0x000fc8000784c0ff */
[CCC-:B------:R-:W-:Y:S02]  /*7f90*/  IADD3 R115, P0, P1, R122.reuse, R118.reuse, R117.reuse ;  /* 0x000000767a737210 */ /* 0x1c0fe4000791e075 */
[----:B------:R-:W-:Y:S02]  /*7fa0*/  @!P4 IADD3 R117, PT, PT, R122, R118, R117 ;  /* 0x000000767a75c210 */ /* 0x000fe40007ffe075 */
[----:B------:R-:W-:Y:S02]  /*7fb0*/  IADD3.X R116, PT, PT, RZ, RZ, RZ, P0, P1 ;  /* 0x000000ffff747210 */ /* 0x000fe400007e24ff */
[----:B0-----:R-:W-:-:S04]  /*7fc0*/  LEA R114, P0, R115, UR4, 0x2 ;  /* 0x0000000473727c11 */ /* 0x001fc8000f8010ff */
[----:B------:R-:W-:Y:S01]  /*7fd0*/  LEA.HI.X R115, R115, UR5, R116, 0x2, P0 ;  /* 0x0000000573737c11 */ /* 0x000fe200080f1474 */
[----:B------:R-:W-:-:S04]  /*7fe0*/  @!P4 IMAD.WIDE.U32 R116, R117, 0x4, R112 ;  /* 0x000000047574c825 */ /* 0x000fc800078e0070 */
[----:B------:R-:W2:Y:S04]  /*7ff0*/  @!P3 LDG.E.CONSTANT R118, desc[UR8][R114.64+0x4] ;  /* 0x000004087276b981 */ /* 0x000ea8000c1e9900 */
[----:B------:R-:W3:Y:S04]  /*8000*/  @!P4 LDG.E.CONSTANT R116, desc[UR8][R116.64] ;  /* 0x000000087474c981 */ /* 0x000ee8000c1e9900 */
[----:B------:R-:W4:Y:S04]  /*8010*/  @!P2 LDG.E.CONSTANT R124, desc[UR8][R114.64+0x8] ;  /* 0x00000808727ca981 */ /* 0x000f28000c1e9900 */
[----:B--2---:R0:W-:Y:S04]  /*8020*/  @!P3 STS [R103+0x7c], R118 ;  /* 0x00007c766700b388 */ /* 0x0041e80000000800 */
[----:B---3--:R0:W-:Y:S04]  /*8030*/  @!P4 STS [R103+0x78], R116 ;  /* 0x000078746700c388 */ /* 0x0081e80000000800 */
[----:B----4-:R0:W-:Y:S02]  /*8040*/  @!P2 STS [R103+0x80], R124 ;  /* 0x0000807c6700a388 */ /* 0x0101e40000000800 */
.L_x_65:
[----:B------:R-:W-:Y:S05]  /*8050*/  BSYNC.RECONVERGENT B0 ;  /* 0x0000000000007941 */ /* 0x000fea0003800200 */
.L_x_64:
[----:B------:R-:W-:Y:S01]  /*8060*/  ISETP.GT.U32.AND P0, PT, R104, 0x3, PT ;  /* 0x000000036800780c */ /* 0x000fe20003f04070 */
[----:B------:R-:W-:-:S12]  /*8070*/  BSSY.RECONVERGENT B0, `(.L_x_66) ;  /* 0x000001a000007945 */ /* 0x000fd80003800200 */
[----:B------:R-:W-:Y:S05]  /*8080*/  @P0 BRA `(.L_x_67) ;  /* 0x0000000000600947 */ /* 0x000fea0003800000 */
[----:B------:R-:W-:Y:S01]  /*8090*/  VIADD R114, R121, 0xb ;  /* 0x0000000b79727836 */ /* 0x000fe20000000000 */
[----:B------:R-:W1:Y:S01]  /*80a0*/  LDCU.64 UR4, c[0x0][0x388] ;  /* 0x00007100ff0477ac */ /* 0x000e620008000a00 */
[----:B------:R-:W-:Y:S02]  /*80b0*/  LOP3.LUT P4, RZ, R0, 0x4000, RZ, 0xc0, !PT ;  /* 0x0000400000ff7812 */ /* 0x000fe4000788c0ff */
[----:B------:R-:W-:Y:S02]  /*80c0*/  LOP3.LUT R117, R108, 0xffff, RZ, 0xc0, !PT ;  /* 0x0000ffff6c757812 */ /* 0x000fe400078ec0ff */
[----:B------:R-:W-:Y:S02]  /*80d0*/  LOP3.LUT R114, R114, 0xffff, RZ, 0xc0, !PT ;  /* 0x0000ffff72727812 */ /* 0x000fe400078ec0ff */
[C---:B------:R-:W-:Y:S02]  /*80e0*/  LOP3.LUT P3, RZ, R0.reuse, 0x100000, RZ, 0xc0, !PT ;  /* 0x0010000000ff7812 */ /* 0x040fe4000786c0ff */
[----:B------:R-:W-:Y:S01]  /*80f0*/  LOP3.LUT P2, RZ, R0, 0x80000, RZ, 0xc0, !PT ;  /* 0x0008000000ff7812 */ /* 0x000fe2000784c0ff */
[----:B------:R-:W-:-:S02]  /*8100*/  IMAD R115, R114, 0x2aab, RZ ;  /* 0x00002aab72737824 */ /* 0x000fc400078e02ff */
[----:B------:R-:W-:-:S03]  /*8110*/  IMAD R114, R56, 0x2, R3 ;  /* 0x0000000238727824 */ /* 0x000fc600078e0203 */
[----:B------:R-:W-:Y:S01]  /*8120*/  SHF.R.U32.HI R115, RZ, 0x14, R115 ;  /* 0x00000014ff737819 */ /* 0x000fe20000011673 */
[----:B------:R-:W-:-:S04]  /*8130*/  IMAD R114, R114, 0x480, RZ ;  /* 0x0000048072727824 */ /* 0x000fc800078e02ff */
[----:B0-----:R-:W-:-:S05]  /*8140*/  IMAD R118, R115, 0x240, R114 ;  /* 0x0000024073767824 */ /* 0x001fca00078e0272 */
[CCC-:B------:R-:W-:Y:S02]  /*8150*/  IADD3 R115, P0, P1, R122.reuse, R118.reuse, R117.reuse ;  /* 0x000000767a737210 */ /* 0x1c0fe4000791e075 */
[----:B------:R-:W-:Y:S02]  /*8160*/  @!P4 IADD3 R117, PT, PT, R122, R118, R117 ;  /* 0x000000767a75c210 */ /* 0x000fe40007ffe075 */
[----:B------:R-:W-:Y:S02]  /*8170*/  IADD3.X R116, PT, PT, RZ, RZ, RZ, P0, P1 ;  /* 0x000000ffff747210 */ /* 0x000fe400007e24ff */
[----:B-1----:R-:W-:-:S04]  /*8180*/  LEA R114, P0, R115, UR4, 0x2 ;  /* 0x0000000473727c11 */ /* 0x002fc8000f8010ff */
        /* <DEDUP_REMOVED lines=8> */
.L_x_67:
[----:B------:R-:W-:Y:S05]  /*8210*/  BSYNC.RECONVERGENT B0 ;  /* 0x0000000000007941 */ /* 0x000fea0003800200 */
.L_x_66:
[----:B------:R-:W-:Y:S01]  /*8220*/  ISETP.GT.U32.AND P0, PT, R105, 0x3, PT ;  /* 0x000000036900780c */ /* 0x000fe20003f04070 */
[----:B------:R-:W-:-:S12]  /*8230*/  BSSY.RECONVERGENT B0, `(.L_x_68) ;  /* 0x000001a000007945 */ /* 0x000fd80003800200 */
[----:B------:R-:W-:Y:S05]  /*8240*/  @P0 BRA `(.L_x_69) ;  /* 0x0000000000600947 */ /* 0x000fea0003800000 */
[----:B------:R-:W-:Y:S01]  /*8250*/  VIADD R114, R121, 0xc ;  /* 0x0000000c79727836 */ /* 0x000fe20000000000 */
[----:B------:R-:W2:Y:S01]  /*8260*/  LDCU.64 UR4, c[0x0][0x388] ;  /* 0x00007100ff0477ac */ /* 0x000ea20008000a00 */
        /* <DEDUP_REMOVED lines=9> */
[----:B01----:R-:W-:-:S05]  /*8300*/  IMAD R118, R115, 0x240, R114 ;  /* 0x0000024073767824 */ /* 0x003fca00078e0272 */
[CCC-:B------:R-:W-:Y:S02]  /*8310*/  IADD3 R115, P0, P1, R122.reuse, R118.reuse, R117.reuse ;  /* 0x000000767a737210 */ /* 0x1c0fe4000791e075 */
[----:B------:R-:W-:Y:S02]  /*8320*/  @!P4 IADD3 R117, PT, PT, R122, R118, R117 ;  /* 0x000000767a75c210 */ /* 0x000fe40007ffe075 */
[----:B------:R-:W-:Y:S02]  /*8330*/  IADD3.X R116, PT, PT, RZ, RZ, RZ, P0, P1 ;  /* 0x000000ffff747210 */ /* 0x000fe400007e24ff */
[----:B--2---:R-:W-:-:S04]  /*8340*/  LEA R114, P0, R115, UR4, 0x2 ;  /* 0x0000000473727c11 */ /* 0x004fc8000f8010ff */
        /* <DEDUP_REMOVED lines=8> */
.L_x_69:
[----:B------:R-:W-:Y:S05]  /*83d0*/  BSYNC.RECONVERGENT B0 ;  /* 0x0000000000007941 */ /* 0x000fea0003800200 */
.L_x_68:
[----:B------:R-:W-:Y:S01]  /*83e0*/  ISETP.GT.U32.AND P0, PT, R106, 0x3, PT ;  /* 0x000000036a00780c */ /* 0x000fe20003f04070 */
[----:B------:R-:W-:-:S12]  /*83f0*/  BSSY.RECONVERGENT B0, `(.L_x_70) ;  /* 0x000001a000007945 */ /* 0x000fd80003800200 */
[----:B------:R-:W-:Y:S05]  /*8400*/  @P0 BRA `(.L_x_71) ;  /* 0x0000000000600947 */ /* 0x000fea0003800000 */
[----:B------:R-:W-:Y:S01]  /*8410*/  VIADD R121, R121, 0xd ;  /* 0x0000000d79797836 */ /* 0x000fe20000000000 */
[----:B------:R-:W3:Y:S01]  /*8420*/  LDCU.64 UR4, c[0x0][0x388] ;  /* 0x00007100ff0477ac */ /* 0x000ee20008000a00 */
[----:B------:R-:W-:Y:S01]  /*8430*/  IMAD R114, R56, 0x2, R3 ;  /* 0x0000000238727824 */ /* 0x000fe200078e0203 */
[----:B------:R-:W-:Y:S02]  /*8440*/  LOP3.LUT P4, RZ, R0, 0x1000, RZ, 0xc0, !PT ;  /* 0x0000100000ff7812 */ /* 0x000fe4000788c0ff */
[----:B------:R-:W-:Y:S01]  /*8450*/  LOP3.LUT R121, R121, 0xffff, RZ, 0xc0, !PT ;  /* 0x0000ffff79797812 */ /* 0x000fe200078ec0ff */
[----:B------:R-:W-:Y:S01]  /*8460*/  IMAD R114, R114, 0x480, RZ ;  /* 0x0000048072727824 */ /* 0x000fe200078e02ff */
[----:B------:R-:W-:Y:S02]  /*8470*/  LOP3.LUT R117, R110, 0xffff, RZ, 0xc0, !PT ;  /* 0x0000ffff6e757812 */ /* 0x000fe400078ec0ff */
[C---:B------:R-:W-:Y:S01]  /*8480*/  LOP3.LUT P3, RZ, R0.reuse, 0x20000, RZ, 0xc0, !PT ;  /* 0x0002000000ff7812 */ /* 0x040fe2000786c0ff */
[----:B------:R-:W-:Y:S01]  /*8490*/  IMAD R121, R121, 0x2aab, RZ ;  /* 0x00002aab79797824 */ /* 0x000fe200078e02ff */
[----:B------:R-:W-:-:S04]  /*84a0*/  LOP3.LUT P2, RZ, R0, 0x10000, RZ, 0xc0, !PT ;  /* 0x0001000000ff7812 */ /* 0x000fc8000784c0ff */
[----:B------:R-:W-:-:S05]  /*84b0*/  SHF.R.U32.HI R121, RZ, 0x14, R121 ;  /* 0x00000014ff797819 */ /* 0x000fca0000011679 */
[----:B------:R-:W-:-:S05]  /*84c0*/  IMAD R121, R121, 0x240, R114 ;  /* 0x0000024079797824 */ /* 0x000fca00078e0272 */
[CCC-:B------:R-:W-:Y:S02]  /*84d0*/  IADD3 R115, P0, P1, R122.reuse, R121.reuse, R117.reuse ;  /* 0x000000797a737210 */ /* 0x1c0fe4000791e075 */
[----:B------:R-:W-:Y:S02]  /*84e0*/  @!P4 IADD3 R117, PT, PT, R122, R121, R117 ;  /* 0x000000797a75c210 */ /* 0x000fe40007ffe075 */
[----:B012---:R-:W-:Y:S02]  /*84f0*/  IADD3.X R116, PT, PT, RZ, RZ, RZ, P0, P1 ;  /* 0x000000ffff747210 */ /* 0x007fe400007e24ff */
[----:B---3--:R-:W-:Y:S01]  /*8500*/  LEA R114, P0, R115, UR4, 0x2 ;  /* 0x0000000473727c11 */ /* 0x008fe2000f8010ff */
[----:B------:R-:W-:-:S03]  /*8510*/  @!P4 IMAD.WIDE.U32 R112, R117, 0x4, R112 ;  /* 0x000000047570c825 */ /* 0x000fc600078e0070 */
[----:B------:R-:W-:-:S03]  /*8520*/  LEA.HI.X R115, R115, UR5, R116, 0x2, P0 ;  /* 0x0000000573737c11 */ /* 0x000fc600080f1474 */
[----:B------:R-:W2:Y:S04]  /*8530*/  @!P4 LDG.E.CONSTANT R112, desc[UR8][R112.64] ;  /* 0x000000087070c981 */ /* 0x000ea8000c1e9900 */
[----:B------:R-:W3:Y:S04]  /*8540*/  @!P3 LDG.E.CONSTANT R116, desc[UR8][R114.64+0x4] ;  /* 0x000004087274b981 */ /* 0x000ee8000c1e9900 */
[----:B------:R-:W4:Y:S04]  /*8550*/  @!P2 LDG.E.CONSTANT R118, desc[UR8][R114.64+0x8] ;  /* 0x000008087276a981 */ /* 0x000f28000c1e9900 */
[----:B--2---:R0:W-:Y:S04]  /*8560*/  @!P4 STS [R103+0x9c], R112 ;  /* 0x00009c706700c388 */ /* 0x0041e80000000800 */
[----:B---3--:R0:W-:Y:S04]  /*8570*/  @!P3 STS [R103+0xa0], R116 ;  /* 0x0000a0746700b388 */ /* 0x0081e80000000800 */
[----:B----4-:R0:W-:Y:S02]  /*8580*/  @!P2 STS [R103+0xa4], R118 ;  /* 0x0000a4766700a388 */ /* 0x0101e40000000800 */
.L_x_71:
[----:B------:R-:W-:Y:S05]  /*8590*/  BSYNC.RECONVERGENT B0 ;  /* 0x0000000000007941 */ /* 0x000fea0003800200 */
.L_x_70:
[----:B-----5:R3:W-:Y:S01]  /*85a0*/  STS.64 [R103], R68 ;  /* 0x0000004467007388 */ /* 0x0207e20000000a00 */
[----:B------:R-:W-:-:S03]  /*85b0*/  UMOV UR4, 0x100 ;  /* 0x0000010000047882 */ /* 0x000fc60000000000 */
[----:B------:R4:W-:Y:S04]  /*85c0*/  STS.64 [R103+0x8], R70 ;  /* 0x0000084667007388 */ /* 0x0009e80000000a00 */
[----:B------:R4:W-:Y:S04]  /*85d0*/  STS.64 [R103+0x10], R72 ;  /* 0x0000104867007388 */ /* 0x0009e80000000a00 */
[----:B------:R4:W-:Y:S01]  /*85e0*/  STS.64 [R103+0x18], R74 ;  /* 0x0000184a67007388 */ /* 0x0009e20000000a00 */
[----:B---3--:R-:W-:-:S03]  /*85f0*/  MOV R68, 0x400 ;  /* 0x0000040000447802 */ /* 0x008fc60000000f00 */
[----:B------:R4:W-:Y:S02]  /*8600*/  STS.64 [R103+0x20], R76 ;  /* 0x0000204c67007388 */ /* 0x0009e40000000a00 */
[----:B------:R-:W-:Y:S02]  /*8610*/  VIADD R69, R68, 0x2000 ;  /* 0x0000200044457836 */ /* 0x000fe40000000000 */
[----:B------:R4:W-:Y:S03]  /*8620*/  STS.64 [R103+0x28], R78 ;  /* 0x0000284e67007388 */ /* 0x0009e60000000a00 */
[----:B------:R-:W-:Y:S01]  /*8630*/  LEA R68, R120, R69, 0x18 ;  /* 0x0000004578447211 */ /* 0x000fe200078ec0ff */
[----:B------:R4:W-:Y:S04]  /*8640*/  STS.64 [R103+0x30], R80 ;  /* 0x0000305067007388 */ /* 0x0009e80000000a00 */
[----:B------:R4:W-:Y:S01]  /*8650*/  STS.64 [R103+0x38], R82 ;  /* 0x0000385267007388 */ /* 0x0009e20000000a00 */
[----:B------:R-:W-:-:S03]  /*8660*/  IMAD R68, R3, 0x480, R68 ;  /* 0x0000048003447824 */ /* 0x000fc600078e0244 */
[----:B------:R4:W-:Y:S01]  /*8670*/  STS.64 [R103+0x40], R84 ;  /* 0x0000405467007388 */ /* 0x0009e20000000a00 */
[----:B------:R-:W-:-:S03]  /*8680*/  VIADD R68, R68, 0x944 ;  /* 0x0000094444447836 */ /* 0x000fc60000000000 */
[----:B------:R4:W-:Y:S04]  /*8690*/  STS.64 [R103+0x48], R86 ;  /* 0x0000485667007388 */ /* 0x0009e80000000a00 */
[----:B------:R4:W-:Y:S04]  /*86a0*/  STS.64 [R103+0x50], R88 ;  /* 0x0000505867007388 */ /* 0x0009e80000000a00 */
[----:B------:R4:W-:Y:S04]  /*86b0*/  STS.64 [R103+0x58], R90 ;  /* 0x0000585a67007388 */ /* 0x0009e80000000a00 */
[----:B------:R4:W-:Y:S04]  /*86c0*/  STS.64 [R103+0x60], R92 ;  /* 0x0000605c67007388 */ /* 0x0009e80000000a00 */
[----:B------:R4:W-:Y:S04]  /*86d0*/  STS.64 [R103+0x68], R94 ;  /* 0x0000685e67007388 */ /* 0x0009e80000000a00 */
[----:B------:R4:W-:Y:S01]  /*86e0*/  STS.64 [R103+0x70], R96 ;  /* 0x0000706067007388 */ /* 0x0009e20000000a00 */
[----:B------:R-:W-:Y:S06]  /*86f0*/  BAR.SYNC.DEFER_BLOCKING 0x0 ;  /* 0x0000000000007b1d */ /* 0x000fec0000010000 */
.L_x_72:
[----:B----4-:R-:W-:Y:S04]  /*8700*/  LDS R71, [R101+UR4+-0x100] ;  /* 0xffff000465477984 */ /* 0x010fe80008000800 */
[----:B------:R-:W3:Y:S04]  /*8710*/  LDS R78, [R68+-0x944] ;  /* 0xfff6bc00444e7984 */ /* 0x000ee80000000800 */
[----:B------:R-:W4:Y:S04]  /*8720*/  LDS R70, [R101+UR4+-0xc0] ;  /* 0xffff400465467984 */ /* 0x000f280008000800 */
[----:B------:R-:W5:Y:S04]  /*8730*/  LDS R79, [R68+-0x44] ;  /* 0xffffbc00444f7984 */ /* 0x000f680000000800 */
[----:B------:R-:W0:Y:S04]  /*8740*/  LDS R81, [R68+-0x938] ;  /* 0xfff6c80044517984 */ /* 0x000e280000000800 */
[----:B------:R-:W1:Y:S04]  /*8750*/  LDS R72, [R101+UR4+-0x80] ;  /* 0xffff800465487984 */ /* 0x000e680008000800 */
[----:B------:R-:W2:Y:S04]  /*8760*/  LDS R83, [R68+-0x38] ;  /* 0xffffc80044537984 */ /* 0x000ea80000000800 */
[----:B------:R-:W2:Y:S04]  /*8770*/  LDS R80, [R68+-0x92c] ;  /* 0xfff6d40044507984 */ /* 0x000ea80000000800 */
[----:B------:R-:W2:Y:S04]  /*8780*/  LDS R73, [R101+UR4+-0x40] ;  /* 0xffffc00465497984 */ /* 0x000ea80008000800 */
[----:B------:R-:W2:Y:S04]  /*8790*/  LDS R82, [R68+-0x2c] ;  /* 0xffffd40044527984 */ /* 0x000ea80000000800 */
[----:B------:R-:W-:Y:S04]  /*87a0*/  LDS R74, [R101+UR4] ;  /* 0x00000004654a7984 */ /* 0x000fe80008000800 */
[----:B------:R-:W2:Y:S01]  /*87b0*/  LDS R84, [R68+-0x920] ;  /* 0xfff6e00044547984 */ /* 0x000ea20000000800 */
[----:B---3--:R-:W-:-:S03]  /*87c0*/  FFMA R100, R71, R78, R100 ;  /* 0x0000004e47647223 */ /* 0x008fc60000000064 */
[----:B------:R-:W3:Y:S01]  /*87d0*/  LDS R75, [R101+UR4+0x40] ;  /* 0x00004004654b7984 */ /* 0x000ee20008000800 */
[----:B----4-:R-:W-:-:S03]  /*87e0*/  FFMA R99, R70, R78, R99 ;  /* 0x0000004e46637223 */ /* 0x010fc60000000063 */
[----:B------:R-:W4:Y:S01]  /*87f0*/  LDS R85, [R68+-0x20] ;  /* 0xffffe00044557984 */ /* 0x000f220000000800 */
[-C--:B-----5:R-:W-:Y:S01]  /*8800*/  FFMA R98, R71, R79.reuse, R98 ;  /* 0x0000004f47627223 */ /* 0x0a0fe20000000062 */
[C---:B------:R-:W-:Y:S02]  /*8810*/  FFMA R67, R70.reuse, R79, R67 ;  /* 0x0000004f46437223 */ /* 0x040fe40000000043 */
[----:B------:R-:W5:Y:S01]  /*8820*/  LDS R86, [R68+-0x914] ;  /* 0xfff6ec0044567984 */ /* 0x000f620000000800 */
[----:B0-----:R-:W-:-:S03]  /*8830*/  FFMA R71, R70, R81, R100 ;  /* 0x0000005146477223 */ /* 0x001fc60000000064 */
[----:B------:R-:W0:Y:S01]  /*8840*/  LDS R76, [R101+UR4+0x80] ;  /* 0x00008004654c7984 */ /* 0x000e220008000800 */
[----:B-1----:R-:W-:-:S03]  /*8850*/  FFMA R78, R72, R81, R99 ;  /* 0x00000051484e7223 */ /* 0x002fc60000000063 */
[----:B------:R-:W1:Y:S01]  /*8860*/  LDS R87, [R68+-0x14] ;  /* 0xffffec0044577984 */ /* 0x000e620000000800 */
[-C--:B--2---:R-:W-:Y:S01]  /*8870*/  FFMA R79, R70, R83.reuse, R98 ;  /* 0x00000053464f7223 */ /* 0x084fe20000000062 */
[C---:B------:R-:W-:Y:S02]  /*8880*/  FFMA R67, R72.reuse, R83, R67 ;  /* 0x0000005348437223 */ /* 0x040fe40000000043 */
[----:B------:R-:W2:Y:S01]  /*8890*/  LDS R88, [R68+-0x908] ;  /* 0xfff6f80044587984 */ /* 0x000ea20000000800 */
[----:B------:R-:W-:-:S03]  /*88a0*/  FFMA R71, R72, R80, R71 ;  /* 0x0000005048477223 */ /* 0x000fc60000000047 */
[----:B------:R-:W2:Y:S01]  /*88b0*/  LDS R89, [R68+-0x8] ;  /* 0xfffff80044597984 */ /* 0x000ea20000000800 */
[----:B------:R-:W-:-:S03]  /*88c0*/  FFMA R78, R73, R80, R78 ;  /* 0x00000050494e7223 */ /* 0x000fc6000000004e */
[----:B------:R-:W2:Y:S01]  /*88d0*/  LDS R77, [R101+UR4+0xc0] ;  /* 0x0000c004654d7984 */ /* 0x000ea20008000800 */
[-C--:B------:R-:W-:Y:S01]  /*88e0*/  FFMA R72, R72, R82.reuse, R79 ;  /* 0x0000005248487223 */ /* 0x080fe2000000004f */
[----:B------:R-:W-:Y:S02]  /*88f0*/  FFMA R82, R73, R82, R67 ;  /* 0x0000005249527223 */ /* 0x000fe40000000043 */
[----:B------:R-:W-:Y:S04]  /*8900*/  LDS R90, [R101+UR4+-0xfc] ;  /* 0xffff0404655a7984 */ /* 0x000fe80008000800 */
[----:B------:R-:W2:Y:S01]  /*8910*/  LDS R91, [R68+-0x940] ;  /* 0xfff6c000445b7984 */ /* 0x000ea20000000800 */
[----:B------:R-:W-:-:S03]  /*8920*/  FFMA R71, R74, R84, R71 ;  /* 0x000000544a477223 */ /* 0x000fc60000000047 */
[----:B------:R-:W2:Y:S01]  /*8930*/  LDS R69, [R101+UR4+-0xbc] ;  /* 0xffff440465457984 */ /* 0x000ea20008000800 */
[----:B---3--:R-:W-:-:S03]  /*8940*/  FFMA R67, R75, R84, R78 ;  /* 0x000000544b437223 */ /* 0x008fc6000000004e */
[----:B------:R-:W3:Y:S01]  /*8950*/  LDS R93, [R68+-0x40] ;  /* 0xffffc000445d7984 */ /* 0x000ee20000000800 */
[-C--:B----4-:R-:W-:Y:S01]  /*8960*/  FFMA R72, R74, R85.reuse, R72 ;  /* 0x000000554a487223 */ /* 0x090fe20000000048 */
[C---:B------:R-:W-:Y:S01]  /*8970*/  FFMA R85, R75.reuse, R85, R82 ;  /* 0x000000554b557223 */ /* 0x040fe20000000052 */
[-C--:B-----5:R-:W-:Y:S01]  /*8980*/  FFMA R71, R75, R86.reuse, R71 ;  /* 0x000000564b477223 */ /* 0x0a0fe20000000047 */
[----:B------:R-:W4:Y:S01]  /*8990*/  LDS R78, [R68+-0x934] ;  /* 0xfff6cc00444e7984 */ /* 0x000f220000000800 */
[----:B0-----:R-:W-:-:S03]  /*89a0*/  FFMA R86, R76, R86, R67 ;  /* 0x000000564c567223 */ /* 0x001fc60000000043 */
[----:B------:R-:W0:Y:S01]  /*89b0*/  LDS R80, [R68+-0x34] ;  /* 0xffffcc0044507984 */ /* 0x000e220000000800 */
[----:B-1----:R-:W-:-:S03]  /*89c0*/  FFMA R72, R75, R87, R72 ;  /* 0x000000574b487223 */ /* 0x002fc60000000048 */
[----:B------:R-:W1:Y:S01]  /*89d0*/  LDS R67, [R101+UR4+-0x7c] ;  /* 0xffff840465437984 */ /* 0x000e620008000800 */
[C---:B------:R-:W-:Y:S01]  /*89e0*/  FFMA R70, R76.reuse, R87, R85 ;  /* 0x000000574c467223 */ /* 0x040fe20000000055 */
[C---:B--2---:R-:W-:Y:S02]  /*89f0*/  FFMA R71, R76.reuse, R88, R71 ;  /* 0x000000584c477223 */ /* 0x044fe40000000047 */
[----:B------:R-:W-:Y:S01]  /*8a00*/  LDS R73, [R101+UR4+-0x3c] ;  /* 0xffffc40465497984 */ /* 0x000fe20008000800 */
[----:B------:R-:W-:-:S03]  /*8a10*/  FFMA R72, R76, R89, R72 ;  /* 0x000000594c487223 */ /* 0x000fc60000000048 */
[----:B------:R-:W2:Y:S01]  /*8a20*/  LDS R82, [R68+-0x28] ;  /* 0xffffd80044527984 */ /* 0x000ea20000000800 */
[----:B------:R-:W-:-:S03]  /*8a30*/  FFMA R86, R77, R88, R86 ;  /* 0x000000584d567223 */ /* 0x000fc60000000056 */
[----:B------:R-:W5:Y:S01]  /*8a40*/  LDS R76, [R68+-0x928] ;  /* 0xfff6d800444c7984 */ /* 0x000f620000000800 */
[----:B------:R-:W-:-:S03]  /*8a50*/  FFMA R70, R77, R89, R70 ;  /* 0x000000594d467223 */ /* 0x000fc60000000046 */
[----:B------:R-:W-:Y:S01]  /*8a60*/  LDS R74, [R101+UR4+0x4] ;  /* 0x00000404654a7984 */ /* 0x000fe20008000800 */
[----:B------:R-:W-:-:S03]  /*8a70*/  FFMA R88, R90, R91, R71 ;  /* 0x0000005b5a587223 */ /* 0x000fc60000000047 */
[----:B------:R-:W5:Y:S01]  /*8a80*/  LDS R77, [R68+-0x91c] ;  /* 0xfff6e400444d7984 */ /* 0x000f620000000800 */
[----:B------:R-:W-:-:S03]  /*8a90*/  FFMA R92, R69, R91, R86 ;  /* 0x0000005b455c7223 */ /* 0x000fc60000000056 */
[----:B------:R-:W5:Y:S01]  /*8aa0*/  LDS R75, [R101+UR4+0x44] ;  /* 0x00004404654b7984 */ /* 0x000f620008000800 */
[----:B---3--:R-:W-:-:S03]  /*8ab0*/  FFMA R85, R90, R93, R72 ;  /* 0x0000005d5a557223 */ /* 0x008fc60000000048 */
[----:B------:R-:W3:Y:S01]  /*8ac0*/  LDS R79, [R68+-0x1c] ;  /* 0xffffe400444f7984 */ /* 0x000ee20000000800 */
[----:B------:R-:W-:-:S03]  /*8ad0*/  FFMA R70, R69, R93, R70 ;  /* 0x0000005d45467223 */ /* 0x000fc60000000046 */
[----:B------:R-:W3:Y:S01]  /*8ae0*/  LDS R84, [R68+-0x910] ;  /* 0xfff6f00044547984 */ /* 0x000ee20000000800 */
[----:B----4-:R-:W-:-:S03]  /*8af0*/  FFMA R88, R69, R78, R88 ;  /* 0x0000004e45587223 */ /* 0x010fc60000000058 */
[----:B------:R-:W4:Y:S01]  /*8b00*/  LDS R71, [R101+UR4+0x84] ;  /* 0x0000840465477984 */ /* 0x000f220008000800 */
[----:B0-----:R-:W-:-:S03]  /*8b10*/  FFMA R85, R69, R80, R85 ;  /* 0x0000005045557223 */ /* 0x001fc60000000055 */
[----:B------:R-:W0:Y:S01]  /*8b20*/  LDS R86, [R68+-0x10] ;  /* 0xfffff00044567984 */ /* 0x000e220000000800 */
[C---:B-1----:R-:W-:Y:S01]  /*8b30*/  FFMA R92, R67.reuse, R78, R92 ;  /* 0x0000004e435c7223 */ /* 0x042fe2000000005c */
[----:B------:R-:W-:Y:S02]  /*8b40*/  FFMA R70, R67, R80, R70 ;  /* 0x0000005043467223 */ /* 0x000fe40000000046 */
[----:B------:R-:W1:Y:S04]  /*8b50*/  LDS R81, [R68+-0x904] ;  /* 0xfff6fc0044517984 */ /* 0x000e680000000800 */
[----:B------:R-:W1:Y:S01]  /*8b60*/  LDS R72, [R101+UR4+0xc4] ;  /* 0x0000c40465487984 */ /* 0x000e620008000800 */
[----:B--2---:R-:W-:-:S03]  /*8b70*/  FFMA R70, R73, R82, R70 ;  /* 0x0000005249467223 */ /* 0x004fc60000000046 */
[----:B------:R-:W2:Y:S01]  /*8b80*/  LDS R83, [R68+-0x4] ;  /* 0xfffffc0044537984 */ /* 0x000ea20000000800 */
[-C--:B-----5:R-:W-:Y:S01]  /*8b90*/  FFMA R69, R67, R76.reuse, R88 ;  /* 0x0000004c43457223 */ /* 0x0a0fe20000000058 */
[----:B------:R-:W-:Y:S01]  /*8ba0*/  FFMA R92, R73, R76, R92 ;  /* 0x0000004c495c7223 */ /* 0x000fe2000000005c */
[----:B------:R-:W-:Y:S01]  /*8bb0*/  FFMA R76, R67, R82, R85 ;  /* 0x00000052434c7223 */ /* 0x000fe20000000055 */
[----:B------:R-:W-:Y:S04]  /*8bc0*/  LDS R87, [R101+UR4+-0xf8] ;  /* 0xffff080465577984 */ /* 0x000fe80008000800 */
[----:B------:R-:W5:Y:S01]  /*8bd0*/  LDS R95, [R68+-0x93c] ;  /* 0xfff6c400445f7984 */ /* 0x000f620000000800 */
[----:B------:R-:W-:-:S03]  /*8be0*/  FFMA R69, R74, R77, R69 ;  /* 0x0000004d4a457223 */ /* 0x000fc60000000045 */
[----:B------:R-:W5:Y:S01]  /*8bf0*/  LDS R90, [R101+UR4+-0xb8] ;  /* 0xffff4804655a7984 */ /* 0x000f620008000800 */
[----:B------:R-:W-:-:S03]  /*8c00*/  FFMA R92, R75, R77, R92 ;  /* 0x0000004d4b5c7223 */ /* 0x000fc6000000005c */
[----:B------:R-:W5:Y:S01]  /*8c10*/  LDS R97, [R68+-0x3c] ;  /* 0xffffc40044617984 */ /* 0x000f620000000800 */
[-C--:B---3--:R-:W-:Y:S01]  /*8c20*/  FFMA R67, R74, R79.reuse, R76 ;  /* 0x0000004f4a437223 */ /* 0x088fe2000000004c */
[C---:B------:R-:W-:Y:S02]  /*8c30*/  FFMA R70, R75.reuse, R79, R70 ;  /* 0x0000004f4b467223 */ /* 0x040fe40000000046 */
[----:B------:R-:W3:Y:S01]  /*8c40*/  LDS R96, [R68+-0x930] ;  /* 0xfff6d00044607984 */ /* 0x000ee20000000800 */
[----:B------:R-:W-:-:S03]  /*8c50*/  FFMA R74, R75, R84, R69 ;  /* 0x000000544b4a7223 */ /* 0x000fc60000000045 */
[----:B------:R-:W3:Y:S01]  /*8c60*/  LDS R89, [R101+UR4+-0x78] ;  /* 0xffff880465597984 */ /* 0x000ee20008000800 */
[----:B----4-:R-:W-:-:S03]  /*8c70*/  FFMA R69, R71, R84, R92 ;  /* 0x0000005447457223 */ /* 0x010fc6000000005c */
[----:B------:R-:W4:Y:S01]  /*8c80*/  LDS R99, [R68+-0x30] ;  /* 0xffffd00044637984 */ /* 0x000f220000000800 */
[-C--:B0-----:R-:W-:Y:S01]  /*8c90*/  FFMA R76, R75, R86.reuse, R67 ;  /* 0x000000564b4c7223 */ /* 0x081fe20000000043 */
[C---:B------:R-:W-:Y:S02]  /*8ca0*/  FFMA R70, R71.reuse, R86, R70 ;  /* 0x0000005647467223 */ /* 0x040fe40000000046 */
[----:B------:R-:W0:Y:S01]  /*8cb0*/  LDS R100, [R68+-0x924] ;  /* 0xfff6dc0044647984 */ /* 0x000e220000000800 */
[----:B-1----:R-:W-:-:S03]  /*8cc0*/  FFMA R74, R71, R81, R74 ;  /* 0x00000051474a7223 */ /* 0x002fc6000000004a */
[----:B------:R-:W1:Y:S01]  /*8cd0*/  LDS R91, [R101+UR4+-0x38] ;  /* 0xffffc804655b7984 */ /* 0x000e620008000800 */
[----:B------:R-:W-:-:S03]  /*8ce0*/  FFMA R69, R72, R81, R69 ;  /* 0x0000005148457223 */ /* 0x000fc60000000045 */
[----:B------:R-:W1:Y:S01]  /*8cf0*/  LDS R112, [R68+-0x24] ;  /* 0xffffdc0044707984 */ /* 0x000e620000000800 */
[-C--:B--2---:R-:W-:Y:S01]  /*8d00*/  FFMA R76, R71, R83.reuse, R76 ;  /* 0x00000053474c7223 */ /* 0x084fe2000000004c */
[----:B------:R-:W-:Y:S02]  /*8d10*/  FFMA R70, R72, R83, R70 ;  /* 0x0000005348467223 */ /* 0x000fe40000000046 */
[----:B------:R-:W-:Y:S04]  /*8d20*/  LDS R93, [R101+UR4+0x8] ;  /* 0x00000804655d7984 */ /* 0x000fe80008000800 */
[----:B------:R-:W2:Y:S01]  /*8d30*/  LDS R113, [R68+-0x918] ;  /* 0xfff6e80044717984 */ /* 0x000ea20000000800 */
[----:B-----5:R-:W-:-:S03]  /*8d40*/  FFMA R67, R87, R95, R74 ;  /* 0x0000005f57437223 */ /* 0x020fc6000000004a */
[----:B------:R-:W5:Y:S01]  /*8d50*/  LDS R94, [R101+UR4+0x48] ;  /* 0x00004804655e7984 */ /* 0x000f620008000800 */
[----:B------:R-:W-:-:S03]  /*8d60*/  FFMA R72, R90, R95, R69 ;  /* 0x0000005f5a487223 */ /* 0x000fc60000000045 */
[----:B------:R-:W5:Y:S01]  /*8d70*/  LDS R114, [R68+-0x18] ;  /* 0xffffe80044727984 */ /* 0x000f620000000800 */
[-C--:B------:R-:W-:Y:S01]  /*8d80*/  FFMA R76, R87, R97.reuse, R76 ;  /* 0x00000061574c7223 */ /* 0x080fe2000000004c */
[C---:B------:R-:W-:Y:S02]  /*8d90*/  FFMA R70, R90.reuse, R97, R70 ;  /* 0x000000615a467223 */ /* 0x040fe40000000046 */
[----:B------:R-:W5:Y:S01]  /*8da0*/  LDS R115, [R68+-0x90c] ;  /* 0xfff6f40044737984 */ /* 0x000f620000000800 */
[----:B---3--:R-:W-:-:S03]  /*8db0*/  FFMA R67, R90, R96, R67 ;  /* 0x000000605a437223 */ /* 0x008fc60000000043 */
[----:B------:R-:W3:Y:S01]  /*8dc0*/  LDS R98, [R101+UR4+0x88] ;  /* 0x0000880465627984 */ /* 0x000ee20008000800 */
[----:B------:R-:W-:-:S03]  /*8dd0*/  FFMA R72, R89, R96, R72 ;  /* 0x0000006059487223 */ /* 0x000fc60000000048 */
[----:B------:R-:W3:Y:S01]  /*8de0*/  LDS R117, [R68+-0xc] ;  /* 0xfffff40044757984 */ /* 0x000ee20000000800 */
[-C--:B----4-:R-:W-:Y:S01]  /*8df0*/  FFMA R69, R90, R99.reuse, R76 ;  /* 0x000000635a457223 */ /* 0x090fe2000000004c */
[C---:B------:R-:W-:Y:S02]  /*8e00*/  FFMA R70, R89.reuse, R99, R70 ;  /* 0x0000006359467223 */ /* 0x040fe40000000046 */
[----:B------:R-:W4:Y:S01]  /*8e10*/  LDS R119, [R68+-0x900] ;  /* 0xfff7000044777984 */ /* 0x000f220000000800 */
[----:B0-----:R-:W-:-:S03]  /*8e20*/  FFMA R74, R89, R100, R67 ;  /* 0x00000064594a7223 */ /* 0x001fc60000000043 */
[----:B------:R-:W0:Y:S01]  /*8e30*/  LDS R78, [R101+UR4+0xc8] ;  /* 0x0000c804654e7984 */ /* 0x000e220008000800 */
[----:B------:R-:W-:Y:S01]  /*8e40*/  UIADD3 UR4, UPT, UPT, UR4, 0x200, URZ ;  /* 0x0000020004047890 */ /* 0x000fe2000fffe0ff */
[----:B-1----:R-:W-:Y:S02]  /*8e50*/  FFMA R67, R91, R100, R72 ;  /* 0x000000645b437223 */ /* 0x002fe40000000048 */
[----:B------:R1:W0:Y:S01]  /*8e60*/  LDS R121, [R68] ;  /* 0x0000000044797984 */ /* 0x0002220000000800 */
[-C--:B------:R-:W-:Y:S01]  /*8e70*/  FFMA R69, R89, R112.reuse, R69 ;  /* 0x0000007059457223 */ /* 0x080fe20000000045 */
[----:B------:R-:W-:Y:S01]  /*8e80*/  FFMA R91, R91, R112, R70 ;  /* 0x000000705b5b7223 */ /* 0x000fe20000000046 */
[----:B------:R-:W-:Y:S01]  /*8e90*/  UISETP.NE.AND UP0, UPT, UR4, 0x2100, UPT ;  /* 0x000021000400788c */ /* 0x000fe2000bf05270 */
[CC--:B--2---:R-:W-:Y:S01]  /*8ea0*/  FFMA R74, R93.reuse, R113.reuse, R74 ;  /* 0x000000715d4a7223 */ /* 0x0c4fe2000000004a */
[----:B-1----:R-:W-:Y:S02]  /*8eb0*/  VIADD R68, R68, 0x48 ;  /* 0x0000004844447836 */ /* 0x002fe40000000000 */
[C---:B-----5:R-:W-:Y:S01]  /*8ec0*/  FFMA R67, R94.reuse, R113, R67 ;  /* 0x000000715e437223 */ /* 0x060fe20000000043 */
[-C--:B------:R-:W-:Y:S01]  /*8ed0*/  FFMA R70, R93, R114.reuse, R69 ;  /* 0x000000725d467223 */ /* 0x080fe20000000045 */
[C---:B------:R-:W-:Y:S01]  /*8ee0*/  FFMA R91, R94.reuse, R114, R91 ;  /* 0x000000725e5b7223 */ /* 0x040fe2000000005b */
[-C--:B------:R-:W-:Y:S01]  /*8ef0*/  FFMA R74, R94, R115.reuse, R74 ;  /* 0x000000735e4a7223 */ /* 0x080fe2000000004a */
[----:B---3--:R-:W-:Y:S01]  /*8f00*/  FFMA R67, R98, R115, R67 ;  /* 0x0000007362437223 */ /* 0x008fe20000000043 */
[-C--:B------:R-:W-:Y:S01]  /*8f10*/  FFMA R70, R94, R117.reuse, R70 ;  /* 0x000000755e467223 */ /* 0x080fe20000000046 */
[C---:B------:R-:W-:Y:S01]  /*8f20*/  FFMA R91, R98.reuse, R117, R91 ;  /* 0x00000075625b7223 */ /* 0x040fe2000000005b */
[-C--:B----4-:R-:W-:Y:S01]  /*8f30*/  FFMA R100, R98, R119.reuse, R74 ;  /* 0x0000007762647223 */ /* 0x090fe2000000004a */
[----:B0-----:R-:W-:Y:S01]  /*8f40*/  FFMA R99, R78, R119, R67 ;  /* 0x000000774e637223 */ /* 0x001fe20000000043 */
[-C--:B------:R-:W-:Y:S01]  /*8f50*/  FFMA R98, R98, R121.reuse, R70 ;  /* 0x0000007962627223 */ /* 0x080fe20000000046 */
[----:B------:R-:W-:Y:S01]  /*8f60*/  FFMA R67, R78, R121, R91 ;  /* 0x000000794e437223 */ /* 0x000fe2000000005b */
[----:B------:R-:W-:Y:S06]  /*8f70*/  BRA.U UP0, `(.L_x_72) ;  /* 0xfffffff500e07547 */ /* 0x000fec000b83ffff */
[----:B------:R-:W-:Y:S01]  /*8f80*/  IMAD.MOV.U32 R72, RZ, RZ, 0x1 ;  /* 0x00000001ff487424 */ /* 0x000fe200078e00ff */
[----:B------:R-:W-:Y:S01]  /*8f90*/  UPLOP3.LUT UP0, UPT, UPT, UPT, UPT, 0x40, 0x4 ;  /* 0x000000000004789c */ /* 0x000fe20003f0e870 */
[----:B------:R-:W-:Y:S10]  /*8fa0*/  BRA.U UP1, `(.L_x_73) ;  /* 0xffffff9501cc7547 */ /* 0x000ff4000b83ffff */
[----:B------:R-:W0:Y:S01]  /*8fb0*/  LDC.64 R4, c[0x0][0x390] ;  /* 0x0000e400ff047b82 */ /* 0x000e220000000a00 */
[----:B------:R-:W-:-:S04]  /*8fc0*/  IMAD R3, R3, 0xc4, R2 ;  /* 0x000000c403037824 */ /* 0x000fc800078e0202 */
[----:B------:R-:W-:-:S04]  /*8fd0*/  IMAD R3, R56, 0x310, R3 ;  /* 0x0000031038037824 */ /* 0x000fc800078e0203 */
[----:B------:R-:W-:-:S04]  /*8fe0*/  IMAD.IADD R3, R6, 0x1, R3 ;  /* 0x0000000106037824 */ /* 0x000fc800078e0203 */
[----:B0-----:R-:W-:-:S05]  /*8ff0*/  IMAD.WIDE.U32 R2, R3, 0x4, R4 ;  /* 0x0000000403027825 */ /* 0x001fca00078e0004 */
[----:B------:R-:W-:Y:S04]  /*9000*/  STG.E desc[UR8][R2.64], R100 ;  /* 0x0000006402007986 */ /* 0x000fe8000c101908 */
[----:B------:R-:W-:Y:S04]  /*9010*/  STG.E desc[UR8][R2.64+0x620], R98 ;  /* 0x0006206202007986 */ /* 0x000fe8000c101908 */
[----:B------:R-:W-:Y:S04]  /*9020*/  STG.E desc[UR8][R2.64+0x38], R99 ;  /* 0x0000386302007986 */ /* 0x000fe8000c101908 */
[----:B------:R-:W-:Y:S01]  /*9030*/  STG.E desc[UR8][R2.64+0x658], R67 ;  /* 0x0006584302007986 */ /* 0x000fe2000c101908 */
[----:B------:R-:W-:Y:S05]  /*9040*/  EXIT ;  /* 0x000000000000794d */ /* 0x000fea0003800000 */
.L_x_74:
        /* <DEDUP_REMOVED lines=11> */
.L_x_77:


//--------------------- .nv.shared._Z6conv2dPfPKfS_ --------------------------
	.section	.nv.shared._Z6conv2dPfPKfS_,"aw",@nobits
	.sectionflags	@""
	.align	4
.nv.shared._Z6conv2dPfPKfS_:
	.zero		2816


//--------------------- .nv.shared.reserved.0     --------------------------
	.section	.nv.shared.reserved.0,"aw",@nobits
	.weak		__nv_reservedSMEM_offset_0_alias
	.size		__nv_reservedSMEM_offset_0_alias, 0, 64
	.other		__nv_reservedSMEM_offset_0_alias,@"STO_CUDA_RESERVED_SHARED STV_DEFAULT"
__nv_reservedSMEM_offset_0_alias:
	.zero		0
	.zero		64


//--------------------- .nv.shared.default_function_kernel0 --------------------------
	.section	.nv.shared.default_function_kernel0,"aw",@nobits
	.sectionflags	@""
	.align	4
.nv.shared.default_function_kernel0:
	.zero		13824


//--------------------- .nv.constant0._Z6conv2dPfPKfS_ --------------------------
	.section	.nv.constant0._Z6conv2dPfPKfS_,"a",@progbits
	.sectionflags	@""
	.align	4
.nv.constant0._Z6conv2dPfPKfS_:
	.zero		920


//--------------------- .nv.constant0._Z9transformPfS_ --------------------------
	.section	.nv.constant0._Z9transformPfS_,"a",@progbits
	.sectionflags	@""
	.align	4
.nv.constant0._Z9transformPfS_:
	.zero		912


//--------------------- .nv.constant0.default_function_kernel0 --------------------------
	.section	.nv.constant0.default_function_kernel0,"a",@progbits
	.sectionflags	@""
	.align	4
.nv.constant0.default_function_kernel0:
	.zero		920


//--------------------- SYMBOLS --------------------------

	.type		.nv.reservedSmem.offset0,@object
	.size		.nv.reservedSmem.offset0,0x4
	.type		.nv.reservedSmem.cap,@object
	.size		.nv.reservedSmem.cap,0x4
